//
// Generated by NVIDIA NVVM Compiler
//
// Compiler Build ID: CL-36424714
// Cuda compilation tools, release 13.0, V13.0.88
// Based on NVVM 20.0.0
//

.version 9.0
.target sm_100
.address_size 64

	// .globl	_Z8initMeshPfS_ffi
.global .align 4 .b8 __cudart_i2opi_f[24] = {65, 144, 67, 60, 153, 149, 98, 219, 192, 221, 52, 245, 209, 87, 39, 252, 41, 21, 68, 78, 110, 131, 249, 162};

.visible .entry _Z8initMeshPfS_ffi(
	.param .u64 .ptr .align 1 _Z8initMeshPfS_ffi_param_0,
	.param .u64 .ptr .align 1 _Z8initMeshPfS_ffi_param_1,
	.param .f32 _Z8initMeshPfS_ffi_param_2,
	.param .f32 _Z8initMeshPfS_ffi_param_3,
	.param .u32 _Z8initMeshPfS_ffi_param_4
)
{
	.reg .pred 	%p<2>;
	.reg .b32 	%r<6>;
	.reg .b32 	%f<5>;
	.reg .b64 	%rd<5>;

	ld.param.u64 	%rd1, [_Z8initMeshPfS_ffi_param_0];
	ld.param.f32 	%f1, [_Z8initMeshPfS_ffi_param_2];
	ld.param.f32 	%f2, [_Z8initMeshPfS_ffi_param_3];
	ld.param.u32 	%r2, [_Z8initMeshPfS_ffi_param_4];
	mov.u32 	%r3, %ntid.x;
	mov.u32 	%r4, %ctaid.x;
	mov.u32 	%r5, %tid.x;
	mad.lo.s32 	%r1, %r3, %r4, %r5;
	setp.gt.s32 	%p1, %r1, %r2;
	@%p1 bra 	$L__BB0_2;
	cvta.to.global.u64 	%rd2, %rd1;
	cvt.rn.f32.s32 	%f3, %r1;
	fma.rn.f32 	%f4, %f1, %f3, %f2;
	mul.wide.s32 	%rd3, %r1, 4;
	add.s64 	%rd4, %rd2, %rd3;
	st.global.f32 	[%rd4], %f4;
$L__BB0_2:
	ret;

}
	// .globl	_Z5initXPfS_S_fii
.visible .entry _Z5initXPfS_S_fii(
	.param .u64 .ptr .align 1 _Z5initXPfS_S_fii_param_0,
	.param .u64 .ptr .align 1 _Z5initXPfS_S_fii_param_1,
	.param .u64 .ptr .align 1 _Z5initXPfS_S_fii_param_2,
	.param .f32 _Z5initXPfS_S_fii_param_3,
	.param .u32 _Z5initXPfS_S_fii_param_4,
	.param .u32 _Z5initXPfS_S_fii_param_5
)
{
	.reg .pred 	%p<11>;
	.reg .b32 	%r<32>;
	.reg .b32 	%f<47>;
	.reg .b64 	%rd<28>;
	.reg .b64 	%fd<77>;

	ld.param.u64 	%rd8, [_Z5initXPfS_S_fii_param_0];
	ld.param.u64 	%rd9, [_Z5initXPfS_S_fii_param_1];
	ld.param.u64 	%rd10, [_Z5initXPfS_S_fii_param_2];
	ld.param.f32 	%f1, [_Z5initXPfS_S_fii_param_3];
	ld.param.u32 	%r17, [_Z5initXPfS_S_fii_param_4];
	ld.param.u32 	%r16, [_Z5initXPfS_S_fii_param_5];
	cvta.to.global.u64 	%rd1, %rd9;
	cvta.to.global.u64 	%rd2, %rd10;
	mov.u32 	%r18, %ntid.x;
	mov.u32 	%r19, %ctaid.x;
	mov.u32 	%r20, %tid.x;
	mad.lo.s32 	%r1, %r18, %r19, %r20;
	setp.gt.s32 	%p1, %r1, %r17;
	setp.lt.s32 	%p2, %r16, 0;
	or.pred  	%p3, %p1, %p2;
	@%p3 bra 	$L__BB1_12;
	cvta.to.global.u64 	%rd11, %rd8;
	mul.wide.s32 	%rd12, %r1, 4;
	add.s64 	%rd3, %rd11, %rd12;
	cvt.f64.f32 	%fd1, %f1;
	add.s32 	%r2, %r16, 1;
	mad.lo.s32 	%r3, %r1, %r16, %r1;
	and.b32  	%r4, %r2, 7;
	setp.lt.u32 	%p4, %r16, 7;
	mov.b32 	%r30, 0;
	@%p4 bra 	$L__BB1_4;
	and.b32  	%r30, %r2, -8;
	neg.s32 	%r28, %r30;
	add.s64 	%rd27, %rd2, 16;
	add.s64 	%rd5, %rd1, 16;
	mov.u32 	%r27, %r3;
$L__BB1_3:
	.pragma "nounroll";
	mul.wide.s32 	%rd13, %r27, 4;
	add.s64 	%rd14, %rd5, %rd13;
	ld.global.f32 	%f2, [%rd3];
	cvt.f64.f32 	%fd2, %f2;
	ld.global.f32 	%f3, [%rd27+-16];
	cvt.f64.f32 	%fd3, %f3;
	add.f64 	%fd4, %fd3, 0d3FF0000000000000;
	mul.f64 	%fd5, %fd4, 0d3FE0000000000000;
	fma.rn.f64 	%fd6, %fd5, %fd1, %fd2;
	cvt.rn.f32.f64 	%f4, %fd6;
	st.global.f32 	[%rd14+-16], %f4;
	ld.global.f32 	%f5, [%rd3];
	cvt.f64.f32 	%fd7, %f5;
	ld.global.f32 	%f6, [%rd27+-12];
	cvt.f64.f32 	%fd8, %f6;
	add.f64 	%fd9, %fd8, 0d3FF0000000000000;
	mul.f64 	%fd10, %fd9, 0d3FE0000000000000;
	fma.rn.f64 	%fd11, %fd10, %fd1, %fd7;
	cvt.rn.f32.f64 	%f7, %fd11;
	st.global.f32 	[%rd14+-12], %f7;
	ld.global.f32 	%f8, [%rd3];
	cvt.f64.f32 	%fd12, %f8;
	ld.global.f32 	%f9, [%rd27+-8];
	cvt.f64.f32 	%fd13, %f9;
	add.f64 	%fd14, %fd13, 0d3FF0000000000000;
	mul.f64 	%fd15, %fd14, 0d3FE0000000000000;
	fma.rn.f64 	%fd16, %fd15, %fd1, %fd12;
	cvt.rn.f32.f64 	%f10, %fd16;
	st.global.f32 	[%rd14+-8], %f10;
	ld.global.f32 	%f11, [%rd3];
	cvt.f64.f32 	%fd17, %f11;
	ld.global.f32 	%f12, [%rd27+-4];
	cvt.f64.f32 	%fd18, %f12;
	add.f64 	%fd19, %fd18, 0d3FF0000000000000;
	mul.f64 	%fd20, %fd19, 0d3FE0000000000000;
	fma.rn.f64 	%fd21, %fd20, %fd1, %fd17;
	cvt.rn.f32.f64 	%f13, %fd21;
	st.global.f32 	[%rd14+-4], %f13;
	ld.global.f32 	%f14, [%rd3];
	cvt.f64.f32 	%fd22, %f14;
	ld.global.f32 	%f15, [%rd27];
	cvt.f64.f32 	%fd23, %f15;
	add.f64 	%fd24, %fd23, 0d3FF0000000000000;
	mul.f64 	%fd25, %fd24, 0d3FE0000000000000;
	fma.rn.f64 	%fd26, %fd25, %fd1, %fd22;
	cvt.rn.f32.f64 	%f16, %fd26;
	st.global.f32 	[%rd14], %f16;
	ld.global.f32 	%f17, [%rd3];
	cvt.f64.f32 	%fd27, %f17;
	ld.global.f32 	%f18, [%rd27+4];
	cvt.f64.f32 	%fd28, %f18;
	add.f64 	%fd29, %fd28, 0d3FF0000000000000;
	mul.f64 	%fd30, %fd29, 0d3FE0000000000000;
	fma.rn.f64 	%fd31, %fd30, %fd1, %fd27;
	cvt.rn.f32.f64 	%f19, %fd31;
	st.global.f32 	[%rd14+4], %f19;
	ld.global.f32 	%f20, [%rd3];
	cvt.f64.f32 	%fd32, %f20;
	ld.global.f32 	%f21, [%rd27+8];
	cvt.f64.f32 	%fd33, %f21;
	add.f64 	%fd34, %fd33, 0d3FF0000000000000;
	mul.f64 	%fd35, %fd34, 0d3FE0000000000000;
	fma.rn.f64 	%fd36, %fd35, %fd1, %fd32;
	cvt.rn.f32.f64 	%f22, %fd36;
	st.global.f32 	[%rd14+8], %f22;
	ld.global.f32 	%f23, [%rd3];
	cvt.f64.f32 	%fd37, %f23;
	ld.global.f32 	%f24, [%rd27+12];
	cvt.f64.f32 	%fd38, %f24;
	add.f64 	%fd39, %fd38, 0d3FF0000000000000;
	mul.f64 	%fd40, %fd39, 0d3FE0000000000000;
	fma.rn.f64 	%fd41, %fd40, %fd1, %fd37;
	cvt.rn.f32.f64 	%f25, %fd41;
	st.global.f32 	[%rd14+12], %f25;
	add.s32 	%r28, %r28, 8;
	add.s64 	%rd27, %rd27, 32;
	add.s32 	%r27, %r27, 8;
	setp.ne.s32 	%p5, %r28, 0;
	@%p5 bra 	$L__BB1_3;
$L__BB1_4:
	setp.eq.s32 	%p6, %r4, 0;
	@%p6 bra 	$L__BB1_12;
	setp.lt.u32 	%p7, %r4, 4;
	@%p7 bra 	$L__BB1_7;
	ld.global.f32 	%f26, [%rd3];
	cvt.f64.f32 	%fd42, %f26;
	mul.wide.u32 	%rd15, %r30, 4;
	add.s64 	%rd16, %rd2, %rd15;
	ld.global.f32 	%f27, [%rd16];
	cvt.f64.f32 	%fd43, %f27;
	add.f64 	%fd44, %fd43, 0d3FF0000000000000;
	mul.f64 	%fd45, %fd44, 0d3FE0000000000000;
	fma.rn.f64 	%fd46, %fd45, %fd1, %fd42;
	cvt.rn.f32.f64 	%f28, %fd46;
	add.s32 	%r22, %r30, %r3;
	mul.wide.s32 	%rd17, %r22, 4;
	add.s64 	%rd18, %rd1, %rd17;
	st.global.f32 	[%rd18], %f28;
	ld.global.f32 	%f29, [%rd3];
	cvt.f64.f32 	%fd47, %f29;
	ld.global.f32 	%f30, [%rd16+4];
	cvt.f64.f32 	%fd48, %f30;
	add.f64 	%fd49, %fd48, 0d3FF0000000000000;
	mul.f64 	%fd50, %fd49, 0d3FE0000000000000;
	fma.rn.f64 	%fd51, %fd50, %fd1, %fd47;
	cvt.rn.f32.f64 	%f31, %fd51;
	st.global.f32 	[%rd18+4], %f31;
	ld.global.f32 	%f32, [%rd3];
	cvt.f64.f32 	%fd52, %f32;
	ld.global.f32 	%f33, [%rd16+8];
	cvt.f64.f32 	%fd53, %f33;
	add.f64 	%fd54, %fd53, 0d3FF0000000000000;
	mul.f64 	%fd55, %fd54, 0d3FE0000000000000;
	fma.rn.f64 	%fd56, %fd55, %fd1, %fd52;
	cvt.rn.f32.f64 	%f34, %fd56;
	st.global.f32 	[%rd18+8], %f34;
	ld.global.f32 	%f35, [%rd3];
	cvt.f64.f32 	%fd57, %f35;
	ld.global.f32 	%f36, [%rd16+12];
	cvt.f64.f32 	%fd58, %f36;
	add.f64 	%fd59, %fd58, 0d3FF0000000000000;
	mul.f64 	%fd60, %fd59, 0d3FE0000000000000;
	fma.rn.f64 	%fd61, %fd60, %fd1, %fd57;
	cvt.rn.f32.f64 	%f37, %fd61;
	st.global.f32 	[%rd18+12], %f37;
	add.s32 	%r30, %r30, 4;
$L__BB1_7:
	and.b32  	%r23, %r2, 3;
	setp.eq.s32 	%p8, %r23, 0;
	@%p8 bra 	$L__BB1_12;
	setp.eq.s32 	%p9, %r23, 1;
	@%p9 bra 	$L__BB1_10;
	ld.global.f32 	%f38, [%rd3];
	cvt.f64.f32 	%fd62, %f38;
	mul.wide.u32 	%rd19, %r30, 4;
	add.s64 	%rd20, %rd2, %rd19;
	ld.global.f32 	%f39, [%rd20];
	cvt.f64.f32 	%fd63, %f39;
	add.f64 	%fd64, %fd63, 0d3FF0000000000000;
	mul.f64 	%fd65, %fd64, 0d3FE0000000000000;
	fma.rn.f64 	%fd66, %fd65, %fd1, %fd62;
	cvt.rn.f32.f64 	%f40, %fd66;
	add.s32 	%r24, %r30, %r3;
	mul.wide.s32 	%rd21, %r24, 4;
	add.s64 	%rd22, %rd1, %rd21;
	st.global.f32 	[%rd22], %f40;
	ld.global.f32 	%f41, [%rd3];
	cvt.f64.f32 	%fd67, %f41;
	ld.global.f32 	%f42, [%rd20+4];
	cvt.f64.f32 	%fd68, %f42;
	add.f64 	%fd69, %fd68, 0d3FF0000000000000;
	mul.f64 	%fd70, %fd69, 0d3FE0000000000000;
	fma.rn.f64 	%fd71, %fd70, %fd1, %fd67;
	cvt.rn.f32.f64 	%f43, %fd71;
	st.global.f32 	[%rd22+4], %f43;
	add.s32 	%r30, %r30, 2;
$L__BB1_10:
	and.b32  	%r25, %r16, 1;
	setp.eq.b32 	%p10, %r25, 1;
	@%p10 bra 	$L__BB1_12;
	ld.global.f32 	%f44, [%rd3];
	cvt.f64.f32 	%fd72, %f44;
	mul.wide.u32 	%rd23, %r30, 4;
	add.s64 	%rd24, %rd2, %rd23;
	ld.global.f32 	%f45, [%rd24];
	cvt.f64.f32 	%fd73, %f45;
	add.f64 	%fd74, %fd73, 0d3FF0000000000000;
	mul.f64 	%fd75, %fd74, 0d3FE0000000000000;
	fma.rn.f64 	%fd76, %fd75, %fd1, %fd72;
	cvt.rn.f32.f64 	%f46, %fd76;
	add.s32 	%r26, %r30, %r3;
	mul.wide.s32 	%rd25, %r26, 4;
	add.s64 	%rd26, %rd1, %rd25;
	st.global.f32 	[%rd26], %f46;
$L__BB1_12:
	ret;

}
	// .globl	_Z8calcFluxPfS_ffii
.visible .entry _Z8calcFluxPfS_ffii(
	.param .u64 .ptr .align 1 _Z8calcFluxPfS_ffii_param_0,
	.param .u64 .ptr .align 1 _Z8calcFluxPfS_ffii_param_1,
	.param .f32 _Z8calcFluxPfS_ffii_param_2,
	.param .f32 _Z8calcFluxPfS_ffii_param_3,
	.param .u32 _Z8calcFluxPfS_ffii_param_4,
	.param .u32 _Z8calcFluxPfS_ffii_param_5
)
{
	.local .align 4 .b8 	__local_depot2[28];
	.reg .b64 	%SP;
	.reg .b64 	%SPL;
	.reg .pred 	%p<21>;
	.reg .b32 	%r<61>;
	.reg .b32 	%f<115>;
	.reg .b64 	%rd<44>;

	mov.u64 	%SPL, __local_depot2;
	ld.param.u64 	%rd17, [_Z8calcFluxPfS_ffii_param_0];
	ld.param.u64 	%rd18, [_Z8calcFluxPfS_ffii_param_1];
	ld.param.u32 	%r39, [_Z8calcFluxPfS_ffii_param_4];
	ld.param.u32 	%r38, [_Z8calcFluxPfS_ffii_param_5];
	cvta.to.global.u64 	%rd1, %rd17;
	cvta.to.global.u64 	%rd2, %rd18;
	add.u64 	%rd3, %SPL, 0;
	mov.u32 	%r40, %ntid.x;
	mov.u32 	%r41, %ctaid.x;
	mov.u32 	%r42, %tid.x;
	mad.lo.s32 	%r1, %r40, %r41, %r42;
	setp.gt.s32 	%p1, %r1, %r39;
	@%p1 bra 	$L__BB2_31;
	setp.ne.s32 	%p2, %r1, 0;
	@%p2 bra 	$L__BB2_3;
	mov.b32 	%r48, 0;
	st.global.u32 	[%rd2], %r48;
	bra.uni 	$L__BB2_31;
$L__BB2_3:
	setp.lt.s32 	%p3, %r1, 1;
	@%p3 bra 	$L__BB2_31;
	setp.lt.s32 	%p4, %r38, 0;
	mov.f32 	%f114, 0f00000000;
	@%p4 bra 	$L__BB2_30;
	add.s32 	%r2, %r38, 1;
	add.s32 	%r44, %r1, -1;
	mad.lo.s32 	%r3, %r44, %r38, %r44;
	and.b32  	%r4, %r2, 15;
	setp.lt.u32 	%p5, %r38, 15;
	mov.b32 	%r49, 0;
	@%p5 bra 	$L__BB2_8;
	and.b32  	%r49, %r2, -16;
	neg.s32 	%r55, %r49;
	add.s64 	%rd4, %rd1, 32;
	add.s64 	%rd41, %rd3, 32;
	mov.u32 	%r54, %r3;
$L__BB2_7:
	.pragma "nounroll";
	mul.wide.s32 	%rd20, %r54, 4;
	add.s64 	%rd21, %rd4, %rd20;
	ld.global.f32 	%f17, [%rd21+-32];
	st.local.f32 	[%rd41+-32], %f17;
	ld.global.f32 	%f18, [%rd21+-28];
	st.local.f32 	[%rd41+-28], %f18;
	ld.global.f32 	%f19, [%rd21+-24];
	st.local.f32 	[%rd41+-24], %f19;
	ld.global.f32 	%f20, [%rd21+-20];
	st.local.f32 	[%rd41+-20], %f20;
	ld.global.f32 	%f21, [%rd21+-16];
	st.local.f32 	[%rd41+-16], %f21;
	ld.global.f32 	%f22, [%rd21+-12];
	st.local.f32 	[%rd41+-12], %f22;
	ld.global.f32 	%f23, [%rd21+-8];
	st.local.f32 	[%rd41+-8], %f23;
	ld.global.f32 	%f24, [%rd21+-4];
	st.local.f32 	[%rd41+-4], %f24;
	ld.global.f32 	%f25, [%rd21];
	st.local.f32 	[%rd41], %f25;
	ld.global.f32 	%f26, [%rd21+4];
	st.local.f32 	[%rd41+4], %f26;
	ld.global.f32 	%f27, [%rd21+8];
	st.local.f32 	[%rd41+8], %f27;
	ld.global.f32 	%f28, [%rd21+12];
	st.local.f32 	[%rd41+12], %f28;
	ld.global.f32 	%f29, [%rd21+16];
	st.local.f32 	[%rd41+16], %f29;
	ld.global.f32 	%f30, [%rd21+20];
	st.local.f32 	[%rd41+20], %f30;
	ld.global.f32 	%f31, [%rd21+24];
	st.local.f32 	[%rd41+24], %f31;
	ld.global.f32 	%f32, [%rd21+28];
	st.local.f32 	[%rd41+28], %f32;
	add.s32 	%r55, %r55, 16;
	add.s32 	%r54, %r54, 16;
	add.s64 	%rd41, %rd41, 64;
	setp.eq.s32 	%p6, %r55, 0;
	@%p6 bra 	$L__BB2_8;
	bra.uni 	$L__BB2_7;
$L__BB2_8:
	setp.eq.s32 	%p7, %r4, 0;
	@%p7 bra 	$L__BB2_17;
	and.b32  	%r8, %r2, 7;
	setp.lt.u32 	%p8, %r4, 8;
	@%p8 bra 	$L__BB2_11;
	add.s32 	%r45, %r49, %r3;
	mul.wide.s32 	%rd22, %r45, 4;
	add.s64 	%rd23, %rd1, %rd22;
	ld.global.f32 	%f33, [%rd23];
	mul.wide.u32 	%rd24, %r49, 4;
	add.s64 	%rd25, %rd3, %rd24;
	st.local.f32 	[%rd25], %f33;
	ld.global.f32 	%f34, [%rd23+4];
	st.local.f32 	[%rd25+4], %f34;
	ld.global.f32 	%f35, [%rd23+8];
	st.local.f32 	[%rd25+8], %f35;
	ld.global.f32 	%f36, [%rd23+12];
	st.local.f32 	[%rd25+12], %f36;
	ld.global.f32 	%f37, [%rd23+16];
	st.local.f32 	[%rd25+16], %f37;
	ld.global.f32 	%f38, [%rd23+20];
	st.local.f32 	[%rd25+20], %f38;
	ld.global.f32 	%f39, [%rd23+24];
	st.local.f32 	[%rd25+24], %f39;
	ld.global.f32 	%f40, [%rd23+28];
	st.local.f32 	[%rd25+28], %f40;
	add.s32 	%r49, %r49, 8;
$L__BB2_11:
	setp.eq.s32 	%p9, %r8, 0;
	@%p9 bra 	$L__BB2_17;
	and.b32  	%r11, %r2, 3;
	setp.lt.u32 	%p10, %r8, 4;
	@%p10 bra 	$L__BB2_14;
	add.s32 	%r46, %r49, %r3;
	mul.wide.s32 	%rd26, %r46, 4;
	add.s64 	%rd27, %rd1, %rd26;
	ld.global.f32 	%f41, [%rd27];
	mul.wide.u32 	%rd28, %r49, 4;
	add.s64 	%rd29, %rd3, %rd28;
	st.local.f32 	[%rd29], %f41;
	ld.global.f32 	%f42, [%rd27+4];
	st.local.f32 	[%rd29+4], %f42;
	ld.global.f32 	%f43, [%rd27+8];
	st.local.f32 	[%rd29+8], %f43;
	ld.global.f32 	%f44, [%rd27+12];
	st.local.f32 	[%rd29+12], %f44;
	add.s32 	%r49, %r49, 4;
$L__BB2_14:
	setp.eq.s32 	%p11, %r11, 0;
	@%p11 bra 	$L__BB2_17;
	mul.wide.u32 	%rd30, %r49, 4;
	add.s64 	%rd40, %rd3, %rd30;
	add.s32 	%r53, %r49, %r3;
	neg.s32 	%r52, %r11;
$L__BB2_16:
	.pragma "nounroll";
	mul.wide.s32 	%rd31, %r53, 4;
	add.s64 	%rd32, %rd1, %rd31;
	ld.global.f32 	%f45, [%rd32];
	st.local.f32 	[%rd40], %f45;
	add.s64 	%rd40, %rd40, 4;
	add.s32 	%r53, %r53, 1;
	add.s32 	%r52, %r52, 1;
	setp.ne.s32 	%p12, %r52, 0;
	@%p12 bra 	$L__BB2_16;
$L__BB2_17:
	setp.lt.u32 	%p13, %r38, 15;
	mov.b32 	%r57, 0;
	mov.f32 	%f113, 0f00000000;
	@%p13 bra 	$L__BB2_20;
	and.b32  	%r57, %r2, -16;
	neg.s32 	%r56, %r57;
	add.s64 	%rd42, %rd3, 32;
	mov.f32 	%f113, 0f00000000;
$L__BB2_19:
	.pragma "nounroll";
	ld.local.f32 	%f49, [%rd42+-32];
	add.f32 	%f50, %f113, %f49;
	ld.local.f32 	%f51, [%rd42+-28];
	add.f32 	%f52, %f50, %f51;
	ld.local.f32 	%f53, [%rd42+-24];
	add.f32 	%f54, %f52, %f53;
	ld.local.f32 	%f55, [%rd42+-20];
	add.f32 	%f56, %f54, %f55;
	ld.local.f32 	%f57, [%rd42+-16];
	add.f32 	%f58, %f56, %f57;
	ld.local.f32 	%f59, [%rd42+-12];
	add.f32 	%f60, %f58, %f59;
	ld.local.f32 	%f61, [%rd42+-8];
	add.f32 	%f62, %f60, %f61;
	ld.local.f32 	%f63, [%rd42+-4];
	add.f32 	%f64, %f62, %f63;
	ld.local.f32 	%f65, [%rd42];
	add.f32 	%f66, %f64, %f65;
	ld.local.f32 	%f67, [%rd42+4];
	add.f32 	%f68, %f66, %f67;
	ld.local.f32 	%f69, [%rd42+8];
	add.f32 	%f70, %f68, %f69;
	ld.local.f32 	%f71, [%rd42+12];
	add.f32 	%f72, %f70, %f71;
	ld.local.f32 	%f73, [%rd42+16];
	add.f32 	%f74, %f72, %f73;
	ld.local.f32 	%f75, [%rd42+20];
	add.f32 	%f76, %f74, %f75;
	ld.local.f32 	%f77, [%rd42+24];
	add.f32 	%f78, %f76, %f77;
	ld.local.f32 	%f79, [%rd42+28];
	add.f32 	%f113, %f78, %f79;
	add.s32 	%r56, %r56, 16;
	add.s64 	%rd42, %rd42, 64;
	setp.ne.s32 	%p14, %r56, 0;
	@%p14 bra 	$L__BB2_19;
$L__BB2_20:
	setp.eq.s32 	%p15, %r4, 0;
	@%p15 bra 	$L__BB2_29;
	and.b32  	%r29, %r2, 7;
	setp.lt.u32 	%p16, %r4, 8;
	@%p16 bra 	$L__BB2_23;
	mul.wide.u32 	%rd33, %r57, 4;
	add.s64 	%rd34, %rd3, %rd33;
	ld.local.f32 	%f81, [%rd34];
	add.f32 	%f82, %f113, %f81;
	ld.local.f32 	%f83, [%rd34+4];
	add.f32 	%f84, %f82, %f83;
	ld.local.f32 	%f85, [%rd34+8];
	add.f32 	%f86, %f84, %f85;
	ld.local.f32 	%f87, [%rd34+12];
	add.f32 	%f88, %f86, %f87;
	ld.local.f32 	%f89, [%rd34+16];
	add.f32 	%f90, %f88, %f89;
	ld.local.f32 	%f91, [%rd34+20];
	add.f32 	%f92, %f90, %f91;
	ld.local.f32 	%f93, [%rd34+24];
	add.f32 	%f94, %f92, %f93;
	ld.local.f32 	%f95, [%rd34+28];
	add.f32 	%f113, %f94, %f95;
	add.s32 	%r57, %r57, 8;
$L__BB2_23:
	setp.eq.s32 	%p17, %r29, 0;
	@%p17 bra 	$L__BB2_29;
	and.b32  	%r32, %r2, 3;
	setp.lt.u32 	%p18, %r29, 4;
	@%p18 bra 	$L__BB2_26;
	mul.wide.u32 	%rd35, %r57, 4;
	add.s64 	%rd36, %rd3, %rd35;
	ld.local.f32 	%f97, [%rd36];
	add.f32 	%f98, %f113, %f97;
	ld.local.f32 	%f99, [%rd36+4];
	add.f32 	%f100, %f98, %f99;
	ld.local.f32 	%f101, [%rd36+8];
	add.f32 	%f102, %f100, %f101;
	ld.local.f32 	%f103, [%rd36+12];
	add.f32 	%f113, %f102, %f103;
	add.s32 	%r57, %r57, 4;
$L__BB2_26:
	setp.eq.s32 	%p19, %r32, 0;
	@%p19 bra 	$L__BB2_29;
	mul.wide.u32 	%rd37, %r57, 4;
	add.s64 	%rd43, %rd3, %rd37;
	neg.s32 	%r60, %r32;
$L__BB2_28:
	.pragma "nounroll";
	ld.local.f32 	%f104, [%rd43];
	add.f32 	%f113, %f113, %f104;
	add.s64 	%rd43, %rd43, 4;
	add.s32 	%r60, %r60, 1;
	setp.ne.s32 	%p20, %r60, 0;
	@%p20 bra 	$L__BB2_28;
$L__BB2_29:
	mul.f32 	%f114, %f113, 0f40C90FD0;
$L__BB2_30:
	mul.wide.u32 	%rd38, %r1, 4;
	add.s64 	%rd39, %rd2, %rd38;
	st.global.f32 	[%rd39], %f114;
$L__BB2_31:
	ret;

}
	// .globl	_Z5initUPfS_S_S_fii
.visible .entry _Z5initUPfS_S_S_fii(
	.param .u64 .ptr .align 1 _Z5initUPfS_S_S_fii_param_0,
	.param .u64 .ptr .align 1 _Z5initUPfS_S_S_fii_param_1,
	.param .u64 .ptr .align 1 _Z5initUPfS_S_S_fii_param_2,
	.param .u64 .ptr .align 1 _Z5initUPfS_S_S_fii_param_3,
	.param .f32 _Z5initUPfS_S_S_fii_param_4,
	.param .u32 _Z5initUPfS_S_S_fii_param_5,
	.param .u32 _Z5initUPfS_S_S_fii_param_6
)
{
	.local .align 4 .b8 	__local_depot3[28];
	.reg .b64 	%SP;
	.reg .b64 	%SPL;
	.reg .pred 	%p<247>;
	.reg .b32 	%r<250>;
	.reg .b32 	%f<1068>;
	.reg .b64 	%rd<37>;
	.reg .b64 	%fd<82>;

	mov.u64 	%SPL, __local_depot3;
	ld.param.u64 	%rd13, [_Z5initUPfS_S_S_fii_param_1];
	ld.param.u64 	%rd14, [_Z5initUPfS_S_S_fii_param_2];
	ld.param.u64 	%rd15, [_Z5initUPfS_S_S_fii_param_3];
	ld.param.f32 	%f155, [_Z5initUPfS_S_S_fii_param_4];
	ld.param.u32 	%r22, [_Z5initUPfS_S_S_fii_param_5];
	ld.param.u32 	%r21, [_Z5initUPfS_S_S_fii_param_6];
	add.u64 	%rd1, %SPL, 0;
	mov.u32 	%r23, %ntid.x;
	mov.u32 	%r24, %ctaid.x;
	mov.u32 	%r25, %tid.x;
	mad.lo.s32 	%r1, %r23, %r24, %r25;
	setp.ge.s32 	%p1, %r1, %r22;
	setp.lt.s32 	%p2, %r21, 0;
	or.pred  	%p3, %p1, %p2;
	@%p3 bra 	$L__BB3_182;
	mad.lo.s32 	%r2, %r1, %r21, %r1;
	cvt.f64.f32 	%fd1, %f155;
	cvta.to.global.u64 	%rd2, %rd13;
	cvta.to.global.u64 	%rd3, %rd15;
	cvta.to.global.u64 	%rd4, %rd14;
	mov.b32 	%r244, 0;
	mov.u64 	%rd22, __cudart_i2opi_f;
$L__BB3_2:
	mov.b32 	%r245, 0;
	mov.f32 	%f1040, 0f00000000;
$L__BB3_3:
	mov.u32 	%r4, %r245;
	add.s32 	%r28, %r4, %r2;
	mul.wide.s32 	%rd17, %r28, 4;
	add.s64 	%rd18, %rd2, %rd17;
	ld.global.f32 	%f157, [%rd18];
	cvt.f64.f32 	%fd19, %f157;
	mul.wide.u32 	%rd19, %r4, 4;
	add.s64 	%rd20, %rd3, %rd19;
	ld.global.f32 	%f2, [%rd20];
	cvt.f64.f32 	%fd2, %f2;
	add.f64 	%fd20, %fd2, 0dBFF0000000000000;
	mul.f64 	%fd21, %fd20, %fd1;
	fma.rn.f64 	%fd22, %fd21, 0d3FE0000000000000, %fd19;
	cvt.rn.f32.f64 	%f158, %fd22;
	add.s64 	%rd21, %rd4, %rd19;
	ld.global.f32 	%f3, [%rd21];
	cvt.f64.f32 	%fd23, %f158;
	mul.f64 	%fd24, %fd23, 0d401921F9F01B866E;
	cvt.rn.f32.f64 	%f4, %fd24;
	mul.f32 	%f159, %f4, 0f3F22F983;
	cvt.rni.s32.f32 	%r249, %f159;
	cvt.rn.f32.s32 	%f160, %r249;
	fma.rn.f32 	%f161, %f160, 0fBFC90FDA, %f4;
	fma.rn.f32 	%f162, %f160, 0fB3A22168, %f161;
	fma.rn.f32 	%f1041, %f160, 0fA7C234C5, %f162;
	abs.f32 	%f6, %f4;
	setp.ltu.f32 	%p4, %f6, 0f47CE4780;
	@%p4 bra 	$L__BB3_11;
	setp.neu.f32 	%p5, %f6, 0f7F800000;
	@%p5 bra 	$L__BB3_6;
	mov.f32 	%f165, 0f00000000;
	mul.rn.f32 	%f1041, %f4, %f165;
	mov.b32 	%r249, 0;
	bra.uni 	$L__BB3_11;
$L__BB3_6:
	mov.b32 	%r6, %f4;
	shl.b32 	%r30, %r6, 8;
	or.b32  	%r7, %r30, -2147483648;
	mov.b64 	%rd36, 0;
	mov.b32 	%r246, 0;
	mov.u64 	%rd34, %rd22;
	mov.u64 	%rd35, %rd1;
$L__BB3_7:
	.pragma "nounroll";
	ld.global.nc.u32 	%r31, [%rd34];
	mad.wide.u32 	%rd24, %r31, %r7, %rd36;
	shr.u64 	%rd36, %rd24, 32;
	st.local.u32 	[%rd35], %rd24;
	add.s32 	%r246, %r246, 1;
	add.s64 	%rd35, %rd35, 4;
	add.s64 	%rd34, %rd34, 4;
	setp.ne.s32 	%p6, %r246, 6;
	@%p6 bra 	$L__BB3_7;
	shr.u32 	%r32, %r6, 23;
	st.local.u32 	[%rd1+24], %rd36;
	and.b32  	%r10, %r32, 31;
	and.b32  	%r33, %r32, 224;
	add.s32 	%r34, %r33, -128;
	shr.u32 	%r35, %r34, 5;
	mul.wide.u32 	%rd25, %r35, 4;
	sub.s64 	%rd11, %rd1, %rd25;
	ld.local.u32 	%r247, [%rd11+24];
	ld.local.u32 	%r248, [%rd11+20];
	setp.eq.s32 	%p7, %r10, 0;
	@%p7 bra 	$L__BB3_10;
	shf.l.wrap.b32 	%r247, %r248, %r247, %r10;
	ld.local.u32 	%r36, [%rd11+16];
	shf.l.wrap.b32 	%r248, %r36, %r248, %r10;
$L__BB3_10:
	shr.u32 	%r37, %r247, 30;
	shf.l.wrap.b32 	%r38, %r248, %r247, 2;
	shl.b32 	%r39, %r248, 2;
	shr.u32 	%r40, %r38, 31;
	add.s32 	%r41, %r40, %r37;
	neg.s32 	%r42, %r41;
	setp.lt.s32 	%p8, %r6, 0;
	selp.b32 	%r249, %r42, %r41, %p8;
	xor.b32  	%r43, %r38, %r6;
	shr.s32 	%r44, %r38, 31;
	xor.b32  	%r45, %r44, %r38;
	xor.b32  	%r46, %r44, %r39;
	cvt.u64.u32 	%rd26, %r45;
	shl.b64 	%rd27, %rd26, 32;
	cvt.u64.u32 	%rd28, %r46;
	or.b64  	%rd29, %rd27, %rd28;
	cvt.rn.f64.s64 	%fd25, %rd29;
	mul.f64 	%fd26, %fd25, 0d3BF921FB54442D19;
	cvt.rn.f32.f64 	%f163, %fd26;
	neg.f32 	%f164, %f163;
	setp.lt.s32 	%p9, %r43, 0;
	selp.f32 	%f1041, %f164, %f163, %p9;
$L__BB3_11:
	mul.rn.f32 	%f167, %f1041, %f1041;
	and.b32  	%r48, %r249, 1;
	setp.eq.b32 	%p10, %r48, 1;
	selp.f32 	%f168, 0f3F800000, %f1041, %p10;
	fma.rn.f32 	%f169, %f167, %f168, 0f00000000;
	fma.rn.f32 	%f170, %f167, 0f37CBAC00, 0fBAB607ED;
	selp.f32 	%f171, %f170, 0fB94D4153, %p10;
	selp.f32 	%f172, 0f3D2AAABB, 0f3C0885E4, %p10;
	fma.rn.f32 	%f173, %f171, %f167, %f172;
	selp.f32 	%f174, 0fBEFFFFFF, 0fBE2AAAA8, %p10;
	fma.rn.f32 	%f175, %f173, %f167, %f174;
	fma.rn.f32 	%f176, %f175, %f169, %f168;
	and.b32  	%r49, %r249, 2;
	setp.eq.s32 	%p11, %r49, 0;
	mov.f32 	%f177, 0f00000000;
	sub.f32 	%f178, %f177, %f176;
	selp.f32 	%f179, %f176, %f178, %p11;
	mul.f32 	%f10, %f3, %f179;
	mov.f32 	%f1067, 0f3F800000;
	setp.gt.s32 	%p12, %r244, 4;
	@%p12 bra 	$L__BB3_21;
	setp.gt.s32 	%p20, %r244, 1;
	@%p20 bra 	$L__BB3_15;
	setp.eq.s32 	%p24, %r244, 0;
	@%p24 bra 	$L__BB3_180;
	setp.eq.s32 	%p25, %r244, 1;
	mov.f32 	%f1067, %f2;
	@%p25 bra 	$L__BB3_180;
	bra.uni 	$L__BB3_31;
$L__BB3_15:
	setp.eq.s32 	%p21, %r244, 2;
	@%p21 bra 	$L__BB3_32;
	setp.eq.s32 	%p22, %r244, 3;
	@%p22 bra 	$L__BB3_38;
	setp.eq.s32 	%p23, %r244, 4;
	@%p23 bra 	$L__BB3_18;
	bra.uni 	$L__BB3_31;
$L__BB3_18:
	abs.f32 	%f24, %f2;
	setp.lt.f32 	%p209, %f24, 0f00800000;
	mul.f32 	%f848, %f24, 0f4B800000;
	selp.f32 	%f849, %f848, %f24, %p209;
	selp.f32 	%f850, 0fC1C00000, 0f00000000, %p209;
	mov.b32 	%r203, %f849;
	add.s32 	%r204, %r203, -1060439283;
	and.b32  	%r205, %r204, -8388608;
	sub.s32 	%r206, %r203, %r205;
	mov.b32 	%f851, %r206;
	cvt.rn.f32.s32 	%f852, %r205;
	fma.rn.f32 	%f853, %f852, 0f34000000, %f850;
	add.f32 	%f854, %f851, 0fBF800000;
	add.f32 	%f855, %f851, 0f3F800000;
	rcp.approx.ftz.f32 	%f856, %f855;
	add.f32 	%f857, %f854, %f854;
	mul.f32 	%f858, %f857, %f856;
	mul.f32 	%f859, %f858, %f858;
	sub.f32 	%f860, %f854, %f858;
	add.f32 	%f861, %f860, %f860;
	neg.f32 	%f862, %f858;
	fma.rn.f32 	%f863, %f862, %f854, %f861;
	mul.rn.f32 	%f864, %f856, %f863;
	fma.rn.f32 	%f865, %f859, 0f3A2C32E4, 0f3B52E7DB;
	fma.rn.f32 	%f866, %f865, %f859, 0f3C93BB73;
	fma.rn.f32 	%f867, %f866, %f859, 0f3DF6384F;
	mul.rn.f32 	%f868, %f867, %f859;
	fma.rn.f32 	%f869, %f858, 0f3FB8AA3B, %f853;
	sub.f32 	%f870, %f853, %f869;
	fma.rn.f32 	%f871, %f858, 0f3FB8AA3B, %f870;
	fma.rn.f32 	%f872, %f864, 0f3FB8AA3B, %f871;
	fma.rn.f32 	%f873, %f858, 0f32A55E34, %f872;
	mul.f32 	%f874, %f868, 0f40400000;
	fma.rn.f32 	%f875, %f874, %f864, %f873;
	fma.rn.f32 	%f876, %f868, %f858, %f875;
	add.rn.f32 	%f25, %f869, %f876;
	neg.f32 	%f877, %f869;
	add.rn.f32 	%f878, %f25, %f877;
	neg.f32 	%f879, %f878;
	add.rn.f32 	%f26, %f876, %f879;
	setp.eq.f32 	%p210, %f2, 0f3F800000;
	mov.f32 	%f1044, 0f3F800000;
	@%p210 bra 	$L__BB3_48;
	setp.num.f32 	%p211, %f24, %f24;
	@%p211 bra 	$L__BB3_46;
	mov.f32 	%f901, 0f40800000;
	add.rn.f32 	%f1044, %f2, %f901;
	bra.uni 	$L__BB3_48;
$L__BB3_21:
	setp.gt.s32 	%p13, %r244, 7;
	@%p13 bra 	$L__BB3_28;
	setp.eq.s32 	%p17, %r244, 5;
	@%p17 bra 	$L__BB3_54;
	setp.eq.s32 	%p18, %r244, 6;
	@%p18 bra 	$L__BB3_69;
	setp.eq.s32 	%p19, %r244, 7;
	@%p19 bra 	$L__BB3_25;
	bra.uni 	$L__BB3_31;
$L__BB3_25:
	abs.f32 	%f66, %f2;
	setp.lt.f32 	%p137, %f66, 0f00800000;
	mul.f32 	%f573, %f66, 0f4B800000;
	selp.f32 	%f574, %f573, %f66, %p137;
	selp.f32 	%f575, 0fC1C00000, 0f00000000, %p137;
	mov.b32 	%r145, %f574;
	add.s32 	%r146, %r145, -1060439283;
	and.b32  	%r147, %r146, -8388608;
	sub.s32 	%r148, %r145, %r147;
	mov.b32 	%f576, %r148;
	cvt.rn.f32.s32 	%f577, %r147;
	fma.rn.f32 	%f578, %f577, 0f34000000, %f575;
	add.f32 	%f579, %f576, 0fBF800000;
	add.f32 	%f580, %f576, 0f3F800000;
	rcp.approx.ftz.f32 	%f581, %f580;
	add.f32 	%f582, %f579, %f579;
	mul.f32 	%f583, %f582, %f581;
	mul.f32 	%f584, %f583, %f583;
	sub.f32 	%f585, %f579, %f583;
	add.f32 	%f586, %f585, %f585;
	neg.f32 	%f587, %f583;
	fma.rn.f32 	%f588, %f587, %f579, %f586;
	mul.rn.f32 	%f589, %f581, %f588;
	fma.rn.f32 	%f590, %f584, 0f3A2C32E4, 0f3B52E7DB;
	fma.rn.f32 	%f591, %f590, %f584, 0f3C93BB73;
	fma.rn.f32 	%f592, %f591, %f584, 0f3DF6384F;
	mul.rn.f32 	%f593, %f592, %f584;
	fma.rn.f32 	%f594, %f583, 0f3FB8AA3B, %f578;
	sub.f32 	%f595, %f578, %f594;
	fma.rn.f32 	%f596, %f583, 0f3FB8AA3B, %f595;
	fma.rn.f32 	%f597, %f589, 0f3FB8AA3B, %f596;
	fma.rn.f32 	%f598, %f583, 0f32A55E34, %f597;
	mul.f32 	%f599, %f593, 0f40400000;
	fma.rn.f32 	%f600, %f599, %f589, %f598;
	fma.rn.f32 	%f601, %f593, %f583, %f600;
	add.rn.f32 	%f67, %f594, %f601;
	neg.f32 	%f602, %f594;
	add.rn.f32 	%f603, %f67, %f602;
	neg.f32 	%f604, %f603;
	add.rn.f32 	%f68, %f601, %f604;
	mov.f32 	%f605, 0f40E00000;
	mul.rn.f32 	%f606, %f67, %f605;
	neg.f32 	%f607, %f606;
	fma.rn.f32 	%f608, %f67, 0f40E00000, %f607;
	fma.rn.f32 	%f609, %f68, 0f40E00000, %f608;
	cvt.rni.f32.f32 	%f610, %f606;
	sub.f32 	%f611, %f606, %f610;
	add.f32 	%f612, %f611, %f609;
	fma.rn.f32 	%f613, %f612, 0f391FCB8E, 0f3AAF85ED;
	fma.rn.f32 	%f614, %f613, %f612, 0f3C1D9856;
	fma.rn.f32 	%f615, %f614, %f612, 0f3D6357BB;
	fma.rn.f32 	%f616, %f615, %f612, 0f3E75FDEC;
	fma.rn.f32 	%f617, %f616, %f612, 0f3F317218;
	fma.rn.f32 	%f618, %f617, %f612, 0f3F800000;
	cvt.rzi.s32.f32 	%r149, %f610;
	setp.gt.f32 	%p138, %f610, 0f00000000;
	selp.b32 	%r150, 0, -2097152000, %p138;
	add.s32 	%r151, %r150, 2130706432;
	mov.b32 	%f619, %r151;
	mul.f32 	%f620, %f618, %f619;
	shl.b32 	%r152, %r149, 23;
	sub.s32 	%r153, %r152, %r150;
	mov.b32 	%f621, %r153;
	mul.f32 	%f622, %f620, %f621;
	abs.f32 	%f623, %f606;
	setp.gt.f32 	%p139, %f623, 0f43180000;
	setp.lt.f32 	%p140, %f606, 0f00000000;
	selp.f32 	%f624, 0f00000000, 0f7F800000, %p140;
	selp.f32 	%f69, %f624, %f622, %p139;
	setp.eq.f32 	%p141, %f2, 0f3F800000;
	mov.f32 	%f1051, 0f3F800000;
	@%p141 bra 	$L__BB3_89;
	setp.num.f32 	%p142, %f66, %f66;
	@%p142 bra 	$L__BB3_85;
	mov.f32 	%f625, 0f40E00000;
	add.rn.f32 	%f1051, %f2, %f625;
	bra.uni 	$L__BB3_89;
$L__BB3_28:
	setp.eq.s32 	%p14, %r244, 8;
	@%p14 bra 	$L__BB3_104;
	setp.eq.s32 	%p15, %r244, 9;
	@%p15 bra 	$L__BB3_125;
	setp.eq.s32 	%p16, %r244, 10;
	@%p16 bra 	$L__BB3_154;
$L__BB3_31:
	mov.f32 	%f1067, 0fBF800000;
	bra.uni 	$L__BB3_180;
$L__BB3_32:
	abs.f32 	%f11, %f2;
	setp.eq.f32 	%p236, %f2, 0f3F800000;
	mov.f32 	%f1042, 0f3F800000;
	@%p236 bra 	$L__BB3_37;
	setp.num.f32 	%p237, %f11, %f11;
	@%p237 bra 	$L__BB3_35;
	mov.f32 	%f1037, 0f40000000;
	add.rn.f32 	%f1042, %f2, %f1037;
	bra.uni 	$L__BB3_37;
$L__BB3_35:
	setp.lt.f32 	%p238, %f11, 0f00800000;
	mul.f32 	%f982, %f11, 0f4B800000;
	selp.f32 	%f983, %f982, %f11, %p238;
	mov.b32 	%r230, %f983;
	add.s32 	%r231, %r230, -1060439283;
	and.b32  	%r232, %r231, -8388608;
	sub.s32 	%r233, %r230, %r232;
	mov.b32 	%f984, %r233;
	cvt.rn.f32.s32 	%f985, %r232;
	selp.f32 	%f986, 0fC1C00000, 0f00000000, %p238;
	fma.rn.f32 	%f987, %f985, 0f34000000, %f986;
	add.f32 	%f988, %f984, 0fBF800000;
	add.f32 	%f989, %f984, 0f3F800000;
	rcp.approx.ftz.f32 	%f990, %f989;
	add.f32 	%f991, %f988, %f988;
	mul.f32 	%f992, %f991, %f990;
	mul.f32 	%f993, %f992, %f992;
	neg.f32 	%f994, %f992;
	sub.f32 	%f995, %f988, %f992;
	add.f32 	%f996, %f995, %f995;
	fma.rn.f32 	%f997, %f994, %f988, %f996;
	mul.rn.f32 	%f998, %f990, %f997;
	fma.rn.f32 	%f999, %f993, 0f3A2C32E4, 0f3B52E7DB;
	fma.rn.f32 	%f1000, %f999, %f993, 0f3C93BB73;
	fma.rn.f32 	%f1001, %f1000, %f993, 0f3DF6384F;
	mul.rn.f32 	%f1002, %f1001, %f993;
	fma.rn.f32 	%f1003, %f992, 0f3FB8AA3B, %f987;
	mul.f32 	%f1004, %f1002, 0f40400000;
	sub.f32 	%f1005, %f987, %f1003;
	fma.rn.f32 	%f1006, %f992, 0f3FB8AA3B, %f1005;
	fma.rn.f32 	%f1007, %f998, 0f3FB8AA3B, %f1006;
	fma.rn.f32 	%f1008, %f992, 0f32A55E34, %f1007;
	fma.rn.f32 	%f1009, %f1004, %f998, %f1008;
	fma.rn.f32 	%f1010, %f1002, %f992, %f1009;
	add.rn.f32 	%f1011, %f1003, %f1010;
	mov.f32 	%f1012, 0f40000000;
	mul.rn.f32 	%f1013, %f1011, %f1012;
	cvt.rni.f32.f32 	%f1014, %f1013;
	sub.f32 	%f1015, %f1013, %f1014;
	neg.f32 	%f1016, %f1013;
	fma.rn.f32 	%f1017, %f1011, 0f40000000, %f1016;
	neg.f32 	%f1018, %f1003;
	add.rn.f32 	%f1019, %f1011, %f1018;
	neg.f32 	%f1020, %f1019;
	add.rn.f32 	%f1021, %f1010, %f1020;
	fma.rn.f32 	%f1022, %f1021, 0f40000000, %f1017;
	add.f32 	%f1023, %f1015, %f1022;
	setp.gt.f32 	%p239, %f1014, 0f00000000;
	selp.b32 	%r234, 0, -2097152000, %p239;
	setp.neu.f32 	%p240, %f2, 0f00000000;
	setp.neu.f32 	%p241, %f11, 0f7F800000;
	setp.lt.f32 	%p242, %f1013, 0f00000000;
	selp.f32 	%f1024, 0f00000000, 0f7F800000, %p242;
	abs.f32 	%f1025, %f1013;
	setp.gt.f32 	%p243, %f1025, 0f43180000;
	cvt.rzi.s32.f32 	%r235, %f1014;
	shl.b32 	%r236, %r235, 23;
	sub.s32 	%r237, %r236, %r234;
	mov.b32 	%f1026, %r237;
	add.s32 	%r238, %r234, 2130706432;
	mov.b32 	%f1027, %r238;
	fma.rn.f32 	%f1028, %f1023, 0f391FCB8E, 0f3AAF85ED;
	fma.rn.f32 	%f1029, %f1028, %f1023, 0f3C1D9856;
	fma.rn.f32 	%f1030, %f1029, %f1023, 0f3D6357BB;
	fma.rn.f32 	%f1031, %f1030, %f1023, 0f3E75FDEC;
	fma.rn.f32 	%f1032, %f1031, %f1023, 0f3F317218;
	fma.rn.f32 	%f1033, %f1032, %f1023, 0f3F800000;
	mul.f32 	%f1034, %f1033, %f1027;
	mul.f32 	%f1035, %f1034, %f1026;
	selp.f32 	%f1042, %f1024, %f1035, %p243;
	and.pred  	%p244, %p240, %p241;
	@%p244 bra 	$L__BB3_37;
	add.f32 	%f1036, %f2, %f2;
	mov.b32 	%r239, %f1036;
	and.b32  	%r240, %r239, 2147483647;
	mov.b32 	%f1042, %r240;
$L__BB3_37:
	cvt.f64.f32 	%fd75, %f1042;
	fma.rn.f64 	%fd76, %fd75, 0d4008000000000000, 0dBFF0000000000000;
	mul.f64 	%fd77, %fd76, 0d3FE0000000000000;
	cvt.rn.f32.f64 	%f1067, %fd77;
	bra.uni 	$L__BB3_180;
$L__BB3_38:
	abs.f32 	%f17, %f2;
	setp.lt.f32 	%p226, %f17, 0f00800000;
	mul.f32 	%f926, %f17, 0f4B800000;
	selp.f32 	%f927, %f926, %f17, %p226;
	selp.f32 	%f928, 0fC1C00000, 0f00000000, %p226;
	mov.b32 	%r221, %f927;
	add.s32 	%r222, %r221, -1060439283;
	and.b32  	%r223, %r222, -8388608;
	sub.s32 	%r224, %r221, %r223;
	mov.b32 	%f929, %r224;
	cvt.rn.f32.s32 	%f930, %r223;
	fma.rn.f32 	%f931, %f930, 0f34000000, %f928;
	add.f32 	%f932, %f929, 0fBF800000;
	add.f32 	%f933, %f929, 0f3F800000;
	rcp.approx.ftz.f32 	%f934, %f933;
	add.f32 	%f935, %f932, %f932;
	mul.f32 	%f936, %f935, %f934;
	mul.f32 	%f937, %f936, %f936;
	sub.f32 	%f938, %f932, %f936;
	add.f32 	%f939, %f938, %f938;
	neg.f32 	%f940, %f936;
	fma.rn.f32 	%f941, %f940, %f932, %f939;
	mul.rn.f32 	%f942, %f934, %f941;
	fma.rn.f32 	%f943, %f937, 0f3A2C32E4, 0f3B52E7DB;
	fma.rn.f32 	%f944, %f943, %f937, 0f3C93BB73;
	fma.rn.f32 	%f945, %f944, %f937, 0f3DF6384F;
	mul.rn.f32 	%f946, %f945, %f937;
	fma.rn.f32 	%f947, %f936, 0f3FB8AA3B, %f931;
	sub.f32 	%f948, %f931, %f947;
	fma.rn.f32 	%f949, %f936, 0f3FB8AA3B, %f948;
	fma.rn.f32 	%f950, %f942, 0f3FB8AA3B, %f949;
	fma.rn.f32 	%f951, %f936, 0f32A55E34, %f950;
	mul.f32 	%f952, %f946, 0f40400000;
	fma.rn.f32 	%f953, %f952, %f942, %f951;
	fma.rn.f32 	%f954, %f946, %f936, %f953;
	add.rn.f32 	%f955, %f947, %f954;
	neg.f32 	%f956, %f947;
	add.rn.f32 	%f957, %f955, %f956;
	neg.f32 	%f958, %f957;
	add.rn.f32 	%f959, %f954, %f958;
	mov.f32 	%f960, 0f40400000;
	mul.rn.f32 	%f961, %f955, %f960;
	neg.f32 	%f962, %f961;
	fma.rn.f32 	%f963, %f955, 0f40400000, %f962;
	fma.rn.f32 	%f964, %f959, 0f40400000, %f963;
	cvt.rni.f32.f32 	%f965, %f961;
	sub.f32 	%f966, %f961, %f965;
	add.f32 	%f967, %f966, %f964;
	fma.rn.f32 	%f968, %f967, 0f391FCB8E, 0f3AAF85ED;
	fma.rn.f32 	%f969, %f968, %f967, 0f3C1D9856;
	fma.rn.f32 	%f970, %f969, %f967, 0f3D6357BB;
	fma.rn.f32 	%f971, %f970, %f967, 0f3E75FDEC;
	fma.rn.f32 	%f972, %f971, %f967, 0f3F317218;
	fma.rn.f32 	%f973, %f972, %f967, 0f3F800000;
	cvt.rzi.s32.f32 	%r225, %f965;
	setp.gt.f32 	%p227, %f965, 0f00000000;
	selp.b32 	%r226, 0, -2097152000, %p227;
	add.s32 	%r227, %r226, 2130706432;
	mov.b32 	%f974, %r227;
	mul.f32 	%f975, %f973, %f974;
	shl.b32 	%r228, %r225, 23;
	sub.s32 	%r229, %r228, %r226;
	mov.b32 	%f976, %r229;
	mul.f32 	%f977, %f975, %f976;
	abs.f32 	%f978, %f961;
	setp.gt.f32 	%p228, %f978, 0f43180000;
	setp.lt.f32 	%p229, %f961, 0f00000000;
	selp.f32 	%f979, 0f00000000, 0f7F800000, %p229;
	selp.f32 	%f18, %f979, %f977, %p228;
	setp.eq.f32 	%p230, %f2, 0f3F800000;
	mov.f32 	%f1043, 0f3F800000;
	@%p230 bra 	$L__BB3_45;
	setp.num.f32 	%p231, %f17, %f17;
	@%p231 bra 	$L__BB3_41;
	mov.f32 	%f980, 0f40400000;
	add.rn.f32 	%f1043, %f2, %f980;
	bra.uni 	$L__BB3_45;
$L__BB3_41:
	setp.neu.f32 	%p232, %f2, 0f00000000;
	setp.neu.f32 	%p233, %f17, 0f7F800000;
	and.pred  	%p234, %p232, %p233;
	@%p234 bra 	$L__BB3_43;
	add.f32 	%f1043, %f2, %f2;
	bra.uni 	$L__BB3_45;
$L__BB3_43:
	setp.geu.f32 	%p235, %f2, 0f00000000;
	mov.f32 	%f1043, %f18;
	@%p235 bra 	$L__BB3_45;
	neg.f32 	%f1043, %f18;
$L__BB3_45:
	cvt.f64.f32 	%fd71, %f1043;
	mul.f64 	%fd72, %fd2, 0dC008000000000000;
	fma.rn.f64 	%fd73, %fd71, 0d4014000000000000, %fd72;
	mul.f64 	%fd74, %fd73, 0d3FE0000000000000;
	cvt.rn.f32.f64 	%f1067, %fd74;
	bra.uni 	$L__BB3_180;
$L__BB3_46:
	mov.f32 	%f880, 0f40800000;
	mul.rn.f32 	%f881, %f25, %f880;
	cvt.rni.f32.f32 	%f882, %f881;
	sub.f32 	%f883, %f881, %f882;
	neg.f32 	%f884, %f881;
	fma.rn.f32 	%f885, %f25, 0f40800000, %f884;
	fma.rn.f32 	%f886, %f26, 0f40800000, %f885;
	add.f32 	%f887, %f883, %f886;
	setp.gt.f32 	%p212, %f882, 0f00000000;
	selp.b32 	%r207, 0, -2097152000, %p212;
	setp.neu.f32 	%p213, %f2, 0f00000000;
	setp.neu.f32 	%p214, %f24, 0f7F800000;
	setp.lt.f32 	%p215, %f881, 0f00000000;
	selp.f32 	%f888, 0f00000000, 0f7F800000, %p215;
	abs.f32 	%f889, %f881;
	setp.gt.f32 	%p216, %f889, 0f43180000;
	cvt.rzi.s32.f32 	%r208, %f882;
	shl.b32 	%r209, %r208, 23;
	sub.s32 	%r210, %r209, %r207;
	mov.b32 	%f890, %r210;
	add.s32 	%r211, %r207, 2130706432;
	mov.b32 	%f891, %r211;
	fma.rn.f32 	%f892, %f887, 0f391FCB8E, 0f3AAF85ED;
	fma.rn.f32 	%f893, %f892, %f887, 0f3C1D9856;
	fma.rn.f32 	%f894, %f893, %f887, 0f3D6357BB;
	fma.rn.f32 	%f895, %f894, %f887, 0f3E75FDEC;
	fma.rn.f32 	%f896, %f895, %f887, 0f3F317218;
	fma.rn.f32 	%f897, %f896, %f887, 0f3F800000;
	mul.f32 	%f898, %f897, %f891;
	mul.f32 	%f899, %f898, %f890;
	selp.f32 	%f1044, %f888, %f899, %p216;
	and.pred  	%p217, %p213, %p214;
	@%p217 bra 	$L__BB3_48;
	add.f32 	%f900, %f2, %f2;
	mov.b32 	%r212, %f900;
	and.b32  	%r213, %r212, 2147483647;
	mov.b32 	%f1044, %r213;
$L__BB3_48:
	setp.eq.f32 	%p218, %f2, 0f3F800000;
	cvt.f64.f32 	%fd3, %f1044;
	mov.f32 	%f903, 0f40000000;
	mul.rn.f32 	%f904, %f25, %f903;
	neg.f32 	%f905, %f904;
	fma.rn.f32 	%f906, %f25, 0f40000000, %f905;
	fma.rn.f32 	%f907, %f26, 0f40000000, %f906;
	cvt.rni.f32.f32 	%f908, %f904;
	sub.f32 	%f909, %f904, %f908;
	add.f32 	%f910, %f909, %f907;
	fma.rn.f32 	%f911, %f910, 0f391FCB8E, 0f3AAF85ED;
	fma.rn.f32 	%f912, %f911, %f910, 0f3C1D9856;
	fma.rn.f32 	%f913, %f912, %f910, 0f3D6357BB;
	fma.rn.f32 	%f914, %f913, %f910, 0f3E75FDEC;
	fma.rn.f32 	%f915, %f914, %f910, 0f3F317218;
	fma.rn.f32 	%f916, %f915, %f910, 0f3F800000;
	cvt.rzi.s32.f32 	%r214, %f908;
	setp.gt.f32 	%p219, %f908, 0f00000000;
	selp.b32 	%r215, 0, -2097152000, %p219;
	add.s32 	%r216, %r215, 2130706432;
	mov.b32 	%f917, %r216;
	mul.f32 	%f918, %f916, %f917;
	shl.b32 	%r217, %r214, 23;
	sub.s32 	%r218, %r217, %r215;
	mov.b32 	%f919, %r218;
	mul.f32 	%f920, %f918, %f919;
	abs.f32 	%f921, %f904;
	setp.gt.f32 	%p220, %f921, 0f43180000;
	setp.lt.f32 	%p221, %f904, 0f00000000;
	selp.f32 	%f922, 0f00000000, 0f7F800000, %p221;
	selp.f32 	%f31, %f922, %f920, %p220;
	mov.f32 	%f1045, 0f3F800000;
	@%p218 bra 	$L__BB3_53;
	setp.num.f32 	%p222, %f24, %f24;
	@%p222 bra 	$L__BB3_51;
	mov.f32 	%f924, 0f40000000;
	add.rn.f32 	%f1045, %f2, %f924;
	bra.uni 	$L__BB3_53;
$L__BB3_51:
	setp.neu.f32 	%p223, %f2, 0f00000000;
	setp.neu.f32 	%p224, %f24, 0f7F800000;
	and.pred  	%p225, %p223, %p224;
	mov.f32 	%f1045, %f31;
	@%p225 bra 	$L__BB3_53;
	add.f32 	%f923, %f2, %f2;
	mov.b32 	%r219, %f923;
	and.b32  	%r220, %r219, 2147483647;
	mov.b32 	%f1045, %r220;
$L__BB3_53:
	cvt.f64.f32 	%fd66, %f1045;
	mul.f64 	%fd67, %fd66, 0dC03E000000000000;
	fma.rn.f64 	%fd68, %fd3, 0d4041800000000000, %fd67;
	add.f64 	%fd69, %fd68, 0d4008000000000000;
	mul.f64 	%fd70, %fd69, 0d3FC0000000000000;
	cvt.rn.f32.f64 	%f1067, %fd70;
	bra.uni 	$L__BB3_180;
$L__BB3_54:
	abs.f32 	%f36, %f2;
	setp.lt.f32 	%p190, %f36, 0f00800000;
	mul.f32 	%f772, %f36, 0f4B800000;
	selp.f32 	%f773, %f772, %f36, %p190;
	selp.f32 	%f774, 0fC1C00000, 0f00000000, %p190;
	mov.b32 	%r189, %f773;
	add.s32 	%r190, %r189, -1060439283;
	and.b32  	%r191, %r190, -8388608;
	sub.s32 	%r192, %r189, %r191;
	mov.b32 	%f775, %r192;
	cvt.rn.f32.s32 	%f776, %r191;
	fma.rn.f32 	%f777, %f776, 0f34000000, %f774;
	add.f32 	%f778, %f775, 0fBF800000;
	add.f32 	%f779, %f775, 0f3F800000;
	rcp.approx.ftz.f32 	%f780, %f779;
	add.f32 	%f781, %f778, %f778;
	mul.f32 	%f782, %f781, %f780;
	mul.f32 	%f783, %f782, %f782;
	sub.f32 	%f784, %f778, %f782;
	add.f32 	%f785, %f784, %f784;
	neg.f32 	%f786, %f782;
	fma.rn.f32 	%f787, %f786, %f778, %f785;
	mul.rn.f32 	%f788, %f780, %f787;
	fma.rn.f32 	%f789, %f783, 0f3A2C32E4, 0f3B52E7DB;
	fma.rn.f32 	%f790, %f789, %f783, 0f3C93BB73;
	fma.rn.f32 	%f791, %f790, %f783, 0f3DF6384F;
	mul.rn.f32 	%f792, %f791, %f783;
	fma.rn.f32 	%f793, %f782, 0f3FB8AA3B, %f777;
	sub.f32 	%f794, %f777, %f793;
	fma.rn.f32 	%f795, %f782, 0f3FB8AA3B, %f794;
	fma.rn.f32 	%f796, %f788, 0f3FB8AA3B, %f795;
	fma.rn.f32 	%f797, %f782, 0f32A55E34, %f796;
	mul.f32 	%f798, %f792, 0f40400000;
	fma.rn.f32 	%f799, %f798, %f788, %f797;
	fma.rn.f32 	%f800, %f792, %f782, %f799;
	add.rn.f32 	%f37, %f793, %f800;
	neg.f32 	%f801, %f793;
	add.rn.f32 	%f802, %f37, %f801;
	neg.f32 	%f803, %f802;
	add.rn.f32 	%f38, %f800, %f803;
	mov.f32 	%f804, 0f40A00000;
	mul.rn.f32 	%f805, %f37, %f804;
	neg.f32 	%f806, %f805;
	fma.rn.f32 	%f807, %f37, 0f40A00000, %f806;
	fma.rn.f32 	%f808, %f38, 0f40A00000, %f807;
	cvt.rni.f32.f32 	%f809, %f805;
	sub.f32 	%f810, %f805, %f809;
	add.f32 	%f811, %f810, %f808;
	fma.rn.f32 	%f812, %f811, 0f391FCB8E, 0f3AAF85ED;
	fma.rn.f32 	%f813, %f812, %f811, 0f3C1D9856;
	fma.rn.f32 	%f814, %f813, %f811, 0f3D6357BB;
	fma.rn.f32 	%f815, %f814, %f811, 0f3E75FDEC;
	fma.rn.f32 	%f816, %f815, %f811, 0f3F317218;
	fma.rn.f32 	%f817, %f816, %f811, 0f3F800000;
	cvt.rzi.s32.f32 	%r193, %f809;
	setp.gt.f32 	%p191, %f809, 0f00000000;
	selp.b32 	%r194, 0, -2097152000, %p191;
	add.s32 	%r195, %r194, 2130706432;
	mov.b32 	%f818, %r195;
	mul.f32 	%f819, %f817, %f818;
	shl.b32 	%r196, %r193, 23;
	sub.s32 	%r197, %r196, %r194;
	mov.b32 	%f820, %r197;
	mul.f32 	%f821, %f819, %f820;
	abs.f32 	%f822, %f805;
	setp.gt.f32 	%p192, %f822, 0f43180000;
	setp.lt.f32 	%p193, %f805, 0f00000000;
	selp.f32 	%f823, 0f00000000, 0f7F800000, %p193;
	selp.f32 	%f39, %f823, %f821, %p192;
	setp.eq.f32 	%p194, %f2, 0f3F800000;
	mov.f32 	%f1046, 0f3F800000;
	@%p194 bra 	$L__BB3_61;
	setp.num.f32 	%p195, %f36, %f36;
	@%p195 bra 	$L__BB3_57;
	mov.f32 	%f824, 0f40A00000;
	add.rn.f32 	%f1046, %f2, %f824;
	bra.uni 	$L__BB3_61;
$L__BB3_57:
	setp.neu.f32 	%p196, %f2, 0f00000000;
	setp.neu.f32 	%p197, %f36, 0f7F800000;
	and.pred  	%p198, %p196, %p197;
	@%p198 bra 	$L__BB3_59;
	add.f32 	%f1046, %f2, %f2;
	bra.uni 	$L__BB3_61;
$L__BB3_59:
	setp.geu.f32 	%p199, %f2, 0f00000000;
	mov.f32 	%f1046, %f39;
	@%p199 bra 	$L__BB3_61;
	neg.f32 	%f1046, %f39;
$L__BB3_61:
	setp.eq.f32 	%p200, %f2, 0f3F800000;
	cvt.f64.f32 	%fd4, %f1046;
	mov.f32 	%f826, 0f40400000;
	mul.rn.f32 	%f827, %f37, %f826;
	neg.f32 	%f828, %f827;
	fma.rn.f32 	%f829, %f37, 0f40400000, %f828;
	fma.rn.f32 	%f830, %f38, 0f40400000, %f829;
	cvt.rni.f32.f32 	%f831, %f827;
	sub.f32 	%f832, %f827, %f831;
	add.f32 	%f833, %f832, %f830;
	fma.rn.f32 	%f834, %f833, 0f391FCB8E, 0f3AAF85ED;
	fma.rn.f32 	%f835, %f834, %f833, 0f3C1D9856;
	fma.rn.f32 	%f836, %f835, %f833, 0f3D6357BB;
	fma.rn.f32 	%f837, %f836, %f833, 0f3E75FDEC;
	fma.rn.f32 	%f838, %f837, %f833, 0f3F317218;
	fma.rn.f32 	%f839, %f838, %f833, 0f3F800000;
	cvt.rzi.s32.f32 	%r198, %f831;
	setp.gt.f32 	%p201, %f831, 0f00000000;
	selp.b32 	%r199, 0, -2097152000, %p201;
	add.s32 	%r200, %r199, 2130706432;
	mov.b32 	%f840, %r200;
	mul.f32 	%f841, %f839, %f840;
	shl.b32 	%r201, %r198, 23;
	sub.s32 	%r202, %r201, %r199;
	mov.b32 	%f842, %r202;
	mul.f32 	%f843, %f841, %f842;
	abs.f32 	%f844, %f827;
	setp.gt.f32 	%p202, %f844, 0f43180000;
	setp.lt.f32 	%p203, %f827, 0f00000000;
	selp.f32 	%f845, 0f00000000, 0f7F800000, %p203;
	selp.f32 	%f44, %f845, %f843, %p202;
	mov.f32 	%f1047, 0f3F800000;
	@%p200 bra 	$L__BB3_68;
	setp.num.f32 	%p204, %f36, %f36;
	@%p204 bra 	$L__BB3_64;
	mov.f32 	%f846, 0f40400000;
	add.rn.f32 	%f1047, %f2, %f846;
	bra.uni 	$L__BB3_68;
$L__BB3_64:
	setp.neu.f32 	%p205, %f2, 0f00000000;
	setp.neu.f32 	%p206, %f36, 0f7F800000;
	and.pred  	%p207, %p205, %p206;
	@%p207 bra 	$L__BB3_66;
	add.f32 	%f1047, %f2, %f2;
	bra.uni 	$L__BB3_68;
$L__BB3_66:
	setp.geu.f32 	%p208, %f2, 0f00000000;
	mov.f32 	%f1047, %f44;
	@%p208 bra 	$L__BB3_68;
	neg.f32 	%f1047, %f44;
$L__BB3_68:
	cvt.f64.f32 	%fd61, %f1047;
	mul.f64 	%fd62, %fd61, 0dC051800000000000;
	fma.rn.f64 	%fd63, %fd4, 0d404F800000000000, %fd62;
	fma.rn.f64 	%fd64, %fd2, 0d402E000000000000, %fd63;
	mul.f64 	%fd65, %fd64, 0d3FC0000000000000;
	cvt.rn.f32.f64 	%f1067, %fd65;
	bra.uni 	$L__BB3_180;
$L__BB3_69:
	abs.f32 	%f50, %f2;
	setp.lt.f32 	%p165, %f50, 0f00800000;
	mul.f32 	%f671, %f50, 0f4B800000;
	selp.f32 	%f672, %f671, %f50, %p165;
	selp.f32 	%f673, 0fC1C00000, 0f00000000, %p165;
	mov.b32 	%r164, %f672;
	add.s32 	%r165, %r164, -1060439283;
	and.b32  	%r166, %r165, -8388608;
	sub.s32 	%r167, %r164, %r166;
	mov.b32 	%f674, %r167;
	cvt.rn.f32.s32 	%f675, %r166;
	fma.rn.f32 	%f676, %f675, 0f34000000, %f673;
	add.f32 	%f677, %f674, 0fBF800000;
	add.f32 	%f678, %f674, 0f3F800000;
	rcp.approx.ftz.f32 	%f679, %f678;
	add.f32 	%f680, %f677, %f677;
	mul.f32 	%f681, %f680, %f679;
	mul.f32 	%f682, %f681, %f681;
	sub.f32 	%f683, %f677, %f681;
	add.f32 	%f684, %f683, %f683;
	neg.f32 	%f685, %f681;
	fma.rn.f32 	%f686, %f685, %f677, %f684;
	mul.rn.f32 	%f687, %f679, %f686;
	fma.rn.f32 	%f688, %f682, 0f3A2C32E4, 0f3B52E7DB;
	fma.rn.f32 	%f689, %f688, %f682, 0f3C93BB73;
	fma.rn.f32 	%f690, %f689, %f682, 0f3DF6384F;
	mul.rn.f32 	%f691, %f690, %f682;
	fma.rn.f32 	%f692, %f681, 0f3FB8AA3B, %f676;
	sub.f32 	%f693, %f676, %f692;
	fma.rn.f32 	%f694, %f681, 0f3FB8AA3B, %f693;
	fma.rn.f32 	%f695, %f687, 0f3FB8AA3B, %f694;
	fma.rn.f32 	%f696, %f681, 0f32A55E34, %f695;
	mul.f32 	%f697, %f691, 0f40400000;
	fma.rn.f32 	%f698, %f697, %f687, %f696;
	fma.rn.f32 	%f699, %f691, %f681, %f698;
	add.rn.f32 	%f51, %f692, %f699;
	neg.f32 	%f700, %f692;
	add.rn.f32 	%f701, %f51, %f700;
	neg.f32 	%f702, %f701;
	add.rn.f32 	%f52, %f699, %f702;
	setp.eq.f32 	%p166, %f2, 0f3F800000;
	mov.f32 	%f1048, 0f3F800000;
	@%p166 bra 	$L__BB3_74;
	setp.num.f32 	%p167, %f50, %f50;
	@%p167 bra 	$L__BB3_72;
	mov.f32 	%f724, 0f40C00000;
	add.rn.f32 	%f1048, %f2, %f724;
	bra.uni 	$L__BB3_74;
$L__BB3_72:
	mov.f32 	%f703, 0f40C00000;
	mul.rn.f32 	%f704, %f51, %f703;
	cvt.rni.f32.f32 	%f705, %f704;
	sub.f32 	%f706, %f704, %f705;
	neg.f32 	%f707, %f704;
	fma.rn.f32 	%f708, %f51, 0f40C00000, %f707;
	fma.rn.f32 	%f709, %f52, 0f40C00000, %f708;
	add.f32 	%f710, %f706, %f709;
	setp.gt.f32 	%p168, %f705, 0f00000000;
	selp.b32 	%r168, 0, -2097152000, %p168;
	setp.neu.f32 	%p169, %f2, 0f00000000;
	setp.neu.f32 	%p170, %f50, 0f7F800000;
	setp.lt.f32 	%p171, %f704, 0f00000000;
	selp.f32 	%f711, 0f00000000, 0f7F800000, %p171;
	abs.f32 	%f712, %f704;
	setp.gt.f32 	%p172, %f712, 0f43180000;
	cvt.rzi.s32.f32 	%r169, %f705;
	shl.b32 	%r170, %r169, 23;
	sub.s32 	%r171, %r170, %r168;
	mov.b32 	%f713, %r171;
	add.s32 	%r172, %r168, 2130706432;
	mov.b32 	%f714, %r172;
	fma.rn.f32 	%f715, %f710, 0f391FCB8E, 0f3AAF85ED;
	fma.rn.f32 	%f716, %f715, %f710, 0f3C1D9856;
	fma.rn.f32 	%f717, %f716, %f710, 0f3D6357BB;
	fma.rn.f32 	%f718, %f717, %f710, 0f3E75FDEC;
	fma.rn.f32 	%f719, %f718, %f710, 0f3F317218;
	fma.rn.f32 	%f720, %f719, %f710, 0f3F800000;
	mul.f32 	%f721, %f720, %f714;
	mul.f32 	%f722, %f721, %f713;
	selp.f32 	%f1048, %f711, %f722, %p172;
	and.pred  	%p173, %p169, %p170;
	@%p173 bra 	$L__BB3_74;
	add.f32 	%f723, %f2, %f2;
	mov.b32 	%r173, %f723;
	and.b32  	%r174, %r173, 2147483647;
	mov.b32 	%f1048, %r174;
$L__BB3_74:
	setp.eq.f32 	%p174, %f2, 0f3F800000;
	cvt.f64.f32 	%fd5, %f1048;
	mov.f32 	%f1049, 0f3F800000;
	@%p174 bra 	$L__BB3_79;
	setp.num.f32 	%p175, %f50, %f50;
	@%p175 bra 	$L__BB3_77;
	mov.f32 	%f747, 0f40800000;
	add.rn.f32 	%f1049, %f2, %f747;
	bra.uni 	$L__BB3_79;
$L__BB3_77:
	mov.f32 	%f726, 0f40800000;
	mul.rn.f32 	%f727, %f51, %f726;
	cvt.rni.f32.f32 	%f728, %f727;
	sub.f32 	%f729, %f727, %f728;
	neg.f32 	%f730, %f727;
	fma.rn.f32 	%f731, %f51, 0f40800000, %f730;
	fma.rn.f32 	%f732, %f52, 0f40800000, %f731;
	add.f32 	%f733, %f729, %f732;
	setp.gt.f32 	%p176, %f728, 0f00000000;
	selp.b32 	%r175, 0, -2097152000, %p176;
	setp.neu.f32 	%p177, %f2, 0f00000000;
	setp.neu.f32 	%p178, %f50, 0f7F800000;
	setp.lt.f32 	%p179, %f727, 0f00000000;
	selp.f32 	%f734, 0f00000000, 0f7F800000, %p179;
	abs.f32 	%f735, %f727;
	setp.gt.f32 	%p180, %f735, 0f43180000;
	cvt.rzi.s32.f32 	%r176, %f728;
	shl.b32 	%r177, %r176, 23;
	sub.s32 	%r178, %r177, %r175;
	mov.b32 	%f736, %r178;
	add.s32 	%r179, %r175, 2130706432;
	mov.b32 	%f737, %r179;
	fma.rn.f32 	%f738, %f733, 0f391FCB8E, 0f3AAF85ED;
	fma.rn.f32 	%f739, %f738, %f733, 0f3C1D9856;
	fma.rn.f32 	%f740, %f739, %f733, 0f3D6357BB;
	fma.rn.f32 	%f741, %f740, %f733, 0f3E75FDEC;
	fma.rn.f32 	%f742, %f741, %f733, 0f3F317218;
	fma.rn.f32 	%f743, %f742, %f733, 0f3F800000;
	mul.f32 	%f744, %f743, %f737;
	mul.f32 	%f745, %f744, %f736;
	selp.f32 	%f1049, %f734, %f745, %p180;
	and.pred  	%p181, %p177, %p178;
	@%p181 bra 	$L__BB3_79;
	add.f32 	%f746, %f2, %f2;
	mov.b32 	%r180, %f746;
	and.b32  	%r181, %r180, 2147483647;
	mov.b32 	%f1049, %r181;
$L__BB3_79:
	setp.eq.f32 	%p182, %f2, 0f3F800000;
	cvt.f64.f32 	%fd55, %f1049;
	mul.f64 	%fd56, %fd55, 0dC073B00000000000;
	fma.rn.f64 	%fd6, %fd5, 0d406CE00000000000, %fd56;
	mov.f32 	%f749, 0f40000000;
	mul.rn.f32 	%f750, %f51, %f749;
	neg.f32 	%f751, %f750;
	fma.rn.f32 	%f752, %f51, 0f40000000, %f751;
	fma.rn.f32 	%f753, %f52, 0f40000000, %f752;
	cvt.rni.f32.f32 	%f754, %f750;
	sub.f32 	%f755, %f750, %f754;
	add.f32 	%f756, %f755, %f753;
	fma.rn.f32 	%f757, %f756, 0f391FCB8E, 0f3AAF85ED;
	fma.rn.f32 	%f758, %f757, %f756, 0f3C1D9856;
	fma.rn.f32 	%f759, %f758, %f756, 0f3D6357BB;
	fma.rn.f32 	%f760, %f759, %f756, 0f3E75FDEC;
	fma.rn.f32 	%f761, %f760, %f756, 0f3F317218;
	fma.rn.f32 	%f762, %f761, %f756, 0f3F800000;
	cvt.rzi.s32.f32 	%r182, %f754;
	setp.gt.f32 	%p183, %f754, 0f00000000;
	selp.b32 	%r183, 0, -2097152000, %p183;
	add.s32 	%r184, %r183, 2130706432;
	mov.b32 	%f763, %r184;
	mul.f32 	%f764, %f762, %f763;
	shl.b32 	%r185, %r182, 23;
	sub.s32 	%r186, %r185, %r183;
	mov.b32 	%f765, %r186;
	mul.f32 	%f766, %f764, %f765;
	abs.f32 	%f767, %f750;
	setp.gt.f32 	%p184, %f767, 0f43180000;
	setp.lt.f32 	%p185, %f750, 0f00000000;
	selp.f32 	%f768, 0f00000000, 0f7F800000, %p185;
	selp.f32 	%f61, %f768, %f766, %p184;
	mov.f32 	%f1050, 0f3F800000;
	@%p182 bra 	$L__BB3_84;
	setp.num.f32 	%p186, %f50, %f50;
	@%p186 bra 	$L__BB3_82;
	mov.f32 	%f770, 0f40000000;
	add.rn.f32 	%f1050, %f2, %f770;
	bra.uni 	$L__BB3_84;
$L__BB3_82:
	setp.neu.f32 	%p187, %f2, 0f00000000;
	setp.neu.f32 	%p188, %f50, 0f7F800000;
	and.pred  	%p189, %p187, %p188;
	mov.f32 	%f1050, %f61;
	@%p189 bra 	$L__BB3_84;
	add.f32 	%f769, %f2, %f2;
	mov.b32 	%r187, %f769;
	and.b32  	%r188, %r187, 2147483647;
	mov.b32 	%f1050, %r188;
$L__BB3_84:
	cvt.f64.f32 	%fd57, %f1050;
	fma.rn.f64 	%fd58, %fd57, 0d405A400000000000, %fd6;
	add.f64 	%fd59, %fd58, 0dC014000000000000;
	mul.f64 	%fd60, %fd59, 0d3FB0000000000000;
	cvt.rn.f32.f64 	%f1067, %fd60;
	bra.uni 	$L__BB3_180;
$L__BB3_85:
	setp.neu.f32 	%p143, %f2, 0f00000000;
	setp.neu.f32 	%p144, %f66, 0f7F800000;
	and.pred  	%p145, %p143, %p144;
	@%p145 bra 	$L__BB3_87;
	add.f32 	%f1051, %f2, %f2;
	bra.uni 	$L__BB3_89;
$L__BB3_87:
	setp.geu.f32 	%p146, %f2, 0f00000000;
	mov.f32 	%f1051, %f69;
	@%p146 bra 	$L__BB3_89;
	neg.f32 	%f1051, %f69;
$L__BB3_89:
	setp.eq.f32 	%p147, %f2, 0f3F800000;
	cvt.f64.f32 	%fd7, %f1051;
	mov.f32 	%f627, 0f40A00000;
	mul.rn.f32 	%f628, %f67, %f627;
	neg.f32 	%f629, %f628;
	fma.rn.f32 	%f630, %f67, 0f40A00000, %f629;
	fma.rn.f32 	%f631, %f68, 0f40A00000, %f630;
	cvt.rni.f32.f32 	%f632, %f628;
	sub.f32 	%f633, %f628, %f632;
	add.f32 	%f634, %f633, %f631;
	fma.rn.f32 	%f635, %f634, 0f391FCB8E, 0f3AAF85ED;
	fma.rn.f32 	%f636, %f635, %f634, 0f3C1D9856;
	fma.rn.f32 	%f637, %f636, %f634, 0f3D6357BB;
	fma.rn.f32 	%f638, %f637, %f634, 0f3E75FDEC;
	fma.rn.f32 	%f639, %f638, %f634, 0f3F317218;
	fma.rn.f32 	%f640, %f639, %f634, 0f3F800000;
	cvt.rzi.s32.f32 	%r154, %f632;
	setp.gt.f32 	%p148, %f632, 0f00000000;
	selp.b32 	%r155, 0, -2097152000, %p148;
	add.s32 	%r156, %r155, 2130706432;
	mov.b32 	%f641, %r156;
	mul.f32 	%f642, %f640, %f641;
	shl.b32 	%r157, %r154, 23;
	sub.s32 	%r158, %r157, %r155;
	mov.b32 	%f643, %r158;
	mul.f32 	%f644, %f642, %f643;
	abs.f32 	%f645, %f628;
	setp.gt.f32 	%p149, %f645, 0f43180000;
	setp.lt.f32 	%p150, %f628, 0f00000000;
	selp.f32 	%f646, 0f00000000, 0f7F800000, %p150;
	selp.f32 	%f74, %f646, %f644, %p149;
	mov.f32 	%f1052, 0f3F800000;
	@%p147 bra 	$L__BB3_96;
	setp.num.f32 	%p151, %f66, %f66;
	@%p151 bra 	$L__BB3_92;
	mov.f32 	%f647, 0f40A00000;
	add.rn.f32 	%f1052, %f2, %f647;
	bra.uni 	$L__BB3_96;
$L__BB3_92:
	setp.neu.f32 	%p152, %f2, 0f00000000;
	setp.neu.f32 	%p153, %f66, 0f7F800000;
	and.pred  	%p154, %p152, %p153;
	@%p154 bra 	$L__BB3_94;
	add.f32 	%f1052, %f2, %f2;
	bra.uni 	$L__BB3_96;
$L__BB3_94:
	setp.geu.f32 	%p155, %f2, 0f00000000;
	mov.f32 	%f1052, %f74;
	@%p155 bra 	$L__BB3_96;
	neg.f32 	%f1052, %f74;
$L__BB3_96:
	cvt.f64.f32 	%fd49, %f1052;
	mul.f64 	%fd50, %fd49, 0dC085A80000000000;
	fma.rn.f64 	%fd8, %fd7, 0d407AD00000000000, %fd50;
	mov.f32 	%f649, 0f40400000;
	mul.rn.f32 	%f650, %f67, %f649;
	neg.f32 	%f651, %f650;
	fma.rn.f32 	%f652, %f67, 0f40400000, %f651;
	fma.rn.f32 	%f653, %f68, 0f40400000, %f652;
	cvt.rni.f32.f32 	%f654, %f650;
	sub.f32 	%f655, %f650, %f654;
	add.f32 	%f656, %f655, %f653;
	fma.rn.f32 	%f657, %f656, 0f391FCB8E, 0f3AAF85ED;
	fma.rn.f32 	%f658, %f657, %f656, 0f3C1D9856;
	fma.rn.f32 	%f659, %f658, %f656, 0f3D6357BB;
	fma.rn.f32 	%f660, %f659, %f656, 0f3E75FDEC;
	fma.rn.f32 	%f661, %f660, %f656, 0f3F317218;
	fma.rn.f32 	%f662, %f661, %f656, 0f3F800000;
	cvt.rzi.s32.f32 	%r159, %f654;
	setp.gt.f32 	%p157, %f654, 0f00000000;
	selp.b32 	%r160, 0, -2097152000, %p157;
	add.s32 	%r161, %r160, 2130706432;
	mov.b32 	%f663, %r161;
	mul.f32 	%f664, %f662, %f663;
	shl.b32 	%r162, %r159, 23;
	sub.s32 	%r163, %r162, %r160;
	mov.b32 	%f665, %r163;
	mul.f32 	%f666, %f664, %f665;
	abs.f32 	%f667, %f650;
	setp.gt.f32 	%p158, %f667, 0f43180000;
	setp.lt.f32 	%p159, %f650, 0f00000000;
	selp.f32 	%f668, 0f00000000, 0f7F800000, %p159;
	selp.f32 	%f79, %f668, %f666, %p158;
	mov.f32 	%f1053, 0f3F800000;
	@%p147 bra 	$L__BB3_103;
	setp.num.f32 	%p160, %f66, %f66;
	@%p160 bra 	$L__BB3_99;
	mov.f32 	%f669, 0f40400000;
	add.rn.f32 	%f1053, %f2, %f669;
	bra.uni 	$L__BB3_103;
$L__BB3_99:
	setp.neu.f32 	%p161, %f2, 0f00000000;
	setp.neu.f32 	%p162, %f66, 0f7F800000;
	and.pred  	%p163, %p161, %p162;
	@%p163 bra 	$L__BB3_101;
	add.f32 	%f1053, %f2, %f2;
	bra.uni 	$L__BB3_103;
$L__BB3_101:
	setp.geu.f32 	%p164, %f2, 0f00000000;
	mov.f32 	%f1053, %f79;
	@%p164 bra 	$L__BB3_103;
	neg.f32 	%f1053, %f79;
$L__BB3_103:
	cvt.f64.f32 	%fd51, %f1053;
	fma.rn.f64 	%fd52, %fd51, 0d4073B00000000000, %fd8;
	fma.rn.f64 	%fd53, %fd2, 0dC041800000000000, %fd52;
	mul.f64 	%fd54, %fd53, 0d3FB0000000000000;
	cvt.rn.f32.f64 	%f1067, %fd54;
	bra.uni 	$L__BB3_180;
$L__BB3_104:
	abs.f32 	%f85, %f2;
	setp.lt.f32 	%p104, %f85, 0f00800000;
	mul.f32 	%f449, %f85, 0f4B800000;
	selp.f32 	%f450, %f449, %f85, %p104;
	selp.f32 	%f451, 0fC1C00000, 0f00000000, %p104;
	mov.b32 	%r113, %f450;
	add.s32 	%r114, %r113, -1060439283;
	and.b32  	%r115, %r114, -8388608;
	sub.s32 	%r116, %r113, %r115;
	mov.b32 	%f452, %r116;
	cvt.rn.f32.s32 	%f453, %r115;
	fma.rn.f32 	%f454, %f453, 0f34000000, %f451;
	add.f32 	%f455, %f452, 0fBF800000;
	add.f32 	%f456, %f452, 0f3F800000;
	rcp.approx.ftz.f32 	%f457, %f456;
	add.f32 	%f458, %f455, %f455;
	mul.f32 	%f459, %f458, %f457;
	mul.f32 	%f460, %f459, %f459;
	sub.f32 	%f461, %f455, %f459;
	add.f32 	%f462, %f461, %f461;
	neg.f32 	%f463, %f459;
	fma.rn.f32 	%f464, %f463, %f455, %f462;
	mul.rn.f32 	%f465, %f457, %f464;
	fma.rn.f32 	%f466, %f460, 0f3A2C32E4, 0f3B52E7DB;
	fma.rn.f32 	%f467, %f466, %f460, 0f3C93BB73;
	fma.rn.f32 	%f468, %f467, %f460, 0f3DF6384F;
	mul.rn.f32 	%f469, %f468, %f460;
	fma.rn.f32 	%f470, %f459, 0f3FB8AA3B, %f454;
	sub.f32 	%f471, %f454, %f470;
	fma.rn.f32 	%f472, %f459, 0f3FB8AA3B, %f471;
	fma.rn.f32 	%f473, %f465, 0f3FB8AA3B, %f472;
	fma.rn.f32 	%f474, %f459, 0f32A55E34, %f473;
	mul.f32 	%f475, %f469, 0f40400000;
	fma.rn.f32 	%f476, %f475, %f465, %f474;
	fma.rn.f32 	%f477, %f469, %f459, %f476;
	add.rn.f32 	%f86, %f470, %f477;
	neg.f32 	%f478, %f470;
	add.rn.f32 	%f479, %f86, %f478;
	neg.f32 	%f480, %f479;
	add.rn.f32 	%f87, %f477, %f480;
	setp.eq.f32 	%p105, %f2, 0f3F800000;
	mov.f32 	%f1054, 0f3F800000;
	@%p105 bra 	$L__BB3_109;
	setp.num.f32 	%p106, %f85, %f85;
	@%p106 bra 	$L__BB3_107;
	mov.f32 	%f502, 0f41000000;
	add.rn.f32 	%f1054, %f2, %f502;
	bra.uni 	$L__BB3_109;
$L__BB3_107:
	mov.f32 	%f481, 0f41000000;
	mul.rn.f32 	%f482, %f86, %f481;
	cvt.rni.f32.f32 	%f483, %f482;
	sub.f32 	%f484, %f482, %f483;
	neg.f32 	%f485, %f482;
	fma.rn.f32 	%f486, %f86, 0f41000000, %f485;
	fma.rn.f32 	%f487, %f87, 0f41000000, %f486;
	add.f32 	%f488, %f484, %f487;
	setp.gt.f32 	%p107, %f483, 0f00000000;
	selp.b32 	%r117, 0, -2097152000, %p107;
	setp.neu.f32 	%p108, %f2, 0f00000000;
	setp.neu.f32 	%p109, %f85, 0f7F800000;
	setp.lt.f32 	%p110, %f482, 0f00000000;
	selp.f32 	%f489, 0f00000000, 0f7F800000, %p110;
	abs.f32 	%f490, %f482;
	setp.gt.f32 	%p111, %f490, 0f43180000;
	cvt.rzi.s32.f32 	%r118, %f483;
	shl.b32 	%r119, %r118, 23;
	sub.s32 	%r120, %r119, %r117;
	mov.b32 	%f491, %r120;
	add.s32 	%r121, %r117, 2130706432;
	mov.b32 	%f492, %r121;
	fma.rn.f32 	%f493, %f488, 0f391FCB8E, 0f3AAF85ED;
	fma.rn.f32 	%f494, %f493, %f488, 0f3C1D9856;
	fma.rn.f32 	%f495, %f494, %f488, 0f3D6357BB;
	fma.rn.f32 	%f496, %f495, %f488, 0f3E75FDEC;
	fma.rn.f32 	%f497, %f496, %f488, 0f3F317218;
	fma.rn.f32 	%f498, %f497, %f488, 0f3F800000;
	mul.f32 	%f499, %f498, %f492;
	mul.f32 	%f500, %f499, %f491;
	selp.f32 	%f1054, %f489, %f500, %p111;
	and.pred  	%p112, %p108, %p109;
	@%p112 bra 	$L__BB3_109;
	add.f32 	%f501, %f2, %f2;
	mov.b32 	%r122, %f501;
	and.b32  	%r123, %r122, 2147483647;
	mov.b32 	%f1054, %r123;
$L__BB3_109:
	setp.eq.f32 	%p113, %f2, 0f3F800000;
	cvt.f64.f32 	%fd9, %f1054;
	mov.f32 	%f1055, 0f3F800000;
	@%p113 bra 	$L__BB3_114;
	setp.num.f32 	%p114, %f85, %f85;
	@%p114 bra 	$L__BB3_112;
	mov.f32 	%f525, 0f40C00000;
	add.rn.f32 	%f1055, %f2, %f525;
	bra.uni 	$L__BB3_114;
$L__BB3_112:
	mov.f32 	%f504, 0f40C00000;
	mul.rn.f32 	%f505, %f86, %f504;
	cvt.rni.f32.f32 	%f506, %f505;
	sub.f32 	%f507, %f505, %f506;
	neg.f32 	%f508, %f505;
	fma.rn.f32 	%f509, %f86, 0f40C00000, %f508;
	fma.rn.f32 	%f510, %f87, 0f40C00000, %f509;
	add.f32 	%f511, %f507, %f510;
	setp.gt.f32 	%p115, %f506, 0f00000000;
	selp.b32 	%r124, 0, -2097152000, %p115;
	setp.neu.f32 	%p116, %f2, 0f00000000;
	setp.neu.f32 	%p117, %f85, 0f7F800000;
	setp.lt.f32 	%p118, %f505, 0f00000000;
	selp.f32 	%f512, 0f00000000, 0f7F800000, %p118;
	abs.f32 	%f513, %f505;
	setp.gt.f32 	%p119, %f513, 0f43180000;
	cvt.rzi.s32.f32 	%r125, %f506;
	shl.b32 	%r126, %r125, 23;
	sub.s32 	%r127, %r126, %r124;
	mov.b32 	%f514, %r127;
	add.s32 	%r128, %r124, 2130706432;
	mov.b32 	%f515, %r128;
	fma.rn.f32 	%f516, %f511, 0f391FCB8E, 0f3AAF85ED;
	fma.rn.f32 	%f517, %f516, %f511, 0f3C1D9856;
	fma.rn.f32 	%f518, %f517, %f511, 0f3D6357BB;
	fma.rn.f32 	%f519, %f518, %f511, 0f3E75FDEC;
	fma.rn.f32 	%f520, %f519, %f511, 0f3F317218;
	fma.rn.f32 	%f521, %f520, %f511, 0f3F800000;
	mul.f32 	%f522, %f521, %f515;
	mul.f32 	%f523, %f522, %f514;
	selp.f32 	%f1055, %f512, %f523, %p119;
	and.pred  	%p120, %p116, %p117;
	@%p120 bra 	$L__BB3_114;
	add.f32 	%f524, %f2, %f2;
	mov.b32 	%r129, %f524;
	and.b32  	%r130, %r129, 2147483647;
	mov.b32 	%f1055, %r130;
$L__BB3_114:
	setp.eq.f32 	%p121, %f2, 0f3F800000;
	cvt.f64.f32 	%fd42, %f1055;
	mul.f64 	%fd43, %fd42, 0dC0C7760000000000;
	fma.rn.f64 	%fd10, %fd9, 0d40B9230000000000, %fd43;
	mov.f32 	%f1056, 0f3F800000;
	@%p121 bra 	$L__BB3_119;
	setp.num.f32 	%p122, %f85, %f85;
	@%p122 bra 	$L__BB3_117;
	mov.f32 	%f548, 0f40800000;
	add.rn.f32 	%f1056, %f2, %f548;
	bra.uni 	$L__BB3_119;
$L__BB3_117:
	mov.f32 	%f527, 0f40800000;
	mul.rn.f32 	%f528, %f86, %f527;
	cvt.rni.f32.f32 	%f529, %f528;
	sub.f32 	%f530, %f528, %f529;
	neg.f32 	%f531, %f528;
	fma.rn.f32 	%f532, %f86, 0f40800000, %f531;
	fma.rn.f32 	%f533, %f87, 0f40800000, %f532;
	add.f32 	%f534, %f530, %f533;
	setp.gt.f32 	%p123, %f529, 0f00000000;
	selp.b32 	%r131, 0, -2097152000, %p123;
	setp.neu.f32 	%p124, %f2, 0f00000000;
	setp.neu.f32 	%p125, %f85, 0f7F800000;
	setp.lt.f32 	%p126, %f528, 0f00000000;
	selp.f32 	%f535, 0f00000000, 0f7F800000, %p126;
	abs.f32 	%f536, %f528;
	setp.gt.f32 	%p127, %f536, 0f43180000;
	cvt.rzi.s32.f32 	%r132, %f529;
	shl.b32 	%r133, %r132, 23;
	sub.s32 	%r134, %r133, %r131;
	mov.b32 	%f537, %r134;
	add.s32 	%r135, %r131, 2130706432;
	mov.b32 	%f538, %r135;
	fma.rn.f32 	%f539, %f534, 0f391FCB8E, 0f3AAF85ED;
	fma.rn.f32 	%f540, %f539, %f534, 0f3C1D9856;
	fma.rn.f32 	%f541, %f540, %f534, 0f3D6357BB;
	fma.rn.f32 	%f542, %f541, %f534, 0f3E75FDEC;
	fma.rn.f32 	%f543, %f542, %f534, 0f3F317218;
	fma.rn.f32 	%f544, %f543, %f534, 0f3F800000;
	mul.f32 	%f545, %f544, %f538;
	mul.f32 	%f546, %f545, %f537;
	selp.f32 	%f1056, %f535, %f546, %p127;
	and.pred  	%p128, %p124, %p125;
	@%p128 bra 	$L__BB3_119;
	add.f32 	%f547, %f2, %f2;
	mov.b32 	%r136, %f547;
	and.b32  	%r137, %r136, 2147483647;
	mov.b32 	%f1056, %r137;
$L__BB3_119:
	setp.eq.f32 	%p129, %f2, 0f3F800000;
	cvt.f64.f32 	%fd44, %f1056;
	fma.rn.f64 	%fd11, %fd44, 0d40BB120000000000, %fd10;
	mov.f32 	%f550, 0f40000000;
	mul.rn.f32 	%f551, %f86, %f550;
	neg.f32 	%f552, %f551;
	fma.rn.f32 	%f553, %f86, 0f40000000, %f552;
	fma.rn.f32 	%f554, %f87, 0f40000000, %f553;
	cvt.rni.f32.f32 	%f555, %f551;
	sub.f32 	%f556, %f551, %f555;
	add.f32 	%f557, %f556, %f554;
	fma.rn.f32 	%f558, %f557, 0f391FCB8E, 0f3AAF85ED;
	fma.rn.f32 	%f559, %f558, %f557, 0f3C1D9856;
	fma.rn.f32 	%f560, %f559, %f557, 0f3D6357BB;
	fma.rn.f32 	%f561, %f560, %f557, 0f3E75FDEC;
	fma.rn.f32 	%f562, %f561, %f557, 0f3F317218;
	fma.rn.f32 	%f563, %f562, %f557, 0f3F800000;
	cvt.rzi.s32.f32 	%r138, %f555;
	setp.gt.f32 	%p130, %f555, 0f00000000;
	selp.b32 	%r139, 0, -2097152000, %p130;
	add.s32 	%r140, %r139, 2130706432;
	mov.b32 	%f564, %r140;
	mul.f32 	%f565, %f563, %f564;
	shl.b32 	%r141, %r138, 23;
	sub.s32 	%r142, %r141, %r139;
	mov.b32 	%f566, %r142;
	mul.f32 	%f567, %f565, %f566;
	abs.f32 	%f568, %f551;
	setp.gt.f32 	%p131, %f568, 0f43180000;
	setp.lt.f32 	%p132, %f551, 0f00000000;
	selp.f32 	%f569, 0f00000000, 0f7F800000, %p132;
	selp.f32 	%f100, %f569, %f567, %p131;
	mov.f32 	%f1057, 0f3F800000;
	@%p129 bra 	$L__BB3_124;
	setp.num.f32 	%p133, %f85, %f85;
	@%p133 bra 	$L__BB3_122;
	mov.f32 	%f571, 0f40000000;
	add.rn.f32 	%f1057, %f2, %f571;
	bra.uni 	$L__BB3_124;
$L__BB3_122:
	setp.neu.f32 	%p134, %f2, 0f00000000;
	setp.neu.f32 	%p135, %f85, 0f7F800000;
	and.pred  	%p136, %p134, %p135;
	mov.f32 	%f1057, %f100;
	@%p136 bra 	$L__BB3_124;
	add.f32 	%f570, %f2, %f2;
	mov.b32 	%r143, %f570;
	and.b32  	%r144, %r143, 2147483647;
	mov.b32 	%f1057, %r144;
$L__BB3_124:
	cvt.f64.f32 	%fd45, %f1057;
	fma.rn.f64 	%fd46, %fd45, 0dC093B00000000000, %fd11;
	add.f64 	%fd47, %fd46, 0d4041800000000000;
	mul.f64 	%fd48, %fd47, 0d3F80000000000000;
	cvt.rn.f32.f64 	%f1067, %fd48;
	bra.uni 	$L__BB3_180;
$L__BB3_125:
	abs.f32 	%f105, %f2;
	setp.lt.f32 	%p67, %f105, 0f00800000;
	mul.f32 	%f328, %f105, 0f4B800000;
	selp.f32 	%f329, %f328, %f105, %p67;
	selp.f32 	%f330, 0fC1C00000, 0f00000000, %p67;
	mov.b32 	%r89, %f329;
	add.s32 	%r90, %r89, -1060439283;
	and.b32  	%r91, %r90, -8388608;
	sub.s32 	%r92, %r89, %r91;
	mov.b32 	%f331, %r92;
	cvt.rn.f32.s32 	%f332, %r91;
	fma.rn.f32 	%f333, %f332, 0f34000000, %f330;
	add.f32 	%f334, %f331, 0fBF800000;
	add.f32 	%f335, %f331, 0f3F800000;
	rcp.approx.ftz.f32 	%f336, %f335;
	add.f32 	%f337, %f334, %f334;
	mul.f32 	%f338, %f337, %f336;
	mul.f32 	%f339, %f338, %f338;
	sub.f32 	%f340, %f334, %f338;
	add.f32 	%f341, %f340, %f340;
	neg.f32 	%f342, %f338;
	fma.rn.f32 	%f343, %f342, %f334, %f341;
	mul.rn.f32 	%f344, %f336, %f343;
	fma.rn.f32 	%f345, %f339, 0f3A2C32E4, 0f3B52E7DB;
	fma.rn.f32 	%f346, %f345, %f339, 0f3C93BB73;
	fma.rn.f32 	%f347, %f346, %f339, 0f3DF6384F;
	mul.rn.f32 	%f348, %f347, %f339;
	fma.rn.f32 	%f349, %f338, 0f3FB8AA3B, %f333;
	sub.f32 	%f350, %f333, %f349;
	fma.rn.f32 	%f351, %f338, 0f3FB8AA3B, %f350;
	fma.rn.f32 	%f352, %f344, 0f3FB8AA3B, %f351;
	fma.rn.f32 	%f353, %f338, 0f32A55E34, %f352;
	mul.f32 	%f354, %f348, 0f40400000;
	fma.rn.f32 	%f355, %f354, %f344, %f353;
	fma.rn.f32 	%f356, %f348, %f338, %f355;
	add.rn.f32 	%f106, %f349, %f356;
	neg.f32 	%f357, %f349;
	add.rn.f32 	%f358, %f106, %f357;
	neg.f32 	%f359, %f358;
	add.rn.f32 	%f107, %f356, %f359;
	mov.f32 	%f360, 0f41100000;
	mul.rn.f32 	%f361, %f106, %f360;
	neg.f32 	%f362, %f361;
	fma.rn.f32 	%f363, %f106, 0f41100000, %f362;
	fma.rn.f32 	%f364, %f107, 0f41100000, %f363;
	cvt.rni.f32.f32 	%f365, %f361;
	sub.f32 	%f366, %f361, %f365;
	add.f32 	%f367, %f366, %f364;
	fma.rn.f32 	%f368, %f367, 0f391FCB8E, 0f3AAF85ED;
	fma.rn.f32 	%f369, %f368, %f367, 0f3C1D9856;
	fma.rn.f32 	%f370, %f369, %f367, 0f3D6357BB;
	fma.rn.f32 	%f371, %f370, %f367, 0f3E75FDEC;
	fma.rn.f32 	%f372, %f371, %f367, 0f3F317218;
	fma.rn.f32 	%f373, %f372, %f367, 0f3F800000;
	cvt.rzi.s32.f32 	%r93, %f365;
	setp.gt.f32 	%p68, %f365, 0f00000000;
	selp.b32 	%r94, 0, -2097152000, %p68;
	add.s32 	%r95, %r94, 2130706432;
	mov.b32 	%f374, %r95;
	mul.f32 	%f375, %f373, %f374;
	shl.b32 	%r96, %r93, 23;
	sub.s32 	%r97, %r96, %r94;
	mov.b32 	%f376, %r97;
	mul.f32 	%f377, %f375, %f376;
	abs.f32 	%f378, %f361;
	setp.gt.f32 	%p69, %f378, 0f43180000;
	setp.lt.f32 	%p70, %f361, 0f00000000;
	selp.f32 	%f379, 0f00000000, 0f7F800000, %p70;
	selp.f32 	%f108, %f379, %f377, %p69;
	setp.eq.f32 	%p71, %f2, 0f3F800000;
	mov.f32 	%f1058, 0f3F800000;
	@%p71 bra 	$L__BB3_132;
	setp.num.f32 	%p72, %f105, %f105;
	@%p72 bra 	$L__BB3_128;
	mov.f32 	%f380, 0f41100000;
	add.rn.f32 	%f1058, %f2, %f380;
	bra.uni 	$L__BB3_132;
$L__BB3_128:
	setp.neu.f32 	%p73, %f2, 0f00000000;
	setp.neu.f32 	%p74, %f105, 0f7F800000;
	and.pred  	%p75, %p73, %p74;
	@%p75 bra 	$L__BB3_130;
	add.f32 	%f1058, %f2, %f2;
	bra.uni 	$L__BB3_132;
$L__BB3_130:
	setp.geu.f32 	%p76, %f2, 0f00000000;
	mov.f32 	%f1058, %f108;
	@%p76 bra 	$L__BB3_132;
	neg.f32 	%f1058, %f108;
$L__BB3_132:
	setp.eq.f32 	%p77, %f2, 0f3F800000;
	cvt.f64.f32 	%fd12, %f1058;
	mov.f32 	%f382, 0f40E00000;
	mul.rn.f32 	%f383, %f106, %f382;
	neg.f32 	%f384, %f383;
	fma.rn.f32 	%f385, %f106, 0f40E00000, %f384;
	fma.rn.f32 	%f386, %f107, 0f40E00000, %f385;
	cvt.rni.f32.f32 	%f387, %f383;
	sub.f32 	%f388, %f383, %f387;
	add.f32 	%f389, %f388, %f386;
	fma.rn.f32 	%f390, %f389, 0f391FCB8E, 0f3AAF85ED;
	fma.rn.f32 	%f391, %f390, %f389, 0f3C1D9856;
	fma.rn.f32 	%f392, %f391, %f389, 0f3D6357BB;
	fma.rn.f32 	%f393, %f392, %f389, 0f3E75FDEC;
	fma.rn.f32 	%f394, %f393, %f389, 0f3F317218;
	fma.rn.f32 	%f395, %f394, %f389, 0f3F800000;
	cvt.rzi.s32.f32 	%r98, %f387;
	setp.gt.f32 	%p78, %f387, 0f00000000;
	selp.b32 	%r99, 0, -2097152000, %p78;
	add.s32 	%r100, %r99, 2130706432;
	mov.b32 	%f396, %r100;
	mul.f32 	%f397, %f395, %f396;
	shl.b32 	%r101, %r98, 23;
	sub.s32 	%r102, %r101, %r99;
	mov.b32 	%f398, %r102;
	mul.f32 	%f399, %f397, %f398;
	abs.f32 	%f400, %f383;
	setp.gt.f32 	%p79, %f400, 0f43180000;
	setp.lt.f32 	%p80, %f383, 0f00000000;
	selp.f32 	%f401, 0f00000000, 0f7F800000, %p80;
	selp.f32 	%f113, %f401, %f399, %p79;
	mov.f32 	%f1059, 0f3F800000;
	@%p77 bra 	$L__BB3_139;
	setp.num.f32 	%p81, %f105, %f105;
	@%p81 bra 	$L__BB3_135;
	mov.f32 	%f402, 0f40E00000;
	add.rn.f32 	%f1059, %f2, %f402;
	bra.uni 	$L__BB3_139;
$L__BB3_135:
	setp.neu.f32 	%p82, %f2, 0f00000000;
	setp.neu.f32 	%p83, %f105, 0f7F800000;
	and.pred  	%p84, %p82, %p83;
	@%p84 bra 	$L__BB3_137;
	add.f32 	%f1059, %f2, %f2;
	bra.uni 	$L__BB3_139;
$L__BB3_137:
	setp.geu.f32 	%p85, %f2, 0f00000000;
	mov.f32 	%f1059, %f113;
	@%p85 bra 	$L__BB3_139;
	neg.f32 	%f1059, %f113;
$L__BB3_139:
	cvt.f64.f32 	%fd35, %f1059;
	mul.f64 	%fd36, %fd35, 0dC0D9230000000000;
	fma.rn.f64 	%fd13, %fd12, 0d40C7BD8000000000, %fd36;
	mov.f32 	%f404, 0f40A00000;
	mul.rn.f32 	%f405, %f106, %f404;
	neg.f32 	%f406, %f405;
	fma.rn.f32 	%f407, %f106, 0f40A00000, %f406;
	fma.rn.f32 	%f408, %f107, 0f40A00000, %f407;
	cvt.rni.f32.f32 	%f409, %f405;
	sub.f32 	%f410, %f405, %f409;
	add.f32 	%f411, %f410, %f408;
	fma.rn.f32 	%f412, %f411, 0f391FCB8E, 0f3AAF85ED;
	fma.rn.f32 	%f413, %f412, %f411, 0f3C1D9856;
	fma.rn.f32 	%f414, %f413, %f411, 0f3D6357BB;
	fma.rn.f32 	%f415, %f414, %f411, 0f3E75FDEC;
	fma.rn.f32 	%f416, %f415, %f411, 0f3F317218;
	fma.rn.f32 	%f417, %f416, %f411, 0f3F800000;
	cvt.rzi.s32.f32 	%r103, %f409;
	setp.gt.f32 	%p87, %f409, 0f00000000;
	selp.b32 	%r104, 0, -2097152000, %p87;
	add.s32 	%r105, %r104, 2130706432;
	mov.b32 	%f418, %r105;
	mul.f32 	%f419, %f417, %f418;
	shl.b32 	%r106, %r103, 23;
	sub.s32 	%r107, %r106, %r104;
	mov.b32 	%f420, %r107;
	mul.f32 	%f421, %f419, %f420;
	abs.f32 	%f422, %f405;
	setp.gt.f32 	%p88, %f422, 0f43180000;
	setp.lt.f32 	%p89, %f405, 0f00000000;
	selp.f32 	%f423, 0f00000000, 0f7F800000, %p89;
	selp.f32 	%f118, %f423, %f421, %p88;
	mov.f32 	%f1060, 0f3F800000;
	@%p77 bra 	$L__BB3_146;
	setp.num.f32 	%p90, %f105, %f105;
	@%p90 bra 	$L__BB3_142;
	mov.f32 	%f424, 0f40A00000;
	add.rn.f32 	%f1060, %f2, %f424;
	bra.uni 	$L__BB3_146;
$L__BB3_142:
	setp.neu.f32 	%p91, %f2, 0f00000000;
	setp.neu.f32 	%p92, %f105, 0f7F800000;
	and.pred  	%p93, %p91, %p92;
	@%p93 bra 	$L__BB3_144;
	add.f32 	%f1060, %f2, %f2;
	bra.uni 	$L__BB3_146;
$L__BB3_144:
	setp.geu.f32 	%p94, %f2, 0f00000000;
	mov.f32 	%f1060, %f118;
	@%p94 bra 	$L__BB3_146;
	neg.f32 	%f1060, %f118;
$L__BB3_146:
	mul.f32 	%f426, %f1060, 0f468CC400;
	cvt.f64.f32 	%fd37, %f426;
	add.f64 	%fd14, %fd13, %fd37;
	mov.f32 	%f427, 0f40400000;
	mul.rn.f32 	%f428, %f106, %f427;
	neg.f32 	%f429, %f428;
	fma.rn.f32 	%f430, %f106, 0f40400000, %f429;
	fma.rn.f32 	%f431, %f107, 0f40400000, %f430;
	cvt.rni.f32.f32 	%f432, %f428;
	sub.f32 	%f433, %f428, %f432;
	add.f32 	%f434, %f433, %f431;
	fma.rn.f32 	%f435, %f434, 0f391FCB8E, 0f3AAF85ED;
	fma.rn.f32 	%f436, %f435, %f434, 0f3C1D9856;
	fma.rn.f32 	%f437, %f436, %f434, 0f3D6357BB;
	fma.rn.f32 	%f438, %f437, %f434, 0f3E75FDEC;
	fma.rn.f32 	%f439, %f438, %f434, 0f3F317218;
	fma.rn.f32 	%f440, %f439, %f434, 0f3F800000;
	cvt.rzi.s32.f32 	%r108, %f432;
	setp.gt.f32 	%p96, %f432, 0f00000000;
	selp.b32 	%r109, 0, -2097152000, %p96;
	add.s32 	%r110, %r109, 2130706432;
	mov.b32 	%f441, %r110;
	mul.f32 	%f442, %f440, %f441;
	shl.b32 	%r111, %r108, 23;
	sub.s32 	%r112, %r111, %r109;
	mov.b32 	%f443, %r112;
	mul.f32 	%f444, %f442, %f443;
	abs.f32 	%f445, %f428;
	setp.gt.f32 	%p97, %f445, 0f43180000;
	setp.lt.f32 	%p98, %f428, 0f00000000;
	selp.f32 	%f446, 0f00000000, 0f7F800000, %p98;
	selp.f32 	%f123, %f446, %f444, %p97;
	mov.f32 	%f1061, 0f3F800000;
	@%p77 bra 	$L__BB3_153;
	setp.num.f32 	%p99, %f105, %f105;
	@%p99 bra 	$L__BB3_149;
	mov.f32 	%f447, 0f40400000;
	add.rn.f32 	%f1061, %f2, %f447;
	bra.uni 	$L__BB3_153;
$L__BB3_149:
	setp.neu.f32 	%p100, %f2, 0f00000000;
	setp.neu.f32 	%p101, %f105, 0f7F800000;
	and.pred  	%p102, %p100, %p101;
	@%p102 bra 	$L__BB3_151;
	add.f32 	%f1061, %f2, %f2;
	bra.uni 	$L__BB3_153;
$L__BB3_151:
	setp.geu.f32 	%p103, %f2, 0f00000000;
	mov.f32 	%f1061, %f123;
	@%p103 bra 	$L__BB3_153;
	neg.f32 	%f1061, %f123;
$L__BB3_153:
	cvt.f64.f32 	%fd38, %f1061;
	fma.rn.f64 	%fd39, %fd38, 0dC0B20C0000000000, %fd14;
	fma.rn.f64 	%fd40, %fd2, 0d4073B00000000000, %fd39;
	mul.f64 	%fd41, %fd40, 0d3F80000000000000;
	cvt.rn.f32.f64 	%f1067, %fd41;
	bra.uni 	$L__BB3_180;
$L__BB3_154:
	abs.f32 	%f129, %f2;
	setp.lt.f32 	%p26, %f129, 0f00800000;
	mul.f32 	%f181, %f129, 0f4B800000;
	selp.f32 	%f182, %f181, %f129, %p26;
	selp.f32 	%f183, 0fC1C00000, 0f00000000, %p26;
	mov.b32 	%r50, %f182;
	add.s32 	%r51, %r50, -1060439283;
	and.b32  	%r52, %r51, -8388608;
	sub.s32 	%r53, %r50, %r52;
	mov.b32 	%f184, %r53;
	cvt.rn.f32.s32 	%f185, %r52;
	fma.rn.f32 	%f186, %f185, 0f34000000, %f183;
	add.f32 	%f187, %f184, 0fBF800000;
	add.f32 	%f188, %f184, 0f3F800000;
	rcp.approx.ftz.f32 	%f189, %f188;
	add.f32 	%f190, %f187, %f187;
	mul.f32 	%f191, %f190, %f189;
	mul.f32 	%f192, %f191, %f191;
	sub.f32 	%f193, %f187, %f191;
	add.f32 	%f194, %f193, %f193;
	neg.f32 	%f195, %f191;
	fma.rn.f32 	%f196, %f195, %f187, %f194;
	mul.rn.f32 	%f197, %f189, %f196;
	fma.rn.f32 	%f198, %f192, 0f3A2C32E4, 0f3B52E7DB;
	fma.rn.f32 	%f199, %f198, %f192, 0f3C93BB73;
	fma.rn.f32 	%f200, %f199, %f192, 0f3DF6384F;
	mul.rn.f32 	%f201, %f200, %f192;
	fma.rn.f32 	%f202, %f191, 0f3FB8AA3B, %f186;
	sub.f32 	%f203, %f186, %f202;
	fma.rn.f32 	%f204, %f191, 0f3FB8AA3B, %f203;
	fma.rn.f32 	%f205, %f197, 0f3FB8AA3B, %f204;
	fma.rn.f32 	%f206, %f191, 0f32A55E34, %f205;
	mul.f32 	%f207, %f201, 0f40400000;
	fma.rn.f32 	%f208, %f207, %f197, %f206;
	fma.rn.f32 	%f209, %f201, %f191, %f208;
	add.rn.f32 	%f130, %f202, %f209;
	neg.f32 	%f210, %f202;
	add.rn.f32 	%f211, %f130, %f210;
	neg.f32 	%f212, %f211;
	add.rn.f32 	%f131, %f209, %f212;
	setp.eq.f32 	%p27, %f2, 0f3F800000;
	mov.f32 	%f1062, 0f3F800000;
	@%p27 bra 	$L__BB3_159;
	setp.num.f32 	%p28, %f129, %f129;
	@%p28 bra 	$L__BB3_157;
	mov.f32 	%f234, 0f41200000;
	add.rn.f32 	%f1062, %f2, %f234;
	bra.uni 	$L__BB3_159;
$L__BB3_157:
	mov.f32 	%f213, 0f41200000;
	mul.rn.f32 	%f214, %f130, %f213;
	cvt.rni.f32.f32 	%f215, %f214;
	sub.f32 	%f216, %f214, %f215;
	neg.f32 	%f217, %f214;
	fma.rn.f32 	%f218, %f130, 0f41200000, %f217;
	fma.rn.f32 	%f219, %f131, 0f41200000, %f218;
	add.f32 	%f220, %f216, %f219;
	setp.gt.f32 	%p29, %f215, 0f00000000;
	selp.b32 	%r54, 0, -2097152000, %p29;
	setp.neu.f32 	%p30, %f2, 0f00000000;
	setp.neu.f32 	%p31, %f129, 0f7F800000;
	setp.lt.f32 	%p32, %f214, 0f00000000;
	selp.f32 	%f221, 0f00000000, 0f7F800000, %p32;
	abs.f32 	%f222, %f214;
	setp.gt.f32 	%p33, %f222, 0f43180000;
	cvt.rzi.s32.f32 	%r55, %f215;
	shl.b32 	%r56, %r55, 23;
	sub.s32 	%r57, %r56, %r54;
	mov.b32 	%f223, %r57;
	add.s32 	%r58, %r54, 2130706432;
	mov.b32 	%f224, %r58;
	fma.rn.f32 	%f225, %f220, 0f391FCB8E, 0f3AAF85ED;
	fma.rn.f32 	%f226, %f225, %f220, 0f3C1D9856;
	fma.rn.f32 	%f227, %f226, %f220, 0f3D6357BB;
	fma.rn.f32 	%f228, %f227, %f220, 0f3E75FDEC;
	fma.rn.f32 	%f229, %f228, %f220, 0f3F317218;
	fma.rn.f32 	%f230, %f229, %f220, 0f3F800000;
	mul.f32 	%f231, %f230, %f224;
	mul.f32 	%f232, %f231, %f223;
	selp.f32 	%f1062, %f221, %f232, %p33;
	and.pred  	%p34, %p30, %p31;
	@%p34 bra 	$L__BB3_159;
	add.f32 	%f233, %f2, %f2;
	mov.b32 	%r59, %f233;
	and.b32  	%r60, %r59, 2147483647;
	mov.b32 	%f1062, %r60;
$L__BB3_159:
	setp.eq.f32 	%p35, %f2, 0f3F800000;
	cvt.f64.f32 	%fd15, %f1062;
	mov.f32 	%f1063, 0f3F800000;
	@%p35 bra 	$L__BB3_164;
	setp.num.f32 	%p36, %f129, %f129;
	@%p36 bra 	$L__BB3_162;
	mov.f32 	%f257, 0f41000000;
	add.rn.f32 	%f1063, %f2, %f257;
	bra.uni 	$L__BB3_164;
$L__BB3_162:
	mov.f32 	%f236, 0f41000000;
	mul.rn.f32 	%f237, %f130, %f236;
	cvt.rni.f32.f32 	%f238, %f237;
	sub.f32 	%f239, %f237, %f238;
	neg.f32 	%f240, %f237;
	fma.rn.f32 	%f241, %f130, 0f41000000, %f240;
	fma.rn.f32 	%f242, %f131, 0f41000000, %f241;
	add.f32 	%f243, %f239, %f242;
	setp.gt.f32 	%p37, %f238, 0f00000000;
	selp.b32 	%r61, 0, -2097152000, %p37;
	setp.neu.f32 	%p38, %f2, 0f00000000;
	setp.neu.f32 	%p39, %f129, 0f7F800000;
	setp.lt.f32 	%p40, %f237, 0f00000000;
	selp.f32 	%f244, 0f00000000, 0f7F800000, %p40;
	abs.f32 	%f245, %f237;
	setp.gt.f32 	%p41, %f245, 0f43180000;
	cvt.rzi.s32.f32 	%r62, %f238;
	shl.b32 	%r63, %r62, 23;
	sub.s32 	%r64, %r63, %r61;
	mov.b32 	%f246, %r64;
	add.s32 	%r65, %r61, 2130706432;
	mov.b32 	%f247, %r65;
	fma.rn.f32 	%f248, %f243, 0f391FCB8E, 0f3AAF85ED;
	fma.rn.f32 	%f249, %f248, %f243, 0f3C1D9856;
	fma.rn.f32 	%f250, %f249, %f243, 0f3D6357BB;
	fma.rn.f32 	%f251, %f250, %f243, 0f3E75FDEC;
	fma.rn.f32 	%f252, %f251, %f243, 0f3F317218;
	fma.rn.f32 	%f253, %f252, %f243, 0f3F800000;
	mul.f32 	%f254, %f253, %f247;
	mul.f32 	%f255, %f254, %f246;
	selp.f32 	%f1063, %f244, %f255, %p41;
	and.pred  	%p42, %p38, %p39;
	@%p42 bra 	$L__BB3_164;
	add.f32 	%f256, %f2, %f2;
	mov.b32 	%r66, %f256;
	and.b32  	%r67, %r66, 2147483647;
	mov.b32 	%f1063, %r67;
$L__BB3_164:
	setp.eq.f32 	%p43, %f2, 0f3F800000;
	cvt.f64.f32 	%fd27, %f1063;
	mul.f64 	%fd28, %fd27, 0dC0FAB53000000000;
	fma.rn.f64 	%fd16, %fd15, 0d40E68DA000000000, %fd28;
	mov.f32 	%f1064, 0f3F800000;
	@%p43 bra 	$L__BB3_169;
	setp.num.f32 	%p44, %f129, %f129;
	@%p44 bra 	$L__BB3_167;
	mov.f32 	%f280, 0f40C00000;
	add.rn.f32 	%f1064, %f2, %f280;
	bra.uni 	$L__BB3_169;
$L__BB3_167:
	mov.f32 	%f259, 0f40C00000;
	mul.rn.f32 	%f260, %f130, %f259;
	cvt.rni.f32.f32 	%f261, %f260;
	sub.f32 	%f262, %f260, %f261;
	neg.f32 	%f263, %f260;
	fma.rn.f32 	%f264, %f130, 0f40C00000, %f263;
	fma.rn.f32 	%f265, %f131, 0f40C00000, %f264;
	add.f32 	%f266, %f262, %f265;
	setp.gt.f32 	%p45, %f261, 0f00000000;
	selp.b32 	%r68, 0, -2097152000, %p45;
	setp.neu.f32 	%p46, %f2, 0f00000000;
	setp.neu.f32 	%p47, %f129, 0f7F800000;
	setp.lt.f32 	%p48, %f260, 0f00000000;
	selp.f32 	%f267, 0f00000000, 0f7F800000, %p48;
	abs.f32 	%f268, %f260;
	setp.gt.f32 	%p49, %f268, 0f43180000;
	cvt.rzi.s32.f32 	%r69, %f261;
	shl.b32 	%r70, %r69, 23;
	sub.s32 	%r71, %r70, %r68;
	mov.b32 	%f269, %r71;
	add.s32 	%r72, %r68, 2130706432;
	mov.b32 	%f270, %r72;
	fma.rn.f32 	%f271, %f266, 0f391FCB8E, 0f3AAF85ED;
	fma.rn.f32 	%f272, %f271, %f266, 0f3C1D9856;
	fma.rn.f32 	%f273, %f272, %f266, 0f3D6357BB;
	fma.rn.f32 	%f274, %f273, %f266, 0f3E75FDEC;
	fma.rn.f32 	%f275, %f274, %f266, 0f3F317218;
	fma.rn.f32 	%f276, %f275, %f266, 0f3F800000;
	mul.f32 	%f277, %f276, %f270;
	mul.f32 	%f278, %f277, %f269;
	selp.f32 	%f1064, %f267, %f278, %p49;
	and.pred  	%p50, %p46, %p47;
	@%p50 bra 	$L__BB3_169;
	add.f32 	%f279, %f2, %f2;
	mov.b32 	%r73, %f279;
	and.b32  	%r74, %r73, 2147483647;
	mov.b32 	%f1064, %r74;
$L__BB3_169:
	setp.eq.f32 	%p51, %f2, 0f3F800000;
	cvt.f64.f32 	%fd29, %f1064;
	fma.rn.f64 	%fd17, %fd29, 0d40F5FEA000000000, %fd16;
	mov.f32 	%f1065, 0f3F800000;
	@%p51 bra 	$L__BB3_174;
	setp.num.f32 	%p52, %f129, %f129;
	@%p52 bra 	$L__BB3_172;
	mov.f32 	%f303, 0f40800000;
	add.rn.f32 	%f1065, %f2, %f303;
	bra.uni 	$L__BB3_174;
$L__BB3_172:
	mov.f32 	%f282, 0f40800000;
	mul.rn.f32 	%f283, %f130, %f282;
	cvt.rni.f32.f32 	%f284, %f283;
	sub.f32 	%f285, %f283, %f284;
	neg.f32 	%f286, %f283;
	fma.rn.f32 	%f287, %f130, 0f40800000, %f286;
	fma.rn.f32 	%f288, %f131, 0f40800000, %f287;
	add.f32 	%f289, %f285, %f288;
	setp.gt.f32 	%p53, %f284, 0f00000000;
	selp.b32 	%r75, 0, -2097152000, %p53;
	setp.neu.f32 	%p54, %f2, 0f00000000;
	setp.neu.f32 	%p55, %f129, 0f7F800000;
	setp.lt.f32 	%p56, %f283, 0f00000000;
	selp.f32 	%f290, 0f00000000, 0f7F800000, %p56;
	abs.f32 	%f291, %f283;
	setp.gt.f32 	%p57, %f291, 0f43180000;
	cvt.rzi.s32.f32 	%r76, %f284;
	shl.b32 	%r77, %r76, 23;
	sub.s32 	%r78, %r77, %r75;
	mov.b32 	%f292, %r78;
	add.s32 	%r79, %r75, 2130706432;
	mov.b32 	%f293, %r79;
	fma.rn.f32 	%f294, %f289, 0f391FCB8E, 0f3AAF85ED;
	fma.rn.f32 	%f295, %f294, %f289, 0f3C1D9856;
	fma.rn.f32 	%f296, %f295, %f289, 0f3D6357BB;
	fma.rn.f32 	%f297, %f296, %f289, 0f3E75FDEC;
	fma.rn.f32 	%f298, %f297, %f289, 0f3F317218;
	fma.rn.f32 	%f299, %f298, %f289, 0f3F800000;
	mul.f32 	%f300, %f299, %f293;
	mul.f32 	%f301, %f300, %f292;
	selp.f32 	%f1065, %f290, %f301, %p57;
	and.pred  	%p58, %p54, %p55;
	@%p58 bra 	$L__BB3_174;
	add.f32 	%f302, %f2, %f2;
	mov.b32 	%r80, %f302;
	and.b32  	%r81, %r80, 2147483647;
	mov.b32 	%f1065, %r81;
$L__BB3_174:
	setp.eq.f32 	%p59, %f2, 0f3F800000;
	cvt.f64.f32 	%fd30, %f1065;
	fma.rn.f64 	%fd18, %fd30, 0dC0DD538000000000, %fd17;
	mov.f32 	%f305, 0f40000000;
	mul.rn.f32 	%f306, %f130, %f305;
	neg.f32 	%f307, %f306;
	fma.rn.f32 	%f308, %f130, 0f40000000, %f307;
	fma.rn.f32 	%f309, %f131, 0f40000000, %f308;
	cvt.rni.f32.f32 	%f310, %f306;
	sub.f32 	%f311, %f306, %f310;
	add.f32 	%f312, %f311, %f309;
	fma.rn.f32 	%f313, %f312, 0f391FCB8E, 0f3AAF85ED;
	fma.rn.f32 	%f314, %f313, %f312, 0f3C1D9856;
	fma.rn.f32 	%f315, %f314, %f312, 0f3D6357BB;
	fma.rn.f32 	%f316, %f315, %f312, 0f3E75FDEC;
	fma.rn.f32 	%f317, %f316, %f312, 0f3F317218;
	fma.rn.f32 	%f318, %f317, %f312, 0f3F800000;
	cvt.rzi.s32.f32 	%r82, %f310;
	setp.gt.f32 	%p60, %f310, 0f00000000;
	selp.b32 	%r83, 0, -2097152000, %p60;
	add.s32 	%r84, %r83, 2130706432;
	mov.b32 	%f319, %r84;
	mul.f32 	%f320, %f318, %f319;
	shl.b32 	%r85, %r82, 23;
	sub.s32 	%r86, %r85, %r83;
	mov.b32 	%f321, %r86;
	mul.f32 	%f322, %f320, %f321;
	abs.f32 	%f323, %f306;
	setp.gt.f32 	%p61, %f323, 0f43180000;
	setp.lt.f32 	%p62, %f306, 0f00000000;
	selp.f32 	%f324, 0f00000000, 0f7F800000, %p62;
	selp.f32 	%f148, %f324, %f322, %p61;
	mov.f32 	%f1066, 0f3F800000;
	@%p59 bra 	$L__BB3_179;
	setp.num.f32 	%p63, %f129, %f129;
	@%p63 bra 	$L__BB3_177;
	mov.f32 	%f326, 0f40000000;
	add.rn.f32 	%f1066, %f2, %f326;
	bra.uni 	$L__BB3_179;
$L__BB3_177:
	setp.neu.f32 	%p64, %f2, 0f00000000;
	setp.neu.f32 	%p65, %f129, 0f7F800000;
	and.pred  	%p66, %p64, %p65;
	mov.f32 	%f1066, %f148;
	@%p66 bra 	$L__BB3_179;
	add.f32 	%f325, %f2, %f2;
	mov.b32 	%r87, %f325;
	and.b32  	%r88, %r87, 2147483647;
	mov.b32 	%f1066, %r88;
$L__BB3_179:
	cvt.f64.f32 	%fd31, %f1066;
	fma.rn.f64 	%fd32, %fd31, 0d40AB120000000000, %fd18;
	add.f64 	%fd33, %fd32, 0dC04F800000000000;
	mul.f64 	%fd34, %fd33, 0d3F70000000000000;
	cvt.rn.f32.f64 	%f1067, %fd34;
$L__BB3_180:
	fma.rn.f32 	%f1040, %f10, %f1067, %f1040;
	add.s32 	%r245, %r4, 1;
	setp.ne.s32 	%p245, %r4, %r21;
	@%p245 bra 	$L__BB3_3;
	ld.param.u64 	%rd33, [_Z5initUPfS_S_S_fii_param_0];
	cvt.f64.f32 	%fd78, %f1040;
	shl.b32 	%r241, %r244, 1;
	or.b32  	%r242, %r241, 1;
	cvt.rn.f64.u32 	%fd79, %r242;
	mul.f64 	%fd80, %fd79, 0d3FE0000000000000;
	mul.f64 	%fd81, %fd80, %fd78;
	cvt.rn.f32.f64 	%f1039, %fd81;
	add.s32 	%r243, %r244, %r2;
	cvta.to.global.u64 	%rd30, %rd33;
	mul.wide.s32 	%rd31, %r243, 4;
	add.s64 	%rd32, %rd30, %rd31;
	st.global.f32 	[%rd32], %f1039;
	sub.s32 	%r20, %r242, %r244;
	setp.ne.s32 	%p246, %r244, %r21;
	mov.u32 	%r244, %r20;
	@%p246 bra 	$L__BB3_2;
$L__BB3_182:
	ret;

}
	// .globl	_Z3rhsPfS_S_S_S_fffii
.visible .entry _Z3rhsPfS_S_S_S_fffii(
	.param .u64 .ptr .align 1 _Z3rhsPfS_S_S_S_fffii_param_0,
	.param .u64 .ptr .align 1 _Z3rhsPfS_S_S_S_fffii_param_1,
	.param .u64 .ptr .align 1 _Z3rhsPfS_S_S_S_fffii_param_2,
	.param .u64 .ptr .align 1 _Z3rhsPfS_S_S_S_fffii_param_3,
	.param .u64 .ptr .align 1 _Z3rhsPfS_S_S_S_fffii_param_4,
	.param .f32 _Z3rhsPfS_S_S_S_fffii_param_5,
	.param .f32 _Z3rhsPfS_S_S_S_fffii_param_6,
	.param .f32 _Z3rhsPfS_S_S_S_fffii_param_7,
	.param .u32 _Z3rhsPfS_S_S_S_fffii_param_8,
	.param .u32 _Z3rhsPfS_S_S_S_fffii_param_9
)
{
	.local .align 4 .b8 	__local_depot4[56];
	.reg .b64 	%SP;
	.reg .b64 	%SPL;
	.reg .pred 	%p<138>;
	.reg .b32 	%r<142>;
	.reg .b32 	%f<524>;
	.reg .b64 	%rd<54>;
	.reg .b64 	%fd<118>;

	mov.u64 	%SPL, __local_depot4;
	ld.param.u64 	%rd17, [_Z3rhsPfS_S_S_S_fffii_param_0];
	ld.param.u64 	%rd18, [_Z3rhsPfS_S_S_S_fffii_param_1];
	ld.param.u64 	%rd15, [_Z3rhsPfS_S_S_S_fffii_param_3];
	ld.param.u64 	%rd16, [_Z3rhsPfS_S_S_S_fffii_param_4];
	ld.param.f32 	%f80, [_Z3rhsPfS_S_S_S_fffii_param_6];
	ld.param.u32 	%r40, [_Z3rhsPfS_S_S_S_fffii_param_8];
	ld.param.u32 	%r39, [_Z3rhsPfS_S_S_S_fffii_param_9];
	cvta.to.global.u64 	%rd1, %rd18;
	cvta.to.global.u64 	%rd2, %rd17;
	add.u64 	%rd3, %SPL, 0;
	add.u64 	%rd4, %SPL, 28;
	mov.u32 	%r41, %ntid.x;
	mov.u32 	%r42, %ctaid.x;
	mov.u32 	%r43, %tid.x;
	mad.lo.s32 	%r1, %r41, %r42, %r43;
	setp.ge.s32 	%p5, %r1, %r40;
	@%p5 bra 	$L__BB4_110;
	setp.lt.s32 	%p6, %r39, 0;
	@%p6 bra 	$L__BB4_90;
	add.s32 	%r2, %r39, 1;
	mad.lo.s32 	%r3, %r1, %r39, %r1;
	and.b32  	%r4, %r2, 15;
	setp.lt.u32 	%p7, %r39, 15;
	mov.b32 	%r128, 0;
	@%p7 bra 	$L__BB4_5;
	and.b32  	%r128, %r2, -16;
	mov.b32 	%r133, 0;
$L__BB4_4:
	.pragma "nounroll";
	add.s32 	%r46, %r133, %r3;
	mul.wide.s32 	%rd21, %r46, 4;
	add.s64 	%rd22, %rd2, %rd21;
	ld.global.f32 	%f82, [%rd22];
	mul.wide.u32 	%rd23, %r133, 4;
	add.s64 	%rd24, %rd4, %rd23;
	st.local.f32 	[%rd24], %f82;
	ld.global.f32 	%f83, [%rd22+4];
	st.local.f32 	[%rd24+4], %f83;
	ld.global.f32 	%f84, [%rd22+8];
	st.local.f32 	[%rd24+8], %f84;
	ld.global.f32 	%f85, [%rd22+12];
	st.local.f32 	[%rd24+12], %f85;
	ld.global.f32 	%f86, [%rd22+16];
	st.local.f32 	[%rd24+16], %f86;
	ld.global.f32 	%f87, [%rd22+20];
	st.local.f32 	[%rd24+20], %f87;
	ld.global.f32 	%f88, [%rd22+24];
	st.local.f32 	[%rd24+24], %f88;
	ld.global.f32 	%f89, [%rd22+28];
	st.local.f32 	[%rd24+28], %f89;
	ld.global.f32 	%f90, [%rd22+32];
	st.local.f32 	[%rd24+32], %f90;
	ld.global.f32 	%f91, [%rd22+36];
	st.local.f32 	[%rd24+36], %f91;
	ld.global.f32 	%f92, [%rd22+40];
	st.local.f32 	[%rd24+40], %f92;
	ld.global.f32 	%f93, [%rd22+44];
	st.local.f32 	[%rd24+44], %f93;
	ld.global.f32 	%f94, [%rd22+48];
	st.local.f32 	[%rd24+48], %f94;
	ld.global.f32 	%f95, [%rd22+52];
	st.local.f32 	[%rd24+52], %f95;
	ld.global.f32 	%f96, [%rd22+56];
	st.local.f32 	[%rd24+56], %f96;
	ld.global.f32 	%f97, [%rd22+60];
	st.local.f32 	[%rd24+60], %f97;
	add.s32 	%r133, %r133, 16;
	setp.eq.s32 	%p8, %r133, %r128;
	@%p8 bra 	$L__BB4_5;
	bra.uni 	$L__BB4_4;
$L__BB4_5:
	setp.eq.s32 	%p9, %r4, 0;
	@%p9 bra 	$L__BB4_14;
	and.b32  	%r7, %r2, 7;
	setp.lt.u32 	%p10, %r4, 8;
	@%p10 bra 	$L__BB4_8;
	add.s32 	%r47, %r128, %r3;
	mul.wide.s32 	%rd25, %r47, 4;
	add.s64 	%rd26, %rd2, %rd25;
	ld.global.f32 	%f98, [%rd26];
	mul.wide.u32 	%rd27, %r128, 4;
	add.s64 	%rd28, %rd4, %rd27;
	st.local.f32 	[%rd28], %f98;
	ld.global.f32 	%f99, [%rd26+4];
	st.local.f32 	[%rd28+4], %f99;
	ld.global.f32 	%f100, [%rd26+8];
	st.local.f32 	[%rd28+8], %f100;
	ld.global.f32 	%f101, [%rd26+12];
	st.local.f32 	[%rd28+12], %f101;
	ld.global.f32 	%f102, [%rd26+16];
	st.local.f32 	[%rd28+16], %f102;
	ld.global.f32 	%f103, [%rd26+20];
	st.local.f32 	[%rd28+20], %f103;
	ld.global.f32 	%f104, [%rd26+24];
	st.local.f32 	[%rd28+24], %f104;
	ld.global.f32 	%f105, [%rd26+28];
	st.local.f32 	[%rd28+28], %f105;
	add.s32 	%r128, %r128, 8;
$L__BB4_8:
	setp.eq.s32 	%p11, %r7, 0;
	@%p11 bra 	$L__BB4_14;
	and.b32  	%r10, %r2, 3;
	setp.lt.u32 	%p12, %r7, 4;
	@%p12 bra 	$L__BB4_11;
	add.s32 	%r48, %r128, %r3;
	mul.wide.s32 	%rd29, %r48, 4;
	add.s64 	%rd30, %rd2, %rd29;
	ld.global.f32 	%f106, [%rd30];
	mul.wide.u32 	%rd31, %r128, 4;
	add.s64 	%rd32, %rd4, %rd31;
	st.local.f32 	[%rd32], %f106;
	ld.global.f32 	%f107, [%rd30+4];
	st.local.f32 	[%rd32+4], %f107;
	ld.global.f32 	%f108, [%rd30+8];
	st.local.f32 	[%rd32+8], %f108;
	ld.global.f32 	%f109, [%rd30+12];
	st.local.f32 	[%rd32+12], %f109;
	add.s32 	%r128, %r128, 4;
$L__BB4_11:
	setp.eq.s32 	%p13, %r10, 0;
	@%p13 bra 	$L__BB4_14;
	mov.b32 	%r132, 0;
$L__BB4_13:
	.pragma "nounroll";
	add.s32 	%r50, %r128, %r3;
	mul.wide.s32 	%rd33, %r50, 4;
	add.s64 	%rd34, %rd2, %rd33;
	ld.global.f32 	%f110, [%rd34];
	mul.wide.u32 	%rd35, %r128, 4;
	add.s64 	%rd36, %rd4, %rd35;
	st.local.f32 	[%rd36], %f110;
	add.s32 	%r128, %r128, 1;
	add.s32 	%r132, %r132, 1;
	setp.ne.s32 	%p14, %r132, %r10;
	@%p14 bra 	$L__BB4_13;
$L__BB4_14:
	neg.s32 	%r17, %r39;
	cvta.to.global.u64 	%rd5, %rd16;
	cvta.to.global.u64 	%rd6, %rd15;
	mov.b32 	%r134, 0;
$L__BB4_15:
	mov.b32 	%r135, 0;
	mov.f32 	%f507, 0f00000000;
$L__BB4_16:
	mov.u32 	%r21, %r135;
	mul.wide.u32 	%rd37, %r21, 4;
	add.s64 	%rd38, %rd5, %rd37;
	ld.global.f32 	%f2, [%rd38];
	abs.f32 	%f113, %f2;
	setp.lt.f32 	%p15, %f113, 0f00800000;
	mul.f32 	%f114, %f113, 0f4B800000;
	selp.f32 	%f115, %f114, %f113, %p15;
	selp.f32 	%f116, 0fC1C00000, 0f00000000, %p15;
	mov.b32 	%r54, %f115;
	add.s32 	%r55, %r54, -1060439283;
	and.b32  	%r56, %r55, -8388608;
	sub.s32 	%r57, %r54, %r56;
	mov.b32 	%f117, %r57;
	cvt.rn.f32.s32 	%f118, %r56;
	fma.rn.f32 	%f119, %f118, 0f34000000, %f116;
	add.f32 	%f120, %f117, 0fBF800000;
	add.f32 	%f121, %f117, 0f3F800000;
	rcp.approx.ftz.f32 	%f122, %f121;
	add.f32 	%f123, %f120, %f120;
	mul.f32 	%f124, %f123, %f122;
	mul.f32 	%f125, %f124, %f124;
	sub.f32 	%f126, %f120, %f124;
	add.f32 	%f127, %f126, %f126;
	neg.f32 	%f128, %f124;
	fma.rn.f32 	%f129, %f128, %f120, %f127;
	mul.rn.f32 	%f130, %f122, %f129;
	fma.rn.f32 	%f131, %f125, 0f3A2C32E4, 0f3B52E7DB;
	fma.rn.f32 	%f132, %f131, %f125, 0f3C93BB73;
	fma.rn.f32 	%f133, %f132, %f125, 0f3DF6384F;
	mul.rn.f32 	%f134, %f133, %f125;
	fma.rn.f32 	%f135, %f124, 0f3FB8AA3B, %f119;
	sub.f32 	%f136, %f119, %f135;
	fma.rn.f32 	%f137, %f124, 0f3FB8AA3B, %f136;
	fma.rn.f32 	%f138, %f130, 0f3FB8AA3B, %f137;
	fma.rn.f32 	%f139, %f124, 0f32A55E34, %f138;
	mul.f32 	%f140, %f134, 0f40400000;
	fma.rn.f32 	%f141, %f140, %f130, %f139;
	fma.rn.f32 	%f142, %f134, %f124, %f141;
	add.rn.f32 	%f143, %f135, %f142;
	neg.f32 	%f144, %f135;
	add.rn.f32 	%f145, %f143, %f144;
	neg.f32 	%f146, %f145;
	add.rn.f32 	%f147, %f142, %f146;
	mov.f32 	%f148, 0f41200000;
	mul.rn.f32 	%f149, %f143, %f148;
	neg.f32 	%f150, %f149;
	fma.rn.f32 	%f151, %f143, 0f41200000, %f150;
	fma.rn.f32 	%f152, %f147, 0f41200000, %f151;
	cvt.rni.f32.f32 	%f153, %f149;
	sub.f32 	%f154, %f149, %f153;
	add.f32 	%f155, %f154, %f152;
	fma.rn.f32 	%f156, %f155, 0f391FCB8E, 0f3AAF85ED;
	fma.rn.f32 	%f157, %f156, %f155, 0f3C1D9856;
	fma.rn.f32 	%f158, %f157, %f155, 0f3D6357BB;
	fma.rn.f32 	%f159, %f158, %f155, 0f3E75FDEC;
	fma.rn.f32 	%f160, %f159, %f155, 0f3F317218;
	fma.rn.f32 	%f161, %f160, %f155, 0f3F800000;
	cvt.rzi.s32.f32 	%r58, %f153;
	setp.gt.f32 	%p16, %f153, 0f00000000;
	selp.b32 	%r59, 0, -2097152000, %p16;
	add.s32 	%r60, %r59, 2130706432;
	mov.b32 	%f162, %r60;
	mul.f32 	%f163, %f161, %f162;
	shl.b32 	%r61, %r58, 23;
	sub.s32 	%r62, %r61, %r59;
	mov.b32 	%f164, %r62;
	mul.f32 	%f165, %f163, %f164;
	abs.f32 	%f166, %f149;
	setp.gt.f32 	%p17, %f166, 0f43180000;
	setp.lt.f32 	%p18, %f149, 0f00000000;
	selp.f32 	%f167, 0f00000000, 0f7F800000, %p18;
	selp.f32 	%f168, %f167, %f165, %p17;
	setp.eq.f32 	%p19, %f2, 0f3F800000;
	setp.nan.f32 	%p20, %f113, %f113;
	setp.eq.f32 	%p21, %f2, 0f00000000;
	setp.eq.f32 	%p22, %f113, 0f7F800000;
	or.pred  	%p1, %p21, %p22;
	add.f32 	%f4, %f2, %f2;
	mov.b32 	%r63, %f4;
	and.b32  	%r64, %r63, 2147483647;
	mov.b32 	%f169, %r64;
	add.rn.f32 	%f170, %f2, %f148;
	mov.f32 	%f171, 0f41000000;
	mul.rn.f32 	%f172, %f143, %f171;
	neg.f32 	%f173, %f172;
	fma.rn.f32 	%f174, %f143, 0f41000000, %f173;
	fma.rn.f32 	%f175, %f147, 0f41000000, %f174;
	cvt.rni.f32.f32 	%f176, %f172;
	sub.f32 	%f177, %f172, %f176;
	add.f32 	%f178, %f177, %f175;
	fma.rn.f32 	%f179, %f178, 0f391FCB8E, 0f3AAF85ED;
	fma.rn.f32 	%f180, %f179, %f178, 0f3C1D9856;
	fma.rn.f32 	%f181, %f180, %f178, 0f3D6357BB;
	fma.rn.f32 	%f182, %f181, %f178, 0f3E75FDEC;
	fma.rn.f32 	%f183, %f182, %f178, 0f3F317218;
	fma.rn.f32 	%f184, %f183, %f178, 0f3F800000;
	cvt.rzi.s32.f32 	%r65, %f176;
	setp.gt.f32 	%p23, %f176, 0f00000000;
	selp.b32 	%r66, 0, -2097152000, %p23;
	add.s32 	%r67, %r66, 2130706432;
	mov.b32 	%f185, %r67;
	mul.f32 	%f186, %f184, %f185;
	shl.b32 	%r68, %r65, 23;
	sub.s32 	%r69, %r68, %r66;
	mov.b32 	%f187, %r69;
	mul.f32 	%f188, %f186, %f187;
	abs.f32 	%f189, %f172;
	setp.gt.f32 	%p24, %f189, 0f43180000;
	setp.lt.f32 	%p25, %f172, 0f00000000;
	selp.f32 	%f190, 0f00000000, 0f7F800000, %p25;
	selp.f32 	%f191, %f190, %f188, %p24;
	add.rn.f32 	%f192, %f2, %f171;
	mov.f32 	%f193, 0f40C00000;
	mul.rn.f32 	%f194, %f143, %f193;
	neg.f32 	%f195, %f194;
	fma.rn.f32 	%f196, %f143, 0f40C00000, %f195;
	fma.rn.f32 	%f197, %f147, 0f40C00000, %f196;
	cvt.rni.f32.f32 	%f198, %f194;
	sub.f32 	%f199, %f194, %f198;
	add.f32 	%f200, %f199, %f197;
	fma.rn.f32 	%f201, %f200, 0f391FCB8E, 0f3AAF85ED;
	fma.rn.f32 	%f202, %f201, %f200, 0f3C1D9856;
	fma.rn.f32 	%f203, %f202, %f200, 0f3D6357BB;
	fma.rn.f32 	%f204, %f203, %f200, 0f3E75FDEC;
	fma.rn.f32 	%f205, %f204, %f200, 0f3F317218;
	fma.rn.f32 	%f206, %f205, %f200, 0f3F800000;
	cvt.rzi.s32.f32 	%r70, %f198;
	setp.gt.f32 	%p26, %f198, 0f00000000;
	selp.b32 	%r71, 0, -2097152000, %p26;
	add.s32 	%r72, %r71, 2130706432;
	mov.b32 	%f207, %r72;
	mul.f32 	%f208, %f206, %f207;
	shl.b32 	%r73, %r70, 23;
	sub.s32 	%r74, %r73, %r71;
	mov.b32 	%f209, %r74;
	mul.f32 	%f210, %f208, %f209;
	abs.f32 	%f211, %f194;
	setp.gt.f32 	%p27, %f211, 0f43180000;
	setp.lt.f32 	%p28, %f194, 0f00000000;
	selp.f32 	%f212, 0f00000000, 0f7F800000, %p28;
	selp.f32 	%f213, %f212, %f210, %p27;
	add.rn.f32 	%f214, %f2, %f193;
	mov.f32 	%f215, 0f40800000;
	mul.rn.f32 	%f216, %f143, %f215;
	neg.f32 	%f217, %f216;
	fma.rn.f32 	%f218, %f143, 0f40800000, %f217;
	fma.rn.f32 	%f219, %f147, 0f40800000, %f218;
	cvt.rni.f32.f32 	%f220, %f216;
	sub.f32 	%f221, %f216, %f220;
	add.f32 	%f222, %f221, %f219;
	fma.rn.f32 	%f223, %f222, 0f391FCB8E, 0f3AAF85ED;
	fma.rn.f32 	%f224, %f223, %f222, 0f3C1D9856;
	fma.rn.f32 	%f225, %f224, %f222, 0f3D6357BB;
	fma.rn.f32 	%f226, %f225, %f222, 0f3E75FDEC;
	fma.rn.f32 	%f227, %f226, %f222, 0f3F317218;
	fma.rn.f32 	%f228, %f227, %f222, 0f3F800000;
	cvt.rzi.s32.f32 	%r75, %f220;
	setp.gt.f32 	%p29, %f220, 0f00000000;
	selp.b32 	%r76, 0, -2097152000, %p29;
	add.s32 	%r77, %r76, 2130706432;
	mov.b32 	%f229, %r77;
	mul.f32 	%f230, %f228, %f229;
	shl.b32 	%r78, %r75, 23;
	sub.s32 	%r79, %r78, %r76;
	mov.b32 	%f231, %r79;
	mul.f32 	%f232, %f230, %f231;
	abs.f32 	%f233, %f216;
	setp.gt.f32 	%p30, %f233, 0f43180000;
	setp.lt.f32 	%p31, %f216, 0f00000000;
	selp.f32 	%f234, 0f00000000, 0f7F800000, %p31;
	selp.f32 	%f235, %f234, %f232, %p30;
	add.rn.f32 	%f236, %f2, %f215;
	mov.f32 	%f237, 0f40000000;
	mul.rn.f32 	%f238, %f143, %f237;
	neg.f32 	%f239, %f238;
	fma.rn.f32 	%f240, %f143, 0f40000000, %f239;
	fma.rn.f32 	%f241, %f147, 0f40000000, %f240;
	cvt.rni.f32.f32 	%f242, %f238;
	sub.f32 	%f243, %f238, %f242;
	add.f32 	%f244, %f243, %f241;
	fma.rn.f32 	%f245, %f244, 0f391FCB8E, 0f3AAF85ED;
	fma.rn.f32 	%f246, %f245, %f244, 0f3C1D9856;
	fma.rn.f32 	%f247, %f246, %f244, 0f3D6357BB;
	fma.rn.f32 	%f248, %f247, %f244, 0f3E75FDEC;
	fma.rn.f32 	%f249, %f248, %f244, 0f3F317218;
	fma.rn.f32 	%f250, %f249, %f244, 0f3F800000;
	cvt.rzi.s32.f32 	%r80, %f242;
	setp.gt.f32 	%p32, %f242, 0f00000000;
	selp.b32 	%r81, 0, -2097152000, %p32;
	add.s32 	%r82, %r81, 2130706432;
	mov.b32 	%f251, %r82;
	mul.f32 	%f252, %f250, %f251;
	shl.b32 	%r83, %r80, 23;
	sub.s32 	%r84, %r83, %r81;
	mov.b32 	%f253, %r84;
	mul.f32 	%f254, %f252, %f253;
	abs.f32 	%f255, %f238;
	setp.gt.f32 	%p33, %f255, 0f43180000;
	setp.lt.f32 	%p34, %f238, 0f00000000;
	selp.f32 	%f256, 0f00000000, 0f7F800000, %p34;
	selp.f32 	%f257, %f256, %f254, %p33;
	add.rn.f32 	%f258, %f2, %f237;
	mov.f32 	%f259, 0f41100000;
	mul.rn.f32 	%f260, %f143, %f259;
	neg.f32 	%f261, %f260;
	fma.rn.f32 	%f262, %f143, 0f41100000, %f261;
	fma.rn.f32 	%f263, %f147, 0f41100000, %f262;
	cvt.rni.f32.f32 	%f264, %f260;
	sub.f32 	%f265, %f260, %f264;
	add.f32 	%f266, %f265, %f263;
	fma.rn.f32 	%f267, %f266, 0f391FCB8E, 0f3AAF85ED;
	fma.rn.f32 	%f268, %f267, %f266, 0f3C1D9856;
	fma.rn.f32 	%f269, %f268, %f266, 0f3D6357BB;
	fma.rn.f32 	%f270, %f269, %f266, 0f3E75FDEC;
	fma.rn.f32 	%f271, %f270, %f266, 0f3F317218;
	fma.rn.f32 	%f272, %f271, %f266, 0f3F800000;
	cvt.rzi.s32.f32 	%r85, %f264;
	setp.gt.f32 	%p35, %f264, 0f00000000;
	selp.b32 	%r86, 0, -2097152000, %p35;
	add.s32 	%r87, %r86, 2130706432;
	mov.b32 	%f273, %r87;
	mul.f32 	%f274, %f272, %f273;
	shl.b32 	%r88, %r85, 23;
	sub.s32 	%r89, %r88, %r86;
	mov.b32 	%f275, %r89;
	mul.f32 	%f276, %f274, %f275;
	abs.f32 	%f277, %f260;
	setp.gt.f32 	%p36, %f277, 0f43180000;
	setp.lt.f32 	%p37, %f260, 0f00000000;
	selp.f32 	%f278, 0f00000000, 0f7F800000, %p37;
	selp.f32 	%f5, %f278, %f276, %p36;
	setp.geu.f32 	%p38, %f2, 0f00000000;
	neg.f32 	%f6, %f5;
	add.rn.f32 	%f7, %f2, %f259;
	mov.f32 	%f279, 0f40E00000;
	mul.rn.f32 	%f280, %f143, %f279;
	neg.f32 	%f281, %f280;
	fma.rn.f32 	%f282, %f143, 0f40E00000, %f281;
	fma.rn.f32 	%f283, %f147, 0f40E00000, %f282;
	cvt.rni.f32.f32 	%f284, %f280;
	sub.f32 	%f285, %f280, %f284;
	add.f32 	%f286, %f285, %f283;
	fma.rn.f32 	%f287, %f286, 0f391FCB8E, 0f3AAF85ED;
	fma.rn.f32 	%f288, %f287, %f286, 0f3C1D9856;
	fma.rn.f32 	%f289, %f288, %f286, 0f3D6357BB;
	fma.rn.f32 	%f290, %f289, %f286, 0f3E75FDEC;
	fma.rn.f32 	%f291, %f290, %f286, 0f3F317218;
	fma.rn.f32 	%f292, %f291, %f286, 0f3F800000;
	cvt.rzi.s32.f32 	%r90, %f284;
	setp.gt.f32 	%p39, %f284, 0f00000000;
	selp.b32 	%r91, 0, -2097152000, %p39;
	add.s32 	%r92, %r91, 2130706432;
	mov.b32 	%f293, %r92;
	mul.f32 	%f294, %f292, %f293;
	shl.b32 	%r93, %r90, 23;
	sub.s32 	%r94, %r93, %r91;
	mov.b32 	%f295, %r94;
	mul.f32 	%f296, %f294, %f295;
	abs.f32 	%f297, %f280;
	setp.gt.f32 	%p40, %f297, 0f43180000;
	setp.lt.f32 	%p41, %f280, 0f00000000;
	selp.f32 	%f298, 0f00000000, 0f7F800000, %p41;
	selp.f32 	%f8, %f298, %f296, %p40;
	neg.f32 	%f9, %f8;
	add.rn.f32 	%f10, %f2, %f279;
	mov.f32 	%f299, 0f40A00000;
	mul.rn.f32 	%f300, %f143, %f299;
	neg.f32 	%f301, %f300;
	fma.rn.f32 	%f302, %f143, 0f40A00000, %f301;
	fma.rn.f32 	%f303, %f147, 0f40A00000, %f302;
	cvt.rni.f32.f32 	%f304, %f300;
	sub.f32 	%f305, %f300, %f304;
	add.f32 	%f306, %f305, %f303;
	fma.rn.f32 	%f307, %f306, 0f391FCB8E, 0f3AAF85ED;
	fma.rn.f32 	%f308, %f307, %f306, 0f3C1D9856;
	fma.rn.f32 	%f309, %f308, %f306, 0f3D6357BB;
	fma.rn.f32 	%f310, %f309, %f306, 0f3E75FDEC;
	fma.rn.f32 	%f311, %f310, %f306, 0f3F317218;
	fma.rn.f32 	%f312, %f311, %f306, 0f3F800000;
	cvt.rzi.s32.f32 	%r95, %f304;
	setp.gt.f32 	%p42, %f304, 0f00000000;
	selp.b32 	%r96, 0, -2097152000, %p42;
	add.s32 	%r97, %r96, 2130706432;
	mov.b32 	%f313, %r97;
	mul.f32 	%f314, %f312, %f313;
	shl.b32 	%r98, %r95, 23;
	sub.s32 	%r99, %r98, %r96;
	mov.b32 	%f315, %r99;
	mul.f32 	%f316, %f314, %f315;
	abs.f32 	%f317, %f300;
	setp.gt.f32 	%p43, %f317, 0f43180000;
	setp.lt.f32 	%p44, %f300, 0f00000000;
	selp.f32 	%f318, 0f00000000, 0f7F800000, %p44;
	selp.f32 	%f11, %f318, %f316, %p43;
	neg.f32 	%f12, %f11;
	add.rn.f32 	%f13, %f2, %f299;
	mov.f32 	%f319, 0f40400000;
	mul.rn.f32 	%f320, %f143, %f319;
	neg.f32 	%f321, %f320;
	fma.rn.f32 	%f322, %f143, 0f40400000, %f321;
	fma.rn.f32 	%f323, %f147, 0f40400000, %f322;
	cvt.rni.f32.f32 	%f324, %f320;
	sub.f32 	%f325, %f320, %f324;
	add.f32 	%f326, %f325, %f323;
	fma.rn.f32 	%f327, %f326, 0f391FCB8E, 0f3AAF85ED;
	fma.rn.f32 	%f328, %f327, %f326, 0f3C1D9856;
	fma.rn.f32 	%f329, %f328, %f326, 0f3D6357BB;
	fma.rn.f32 	%f330, %f329, %f326, 0f3E75FDEC;
	fma.rn.f32 	%f331, %f330, %f326, 0f3F317218;
	fma.rn.f32 	%f332, %f331, %f326, 0f3F800000;
	cvt.rzi.s32.f32 	%r100, %f324;
	setp.gt.f32 	%p45, %f324, 0f00000000;
	selp.b32 	%r101, 0, -2097152000, %p45;
	add.s32 	%r102, %r101, 2130706432;
	mov.b32 	%f333, %r102;
	mul.f32 	%f334, %f332, %f333;
	shl.b32 	%r103, %r100, 23;
	sub.s32 	%r104, %r103, %r101;
	mov.b32 	%f335, %r104;
	mul.f32 	%f336, %f334, %f335;
	abs.f32 	%f337, %f320;
	setp.gt.f32 	%p46, %f337, 0f43180000;
	setp.lt.f32 	%p47, %f320, 0f00000000;
	selp.f32 	%f338, 0f00000000, 0f7F800000, %p47;
	selp.f32 	%f14, %f338, %f336, %p46;
	neg.f32 	%f15, %f14;
	add.rn.f32 	%f16, %f2, %f319;
	cvt.f64.f32 	%fd1, %f2;
	mul.f64 	%fd15, %fd1, 0d4041800000000000;
	mul.f64 	%fd16, %fd1, 0d4008000000000000;
	selp.f32 	%f339, %f169, %f168, %p1;
	selp.f32 	%f340, %f170, %f339, %p20;
	selp.f32 	%f341, 0f3F800000, %f340, %p19;
	cvt.f64.f32 	%fd17, %f341;
	mul.f64 	%fd18, %fd17, 0d40E68DA000000000;
	selp.f32 	%f342, %f169, %f191, %p1;
	selp.f32 	%f343, %f192, %f342, %p20;
	selp.f32 	%f344, 0f3F800000, %f343, %p19;
	cvt.f64.f32 	%fd19, %f344;
	mul.f64 	%fd2, %fd19, 0d40FAB53000000000;
	sub.f64 	%fd20, %fd18, %fd2;
	selp.f32 	%f345, %f169, %f213, %p1;
	selp.f32 	%f346, %f214, %f345, %p20;
	selp.f32 	%f347, 0f3F800000, %f346, %p19;
	cvt.f64.f32 	%fd3, %f347;
	fma.rn.f64 	%fd21, %fd3, 0d40F5FEA000000000, %fd20;
	selp.f32 	%f348, %f169, %f235, %p1;
	selp.f32 	%f349, %f236, %f348, %p20;
	selp.f32 	%f350, 0f3F800000, %f349, %p19;
	cvt.f64.f32 	%fd4, %f350;
	fma.rn.f64 	%fd22, %fd4, 0dC0DD538000000000, %fd21;
	selp.f32 	%f351, %f169, %f257, %p1;
	selp.f32 	%f352, %f258, %f351, %p20;
	selp.f32 	%f353, 0f3F800000, %f352, %p19;
	cvt.f64.f32 	%fd5, %f353;
	fma.rn.f64 	%fd23, %fd5, 0d40AB120000000000, %fd22;
	add.f64 	%fd24, %fd23, 0dC04F800000000000;
	mul.f64 	%fd25, %fd24, 0d3F70000000000000;
	cvt.rn.f32.f64 	%f17, %fd25;
	selp.f32 	%f354, %f5, %f6, %p38;
	selp.f32 	%f355, %f4, %f354, %p1;
	selp.f32 	%f356, %f7, %f355, %p20;
	selp.f32 	%f357, 0f3F800000, %f356, %p19;
	cvt.f64.f32 	%fd26, %f357;
	selp.f32 	%f358, %f8, %f9, %p38;
	selp.f32 	%f359, %f4, %f358, %p1;
	selp.f32 	%f360, %f10, %f359, %p20;
	selp.f32 	%f361, 0f3F800000, %f360, %p19;
	cvt.f64.f32 	%fd27, %f361;
	mul.f64 	%fd28, %fd27, 0dC0D9230000000000;
	fma.rn.f64 	%fd29, %fd26, 0d40C7BD8000000000, %fd28;
	selp.f32 	%f362, %f11, %f12, %p38;
	selp.f32 	%f363, %f4, %f362, %p1;
	selp.f32 	%f364, %f13, %f363, %p20;
	mul.f32 	%f365, %f364, 0f468CC400;
	selp.f32 	%f366, 0f468CC400, %f365, %p19;
	cvt.f64.f32 	%fd30, %f366;
	add.f64 	%fd31, %fd29, %fd30;
	selp.f32 	%f367, %f14, %f15, %p38;
	selp.f32 	%f368, %f4, %f367, %p1;
	selp.f32 	%f369, %f16, %f368, %p20;
	selp.f32 	%f370, 0f3F800000, %f369, %p19;
	cvt.f64.f32 	%fd32, %f370;
	fma.rn.f64 	%fd33, %fd32, 0dC0B20C0000000000, %fd31;
	fma.rn.f64 	%fd34, %fd1, 0d4073B00000000000, %fd33;
	mul.f64 	%fd35, %fd34, 0d3F80000000000000;
	cvt.rn.f32.f64 	%f18, %fd35;
	mul.f64 	%fd36, %fd3, 0dC0C7760000000000;
	fma.rn.f64 	%fd37, %fd19, 0d40B9230000000000, %fd36;
	fma.rn.f64 	%fd38, %fd4, 0d40BB120000000000, %fd37;
	fma.rn.f64 	%fd39, %fd5, 0dC093B00000000000, %fd38;
	add.f64 	%fd40, %fd39, 0d4041800000000000;
	mul.f64 	%fd41, %fd40, 0d3F80000000000000;
	cvt.rn.f32.f64 	%f19, %fd41;
	selp.f32 	%f371, 0f3F800000, %f364, %p19;
	cvt.f64.f32 	%fd42, %f371;
	mul.f64 	%fd43, %fd42, 0dC085A80000000000;
	fma.rn.f64 	%fd44, %fd27, 0d407AD00000000000, %fd43;
	fma.rn.f64 	%fd45, %fd32, 0d4073B00000000000, %fd44;
	sub.f64 	%fd46, %fd45, %fd15;
	mul.f64 	%fd47, %fd46, 0d3FB0000000000000;
	cvt.rn.f32.f64 	%f20, %fd47;
	mul.f64 	%fd48, %fd3, 0d406CE00000000000;
	mul.f64 	%fd6, %fd4, 0d4073B00000000000;
	sub.f64 	%fd49, %fd48, %fd6;
	fma.rn.f64 	%fd50, %fd5, 0d405A400000000000, %fd49;
	add.f64 	%fd51, %fd50, 0dC014000000000000;
	mul.f64 	%fd52, %fd51, 0d3FB0000000000000;
	cvt.rn.f32.f64 	%f21, %fd52;
	mul.f64 	%fd53, %fd32, 0dC051800000000000;
	fma.rn.f64 	%fd54, %fd42, 0d404F800000000000, %fd53;
	fma.rn.f64 	%fd55, %fd1, 0d402E000000000000, %fd54;
	mul.f64 	%fd56, %fd55, 0d3FC0000000000000;
	cvt.rn.f32.f64 	%f22, %fd56;
	mul.f64 	%fd57, %fd5, 0dC03E000000000000;
	fma.rn.f64 	%fd58, %fd4, 0d4041800000000000, %fd57;
	add.f64 	%fd59, %fd58, 0d4008000000000000;
	mul.f64 	%fd60, %fd59, 0d3FC0000000000000;
	cvt.rn.f32.f64 	%f23, %fd60;
	mul.f64 	%fd61, %fd32, 0d4014000000000000;
	sub.f64 	%fd62, %fd61, %fd16;
	mul.f64 	%fd63, %fd62, 0d3FE0000000000000;
	cvt.rn.f32.f64 	%f24, %fd63;
	fma.rn.f64 	%fd64, %fd5, 0d4008000000000000, 0dBFF0000000000000;
	mul.f64 	%fd65, %fd64, 0d3FE0000000000000;
	cvt.rn.f32.f64 	%f25, %fd65;
	mov.f32 	%f508, 0f00000000;
	mov.b32 	%r136, -1;
	mov.u64 	%rd52, %rd4;
	mov.u32 	%r137, %r17;
$L__BB4_17:
	add.s32 	%r136, %r136, 1;
	mov.f32 	%f509, 0f3F800000;
	setp.gt.s32 	%p48, %r136, 4;
	@%p48 bra 	$L__BB4_24;
	setp.gt.s32 	%p56, %r136, 1;
	@%p56 bra 	$L__BB4_21;
	setp.eq.s32 	%p60, %r136, 0;
	@%p60 bra 	$L__BB4_32;
	setp.eq.s32 	%p61, %r136, 1;
	mov.f32 	%f509, %f2;
	@%p61 bra 	$L__BB4_32;
	bra.uni 	$L__BB4_31;
$L__BB4_21:
	setp.eq.s32 	%p57, %r136, 2;
	mov.f32 	%f509, %f25;
	@%p57 bra 	$L__BB4_32;
	setp.eq.s32 	%p58, %r136, 3;
	mov.f32 	%f509, %f24;
	@%p58 bra 	$L__BB4_32;
	setp.eq.s32 	%p59, %r136, 4;
	mov.f32 	%f509, %f23;
	@%p59 bra 	$L__BB4_32;
	bra.uni 	$L__BB4_31;
$L__BB4_24:
	setp.gt.s32 	%p49, %r136, 7;
	@%p49 bra 	$L__BB4_28;
	setp.eq.s32 	%p53, %r136, 5;
	mov.f32 	%f509, %f22;
	@%p53 bra 	$L__BB4_32;
	setp.eq.s32 	%p54, %r136, 6;
	mov.f32 	%f509, %f21;
	@%p54 bra 	$L__BB4_32;
	setp.eq.s32 	%p55, %r136, 7;
	mov.f32 	%f509, %f20;
	@%p55 bra 	$L__BB4_32;
	bra.uni 	$L__BB4_31;
$L__BB4_28:
	setp.eq.s32 	%p50, %r136, 8;
	mov.f32 	%f509, %f19;
	@%p50 bra 	$L__BB4_32;
	setp.eq.s32 	%p51, %r136, 9;
	mov.f32 	%f509, %f18;
	@%p51 bra 	$L__BB4_32;
	setp.eq.s32 	%p52, %r136, 10;
	mov.f32 	%f509, %f17;
	@%p52 bra 	$L__BB4_32;
$L__BB4_31:
	mov.f32 	%f509, 0fBF800000;
$L__BB4_32:
	ld.local.f32 	%f374, [%rd52];
	fma.rn.f32 	%f508, %f509, %f374, %f508;
	add.s32 	%r137, %r137, 1;
	add.s64 	%rd52, %rd52, 4;
	setp.ne.s32 	%p62, %r137, 1;
	@%p62 bra 	$L__BB4_17;
	mul.wide.u32 	%rd39, %r21, 4;
	add.s64 	%rd40, %rd6, %rd39;
	ld.global.f32 	%f29, [%rd40];
	mov.f32 	%f520, 0f00000000;
	setp.gt.s32 	%p63, %r134, 4;
	@%p63 bra 	$L__BB4_45;
	setp.gt.s32 	%p71, %r134, 1;
	@%p71 bra 	$L__BB4_38;
	setp.eq.s32 	%p75, %r134, 0;
	@%p75 bra 	$L__BB4_88;
	setp.eq.s32 	%p76, %r134, 1;
	@%p76 bra 	$L__BB4_37;
	bra.uni 	$L__BB4_53;
$L__BB4_37:
	mov.f32 	%f520, 0f3F800000;
	bra.uni 	$L__BB4_88;
$L__BB4_38:
	setp.eq.s32 	%p72, %r134, 2;
	@%p72 bra 	$L__BB4_54;
	setp.eq.s32 	%p73, %r134, 3;
	@%p73 bra 	$L__BB4_55;
	setp.eq.s32 	%p74, %r134, 4;
	@%p74 bra 	$L__BB4_41;
	bra.uni 	$L__BB4_53;
$L__BB4_41:
	setp.nan.f32 	%p107, %f113, %f113;
	setp.eq.f32 	%p108, %f2, 0f3F800000;
	or.pred  	%p109, %p108, %p107;
	or.pred  	%p110, %p109, %p1;
	selp.f32 	%f385, %f16, %f4, %p107;
	selp.f32 	%f510, 0f3F800000, %f385, %p108;
	@%p110 bra 	$L__BB4_44;
	setp.geu.f32 	%p111, %f2, 0f00000000;
	mov.f32 	%f510, %f14;
	@%p111 bra 	$L__BB4_44;
	mov.f32 	%f510, %f15;
$L__BB4_44:
	cvt.f64.f32 	%fd97, %f510;
	mul.f32 	%f386, %f2, 0fC2700000;
	cvt.f64.f32 	%fd98, %f386;
	fma.rn.f64 	%fd99, %fd97, 0d4061800000000000, %fd98;
	mul.f64 	%fd100, %fd99, 0d3FC0000000000000;
	cvt.rn.f32.f64 	%f520, %fd100;
	bra.uni 	$L__BB4_88;
$L__BB4_45:
	setp.gt.s32 	%p64, %r134, 7;
	@%p64 bra 	$L__BB4_50;
	setp.eq.s32 	%p68, %r134, 5;
	@%p68 bra 	$L__BB4_56;
	setp.eq.s32 	%p69, %r134, 6;
	@%p69 bra 	$L__BB4_57;
	setp.eq.s32 	%p70, %r134, 7;
	@%p70 bra 	$L__BB4_49;
	bra.uni 	$L__BB4_53;
$L__BB4_49:
	mul.f64 	%fd84, %fd4, 0dC0AB120000000000;
	fma.rn.f64 	%fd85, %fd3, 0d40A7760000000000, %fd84;
	fma.rn.f64 	%fd86, %fd5, 0d408D880000000000, %fd85;
	add.f64 	%fd87, %fd86, 0dC041800000000000;
	mul.f64 	%fd88, %fd87, 0d3FB0000000000000;
	cvt.rn.f32.f64 	%f520, %fd88;
	bra.uni 	$L__BB4_88;
$L__BB4_50:
	setp.eq.s32 	%p65, %r134, 8;
	@%p65 bra 	$L__BB4_64;
	setp.eq.s32 	%p66, %r134, 9;
	@%p66 bra 	$L__BB4_74;
	setp.eq.s32 	%p67, %r134, 10;
	@%p67 bra 	$L__BB4_75;
$L__BB4_53:
	mov.f32 	%f520, 0fBF800000;
	bra.uni 	$L__BB4_88;
$L__BB4_54:
	mul.f32 	%f520, %f2, 0f40400000;
	bra.uni 	$L__BB4_88;
$L__BB4_55:
	fma.rn.f64 	%fd101, %fd5, 0d402E000000000000, 0dC008000000000000;
	mul.f64 	%fd102, %fd101, 0d3FE0000000000000;
	cvt.rn.f32.f64 	%f520, %fd102;
	bra.uni 	$L__BB4_88;
$L__BB4_56:
	fma.rn.f64 	%fd94, %fd5, 0dC06A400000000000, %fd6;
	add.f64 	%fd95, %fd94, 0d402E000000000000;
	mul.f64 	%fd96, %fd95, 0d3FC0000000000000;
	cvt.rn.f32.f64 	%f520, %fd96;
	bra.uni 	$L__BB4_88;
$L__BB4_57:
	setp.nan.f32 	%p100, %f113, %f113;
	setp.eq.f32 	%p101, %f2, 0f3F800000;
	or.pred  	%p102, %p101, %p100;
	or.pred  	%p2, %p102, %p1;
	selp.f32 	%f383, %f13, %f4, %p100;
	selp.f32 	%f511, 0f3F800000, %f383, %p101;
	@%p2 bra 	$L__BB4_60;
	setp.geu.f32 	%p103, %f2, 0f00000000;
	mov.f32 	%f511, %f11;
	@%p103 bra 	$L__BB4_60;
	mov.f32 	%f511, %f12;
$L__BB4_60:
	setp.nan.f32 	%p104, %f113, %f113;
	setp.eq.f32 	%p105, %f2, 0f3F800000;
	cvt.f64.f32 	%fd7, %f511;
	selp.f32 	%f384, %f16, %f4, %p104;
	selp.f32 	%f512, 0f3F800000, %f384, %p105;
	@%p2 bra 	$L__BB4_63;
	setp.geu.f32 	%p106, %f2, 0f00000000;
	mov.f32 	%f512, %f14;
	@%p106 bra 	$L__BB4_63;
	mov.f32 	%f512, %f15;
$L__BB4_63:
	cvt.f64.f32 	%fd89, %f512;
	mul.f64 	%fd90, %fd89, 0dC093B00000000000;
	fma.rn.f64 	%fd91, %fd7, 0d4095A80000000000, %fd90;
	fma.rn.f64 	%fd92, %fd1, 0d406A400000000000, %fd91;
	mul.f64 	%fd93, %fd92, 0d3FB0000000000000;
	cvt.rn.f32.f64 	%f520, %fd93;
	bra.uni 	$L__BB4_88;
$L__BB4_64:
	setp.nan.f32 	%p90, %f113, %f113;
	setp.eq.f32 	%p91, %f2, 0f3F800000;
	or.pred  	%p92, %p91, %p90;
	or.pred  	%p3, %p92, %p1;
	selp.f32 	%f380, %f10, %f4, %p90;
	selp.f32 	%f513, 0f3F800000, %f380, %p91;
	@%p3 bra 	$L__BB4_67;
	setp.geu.f32 	%p93, %f2, 0f00000000;
	mov.f32 	%f513, %f8;
	@%p93 bra 	$L__BB4_67;
	mov.f32 	%f513, %f9;
$L__BB4_67:
	setp.nan.f32 	%p94, %f113, %f113;
	setp.eq.f32 	%p95, %f2, 0f3F800000;
	cvt.f64.f32 	%fd8, %f513;
	selp.f32 	%f381, %f13, %f4, %p94;
	selp.f32 	%f514, 0f3F800000, %f381, %p95;
	@%p3 bra 	$L__BB4_70;
	setp.geu.f32 	%p96, %f2, 0f00000000;
	mov.f32 	%f514, %f11;
	@%p96 bra 	$L__BB4_70;
	mov.f32 	%f514, %f12;
$L__BB4_70:
	setp.nan.f32 	%p97, %f113, %f113;
	setp.eq.f32 	%p98, %f2, 0f3F800000;
	cvt.f64.f32 	%fd78, %f514;
	mul.f64 	%fd79, %fd78, 0dC0F1988000000000;
	fma.rn.f64 	%fd9, %fd8, 0d40E9230000000000, %fd79;
	selp.f32 	%f382, %f16, %f4, %p97;
	selp.f32 	%f515, 0f3F800000, %f382, %p98;
	@%p3 bra 	$L__BB4_73;
	setp.geu.f32 	%p99, %f2, 0f00000000;
	mov.f32 	%f515, %f14;
	@%p99 bra 	$L__BB4_73;
	mov.f32 	%f515, %f15;
$L__BB4_73:
	cvt.f64.f32 	%fd80, %f515;
	fma.rn.f64 	%fd81, %fd80, 0d40DB120000000000, %fd9;
	fma.rn.f64 	%fd82, %fd1, 0dC0A3B00000000000, %fd81;
	mul.f64 	%fd83, %fd82, 0d3F80000000000000;
	cvt.rn.f32.f64 	%f520, %fd83;
	bra.uni 	$L__BB4_88;
$L__BB4_74:
	fma.rn.f64 	%fd73, %fd3, 0dC105FEA000000000, %fd2;
	fma.rn.f64 	%fd74, %fd4, 0d40F5FEA000000000, %fd73;
	fma.rn.f64 	%fd75, %fd5, 0dC0CB120000000000, %fd74;
	add.f64 	%fd76, %fd75, 0d4073B00000000000;
	mul.f64 	%fd77, %fd76, 0d3F80000000000000;
	cvt.rn.f32.f64 	%f520, %fd77;
	bra.uni 	$L__BB4_88;
$L__BB4_75:
	setp.nan.f32 	%p77, %f113, %f113;
	setp.eq.f32 	%p78, %f2, 0f3F800000;
	or.pred  	%p79, %p78, %p77;
	or.pred  	%p4, %p79, %p1;
	selp.f32 	%f376, %f7, %f4, %p77;
	selp.f32 	%f516, 0f3F800000, %f376, %p78;
	@%p4 bra 	$L__BB4_78;
	setp.geu.f32 	%p80, %f2, 0f00000000;
	mov.f32 	%f516, %f5;
	@%p80 bra 	$L__BB4_78;
	mov.f32 	%f516, %f6;
$L__BB4_78:
	setp.nan.f32 	%p81, %f113, %f113;
	setp.eq.f32 	%p82, %f2, 0f3F800000;
	cvt.f64.f32 	%fd10, %f516;
	selp.f32 	%f377, %f10, %f4, %p81;
	selp.f32 	%f517, 0f3F800000, %f377, %p82;
	@%p4 bra 	$L__BB4_81;
	setp.geu.f32 	%p83, %f2, 0f00000000;
	mov.f32 	%f517, %f8;
	@%p83 bra 	$L__BB4_81;
	mov.f32 	%f517, %f9;
$L__BB4_81:
	setp.nan.f32 	%p84, %f113, %f113;
	setp.eq.f32 	%p85, %f2, 0f3F800000;
	cvt.f64.f32 	%fd66, %f517;
	mul.f64 	%fd67, %fd66, 0dC12AB53000000000;
	fma.rn.f64 	%fd11, %fd10, 0d411C310800000000, %fd67;
	selp.f32 	%f378, %f13, %f4, %p84;
	selp.f32 	%f518, 0f3F800000, %f378, %p85;
	@%p4 bra 	$L__BB4_84;
	setp.geu.f32 	%p86, %f2, 0f00000000;
	mov.f32 	%f518, %f11;
	@%p86 bra 	$L__BB4_84;
	mov.f32 	%f518, %f12;
$L__BB4_84:
	setp.nan.f32 	%p87, %f113, %f113;
	setp.eq.f32 	%p88, %f2, 0f3F800000;
	cvt.f64.f32 	%fd68, %f518;
	fma.rn.f64 	%fd12, %fd68, 0d41207EF800000000, %fd11;
	selp.f32 	%f379, %f16, %f4, %p87;
	selp.f32 	%f519, 0f3F800000, %f379, %p88;
	@%p4 bra 	$L__BB4_87;
	setp.geu.f32 	%p89, %f2, 0f00000000;
	mov.f32 	%f519, %f14;
	@%p89 bra 	$L__BB4_87;
	mov.f32 	%f519, %f15;
$L__BB4_87:
	cvt.f64.f32 	%fd69, %f519;
	fma.rn.f64 	%fd70, %fd69, 0dC0FD538000000000, %fd12;
	fma.rn.f64 	%fd71, %fd1, 0d40BB120000000000, %fd70;
	mul.f64 	%fd72, %fd71, 0d3F70000000000000;
	cvt.rn.f32.f64 	%f520, %fd72;
$L__BB4_88:
	mul.f32 	%f389, %f29, %f520;
	mul.f32 	%f390, %f508, 0f40C90FD0;
	fma.rn.f32 	%f507, %f390, %f389, %f507;
	add.s32 	%r135, %r21, 1;
	setp.ne.s32 	%p112, %r21, %r39;
	@%p112 bra 	$L__BB4_16;
	mul.wide.u32 	%rd41, %r134, 4;
	add.s64 	%rd42, %rd3, %rd41;
	st.local.f32 	[%rd42], %f507;
	add.s32 	%r27, %r134, 1;
	setp.ne.s32 	%p113, %r134, %r39;
	mov.u32 	%r134, %r27;
	@%p113 bra 	$L__BB4_15;
$L__BB4_90:
	ld.param.u64 	%rd51, [_Z3rhsPfS_S_S_S_fffii_param_2];
	setp.lt.s32 	%p114, %r39, 0;
	cvta.to.global.u64 	%rd43, %rd51;
	mul.wide.s32 	%rd44, %r1, 4;
	add.s64 	%rd45, %rd43, %rd44;
	ld.global.f32 	%f61, [%rd45];
	ld.global.f32 	%f62, [%rd45+4];
	@%p114 bra 	$L__BB4_110;
	ld.param.f32 	%f505, [_Z3rhsPfS_S_S_S_fffii_param_7];
	cvt.f64.f32 	%fd13, %f80;
	cvt.f64.f32 	%fd14, %f505;
	mov.f32 	%f391, 0f00000000;
	mov.f32 	%f392, 0f3F000000;
	mul.rn.f32 	%f393, %f392, %f391;
	mov.f32 	%f394, 0f3DF6384F;
	mul.rn.f32 	%f395, %f394, %f391;
	fma.rn.f32 	%f396, %f393, 0f3FB8AA3B, 0f00000000;
	add.f32 	%f397, %f396, 0f00000000;
	mul.f32 	%f398, %f395, 0f40400000;
	fma.rn.f32 	%f399, %f398, %f393, %f397;
	fma.rn.f32 	%f400, %f395, 0f00000000, %f399;
	add.rn.f32 	%f63, %f391, %f400;
	mov.f32 	%f401, 0f80000000;
	add.rn.f32 	%f402, %f63, %f401;
	neg.f32 	%f403, %f402;
	add.rn.f32 	%f64, %f400, %f403;
	add.s32 	%r28, %r39, 1;
	mad.lo.s32 	%r29, %r1, %r39, %r1;
	setp.eq.s32 	%p115, %r39, 0;
	mov.b32 	%r141, 0;
	@%p115 bra 	$L__BB4_103;
	and.b32  	%r141, %r28, -2;
	add.s64 	%rd9, %rd1, 4;
	add.s64 	%rd53, %rd3, 4;
	mov.b32 	%r139, 0;
	mov.b32 	%r138, 1;
	mov.u32 	%r140, %r29;
$L__BB4_93:
	cvt.rn.f32.u32 	%f65, %r139;
	setp.eq.s32 	%p116, %r139, 0;
	mov.f32 	%f521, 0f3F800000;
	@%p116 bra 	$L__BB4_98;
	abs.f32 	%f66, %f65;
	setp.num.f32 	%p117, %f66, %f66;
	@%p117 bra 	$L__BB4_96;
	mov.f32 	%f432, 0fBF800000;
	add.rn.f32 	%f521, %f432, %f65;
	bra.uni 	$L__BB4_98;
$L__BB4_96:
	setp.eq.f32 	%p118, %f66, 0f7F800000;
	@%p118 bra 	$L__BB4_98;
	mul.rn.f32 	%f406, %f63, %f65;
	cvt.rni.f32.f32 	%f407, %f406;
	sub.f32 	%f408, %f406, %f407;
	neg.f32 	%f409, %f406;
	fma.rn.f32 	%f410, %f63, %f65, %f409;
	fma.rn.f32 	%f411, %f64, %f65, %f410;
	add.f32 	%f412, %f408, %f411;
	setp.gt.f32 	%p119, %f407, 0f00000000;
	selp.b32 	%r108, 0, -2097152000, %p119;
	setp.lt.f32 	%p120, %f406, 0f00000000;
	selp.f32 	%f413, 0f00000000, 0f7F800000, %p120;
	abs.f32 	%f414, %f406;
	setp.gt.f32 	%p121, %f414, 0f43180000;
	cvt.rzi.s32.f32 	%r109, %f407;
	shl.b32 	%r110, %r109, 23;
	sub.s32 	%r111, %r110, %r108;
	mov.b32 	%f415, %r111;
	add.s32 	%r112, %r108, 2130706432;
	mov.b32 	%f416, %r112;
	fma.rn.f32 	%f417, %f412, 0f391FCB8E, 0f3AAF85ED;
	fma.rn.f32 	%f418, %f417, %f412, 0f3C1D9856;
	fma.rn.f32 	%f419, %f418, %f412, 0f3D6357BB;
	fma.rn.f32 	%f420, %f419, %f412, 0f3E75FDEC;
	fma.rn.f32 	%f421, %f420, %f412, 0f3F317218;
	fma.rn.f32 	%f422, %f421, %f412, 0f3F800000;
	mul.f32 	%f423, %f422, %f416;
	mul.f32 	%f424, %f423, %f415;
	selp.f32 	%f425, %f413, %f424, %p121;
	mul.f32 	%f426, %f65, 0f3F000000;
	cvt.rzi.f32.f32 	%f427, %f426;
	add.f32 	%f428, %f427, %f427;
	sub.f32 	%f429, %f65, %f428;
	abs.f32 	%f430, %f429;
	setp.neu.f32 	%p122, %f430, 0f3F800000;
	neg.f32 	%f431, %f425;
	selp.f32 	%f521, %f425, %f431, %p122;
$L__BB4_98:
	mul.wide.s32 	%rd46, %r140, 4;
	add.s64 	%rd12, %rd9, %rd46;
	mul.f32 	%f433, %f61, %f521;
	sub.f32 	%f434, %f433, %f62;
	ld.local.f32 	%f435, [%rd53+-4];
	add.f32 	%f436, %f435, %f434;
	cvt.f64.f32 	%fd103, %f436;
	cvt.rn.f64.u32 	%fd104, %r138;
	div.rn.f64 	%fd105, %fd104, %fd14;
	mul.f64 	%fd106, %fd105, %fd103;
	mul.f64 	%fd107, %fd106, %fd13;
	cvt.rn.f32.f64 	%f437, %fd107;
	st.global.f32 	[%rd12+-4], %f437;
	add.s32 	%r34, %r139, 1;
	cvt.rn.f32.u32 	%f70, %r34;
	abs.f32 	%f71, %f70;
	setp.nan.f32 	%p123, %f71, %f71;
	@%p123 bra 	$L__BB4_101;
	setp.eq.f32 	%p124, %f71, 0f7F800000;
	mov.f32 	%f522, 0f3F800000;
	@%p124 bra 	$L__BB4_102;
	mul.rn.f32 	%f439, %f63, %f70;
	cvt.rni.f32.f32 	%f440, %f439;
	sub.f32 	%f441, %f439, %f440;
	neg.f32 	%f442, %f439;
	fma.rn.f32 	%f443, %f63, %f70, %f442;
	fma.rn.f32 	%f444, %f64, %f70, %f443;
	add.f32 	%f445, %f441, %f444;
	setp.gt.f32 	%p125, %f440, 0f00000000;
	selp.b32 	%r113, 0, -2097152000, %p125;
	setp.lt.f32 	%p126, %f439, 0f00000000;
	selp.f32 	%f446, 0f00000000, 0f7F800000, %p126;
	abs.f32 	%f447, %f439;
	setp.gt.f32 	%p127, %f447, 0f43180000;
	cvt.rzi.s32.f32 	%r114, %f440;
	shl.b32 	%r115, %r114, 23;
	sub.s32 	%r116, %r115, %r113;
	mov.b32 	%f448, %r116;
	add.s32 	%r117, %r113, 2130706432;
	mov.b32 	%f449, %r117;
	fma.rn.f32 	%f450, %f445, 0f391FCB8E, 0f3AAF85ED;
	fma.rn.f32 	%f451, %f450, %f445, 0f3C1D9856;
	fma.rn.f32 	%f452, %f451, %f445, 0f3D6357BB;
	fma.rn.f32 	%f453, %f452, %f445, 0f3E75FDEC;
	fma.rn.f32 	%f454, %f453, %f445, 0f3F317218;
	fma.rn.f32 	%f455, %f454, %f445, 0f3F800000;
	mul.f32 	%f456, %f455, %f449;
	mul.f32 	%f457, %f456, %f448;
	selp.f32 	%f458, %f446, %f457, %p127;
	mul.f32 	%f459, %f70, 0f3F000000;
	cvt.rzi.f32.f32 	%f460, %f459;
	add.f32 	%f461, %f460, %f460;
	sub.f32 	%f462, %f70, %f461;
	abs.f32 	%f463, %f462;
	setp.neu.f32 	%p128, %f463, 0f3F800000;
	neg.f32 	%f464, %f458;
	selp.f32 	%f522, %f458, %f464, %p128;
	bra.uni 	$L__BB4_102;
$L__BB4_101:
	mov.f32 	%f465, 0fBF800000;
	add.rn.f32 	%f522, %f465, %f70;
$L__BB4_102:
	mul.f32 	%f466, %f61, %f522;
	sub.f32 	%f467, %f466, %f62;
	ld.local.f32 	%f468, [%rd53];
	add.f32 	%f469, %f468, %f467;
	cvt.f64.f32 	%fd108, %f469;
	add.s32 	%r118, %r138, 2;
	cvt.rn.f64.u32 	%fd109, %r118;
	div.rn.f64 	%fd110, %fd109, %fd14;
	mul.f64 	%fd111, %fd110, %fd108;
	mul.f64 	%fd112, %fd111, %fd13;
	cvt.rn.f32.f64 	%f470, %fd112;
	st.global.f32 	[%rd12], %f470;
	add.s32 	%r140, %r140, 2;
	add.s64 	%rd53, %rd53, 8;
	add.s32 	%r138, %r138, 4;
	add.s32 	%r139, %r34, 1;
	setp.ne.s32 	%p129, %r139, %r141;
	@%p129 bra 	$L__BB4_93;
$L__BB4_103:
	and.b32  	%r119, %r39, 1;
	setp.eq.b32 	%p130, %r119, 1;
	mov.f32 	%f523, 0f3F800000;
	@%p130 bra 	$L__BB4_110;
	cvt.rn.f32.u32 	%f75, %r141;
	setp.eq.s32 	%p131, %r141, 0;
	@%p131 bra 	$L__BB4_109;
	abs.f32 	%f76, %f75;
	setp.nan.f32 	%p132, %f76, %f76;
	@%p132 bra 	$L__BB4_108;
	setp.eq.f32 	%p133, %f76, 0f7F800000;
	@%p133 bra 	$L__BB4_109;
	mul.rn.f32 	%f473, %f63, %f75;
	cvt.rni.f32.f32 	%f474, %f473;
	sub.f32 	%f475, %f473, %f474;
	neg.f32 	%f476, %f473;
	fma.rn.f32 	%f477, %f63, %f75, %f476;
	fma.rn.f32 	%f478, %f64, %f75, %f477;
	add.f32 	%f479, %f475, %f478;
	setp.gt.f32 	%p134, %f474, 0f00000000;
	selp.b32 	%r120, 0, -2097152000, %p134;
	setp.lt.f32 	%p135, %f473, 0f00000000;
	selp.f32 	%f480, 0f00000000, 0f7F800000, %p135;
	abs.f32 	%f481, %f473;
	setp.gt.f32 	%p136, %f481, 0f43180000;
	cvt.rzi.s32.f32 	%r121, %f474;
	shl.b32 	%r122, %r121, 23;
	sub.s32 	%r123, %r122, %r120;
	mov.b32 	%f482, %r123;
	add.s32 	%r124, %r120, 2130706432;
	mov.b32 	%f483, %r124;
	fma.rn.f32 	%f484, %f479, 0f391FCB8E, 0f3AAF85ED;
	fma.rn.f32 	%f485, %f484, %f479, 0f3C1D9856;
	fma.rn.f32 	%f486, %f485, %f479, 0f3D6357BB;
	fma.rn.f32 	%f487, %f486, %f479, 0f3E75FDEC;
	fma.rn.f32 	%f488, %f487, %f479, 0f3F317218;
	fma.rn.f32 	%f489, %f488, %f479, 0f3F800000;
	mul.f32 	%f490, %f489, %f483;
	mul.f32 	%f491, %f490, %f482;
	selp.f32 	%f492, %f480, %f491, %p136;
	mul.f32 	%f493, %f75, 0f3F000000;
	cvt.rzi.f32.f32 	%f494, %f493;
	add.f32 	%f495, %f494, %f494;
	sub.f32 	%f496, %f75, %f495;
	abs.f32 	%f497, %f496;
	setp.neu.f32 	%p137, %f497, 0f3F800000;
	neg.f32 	%f498, %f492;
	selp.f32 	%f523, %f492, %f498, %p137;
	bra.uni 	$L__BB4_109;
$L__BB4_108:
	mov.f32 	%f499, 0fBF800000;
	add.rn.f32 	%f523, %f499, %f75;
$L__BB4_109:
	mul.f32 	%f500, %f61, %f523;
	sub.f32 	%f501, %f500, %f62;
	mul.wide.u32 	%rd47, %r141, 4;
	add.s64 	%rd48, %rd3, %rd47;
	ld.local.f32 	%f502, [%rd48];
	add.f32 	%f503, %f502, %f501;
	cvt.f64.f32 	%fd113, %f503;
	shl.b32 	%r125, %r141, 1;
	or.b32  	%r126, %r125, 1;
	cvt.rn.f64.u32 	%fd114, %r126;
	div.rn.f64 	%fd115, %fd114, %fd14;
	mul.f64 	%fd116, %fd115, %fd113;
	mul.f64 	%fd117, %fd116, %fd13;
	cvt.rn.f32.f64 	%f504, %fd117;
	add.s32 	%r127, %r141, %r29;
	mul.wide.s32 	%rd49, %r127, 4;
	add.s64 	%rd50, %rd1, %rd49;
	st.global.f32 	[%rd50], %f504;
$L__BB4_110:
	ret;

}
	// .globl	_Z15rk4_tempstoragePfS_S_ffii
.visible .entry _Z15rk4_tempstoragePfS_S_ffii(
	.param .u64 .ptr .align 1 _Z15rk4_tempstoragePfS_S_ffii_param_0,
	.param .u64 .ptr .align 1 _Z15rk4_tempstoragePfS_S_ffii_param_1,
	.param .u64 .ptr .align 1 _Z15rk4_tempstoragePfS_S_ffii_param_2,
	.param .f32 _Z15rk4_tempstoragePfS_S_ffii_param_3,
	.param .f32 _Z15rk4_tempstoragePfS_S_ffii_param_4,
	.param .u32 _Z15rk4_tempstoragePfS_S_ffii_param_5,
	.param .u32 _Z15rk4_tempstoragePfS_S_ffii_param_6
)
{
	.reg .pred 	%p<2>;
	.reg .b32 	%r<8>;
	.reg .b32 	%f<5>;
	.reg .b64 	%rd<11>;

	ld.param.u64 	%rd1, [_Z15rk4_tempstoragePfS_S_ffii_param_0];
	ld.param.u64 	%rd2, [_Z15rk4_tempstoragePfS_S_ffii_param_1];
	ld.param.u64 	%rd3, [_Z15rk4_tempstoragePfS_S_ffii_param_2];
	ld.param.f32 	%f1, [_Z15rk4_tempstoragePfS_S_ffii_param_3];
	ld.param.u32 	%r2, [_Z15rk4_tempstoragePfS_S_ffii_param_5];
	ld.param.u32 	%r3, [_Z15rk4_tempstoragePfS_S_ffii_param_6];
	mov.u32 	%r4, %ntid.x;
	mov.u32 	%r5, %ctaid.x;
	mov.u32 	%r6, %tid.x;
	mad.lo.s32 	%r1, %r4, %r5, %r6;
	mad.lo.s32 	%r7, %r3, %r2, %r3;
	setp.ge.s32 	%p1, %r1, %r7;
	@%p1 bra 	$L__BB5_2;
	cvta.to.global.u64 	%rd4, %rd1;
	cvta.to.global.u64 	%rd5, %rd3;
	cvta.to.global.u64 	%rd6, %rd2;
	mul.wide.s32 	%rd7, %r1, 4;
	add.s64 	%rd8, %rd4, %rd7;
	ld.global.f32 	%f2, [%rd8];
	add.s64 	%rd9, %rd5, %rd7;
	ld.global.f32 	%f3, [%rd9];
	fma.rn.f32 	%f4, %f1, %f3, %f2;
	add.s64 	%rd10, %rd6, %rd7;
	st.global.f32 	[%rd10], %f4;
$L__BB5_2:
	ret;

}
	// .globl	_Z3rk4PfS_S_S_S_ii
.visible .entry _Z3rk4PfS_S_S_S_ii(
	.param .u64 .ptr .align 1 _Z3rk4PfS_S_S_S_ii_param_0,
	.param .u64 .ptr .align 1 _Z3rk4PfS_S_S_S_ii_param_1,
	.param .u64 .ptr .align 1 _Z3rk4PfS_S_S_S_ii_param_2,
	.param .u64 .ptr .align 1 _Z3rk4PfS_S_S_S_ii_param_3,
	.param .u64 .ptr .align 1 _Z3rk4PfS_S_S_S_ii_param_4,
	.param .u32 _Z3rk4PfS_S_S_S_ii_param_5,
	.param .u32 _Z3rk4PfS_S_S_S_ii_param_6
)
{
	.reg .pred 	%p<2>;
	.reg .b32 	%r<8>;
	.reg .b32 	%f<7>;
	.reg .b64 	%rd<17>;
	.reg .b64 	%fd<14>;

	ld.param.u64 	%rd1, [_Z3rk4PfS_S_S_S_ii_param_0];
	ld.param.u64 	%rd2, [_Z3rk4PfS_S_S_S_ii_param_1];
	ld.param.u64 	%rd3, [_Z3rk4PfS_S_S_S_ii_param_2];
	ld.param.u64 	%rd4, [_Z3rk4PfS_S_S_S_ii_param_3];
	ld.param.u64 	%rd5, [_Z3rk4PfS_S_S_S_ii_param_4];
	ld.param.u32 	%r2, [_Z3rk4PfS_S_S_S_ii_param_5];
	ld.param.u32 	%r3, [_Z3rk4PfS_S_S_S_ii_param_6];
	mov.u32 	%r4, %ntid.x;
	mov.u32 	%r5, %ctaid.x;
	mov.u32 	%r6, %tid.x;
	mad.lo.s32 	%r1, %r4, %r5, %r6;
	mad.lo.s32 	%r7, %r3, %r2, %r3;
	setp.ge.s32 	%p1, %r1, %r7;
	@%p1 bra 	$L__BB6_2;
	cvta.to.global.u64 	%rd6, %rd2;
	cvta.to.global.u64 	%rd7, %rd3;
	cvta.to.global.u64 	%rd8, %rd4;
	cvta.to.global.u64 	%rd9, %rd5;
	cvta.to.global.u64 	%rd10, %rd1;
	mul.wide.s32 	%rd11, %r1, 4;
	add.s64 	%rd12, %rd6, %rd11;
	ld.global.f32 	%f1, [%rd12];
	cvt.f64.f32 	%fd1, %f1;
	div.rn.f64 	%fd2, %fd1, 0d4018000000000000;
	add.s64 	%rd13, %rd7, %rd11;
	ld.global.f32 	%f2, [%rd13];
	cvt.f64.f32 	%fd3, %f2;
	div.rn.f64 	%fd4, %fd3, 0d4008000000000000;
	add.f64 	%fd5, %fd2, %fd4;
	add.s64 	%rd14, %rd8, %rd11;
	ld.global.f32 	%f3, [%rd14];
	cvt.f64.f32 	%fd6, %f3;
	div.rn.f64 	%fd7, %fd6, 0d4008000000000000;
	add.f64 	%fd8, %fd5, %fd7;
	add.s64 	%rd15, %rd9, %rd11;
	ld.global.f32 	%f4, [%rd15];
	cvt.f64.f32 	%fd9, %f4;
	div.rn.f64 	%fd10, %fd9, 0d4018000000000000;
	add.f64 	%fd11, %fd8, %fd10;
	add.s64 	%rd16, %rd10, %rd11;
	ld.global.f32 	%f5, [%rd16];
	cvt.f64.f32 	%fd12, %f5;
	add.f64 	%fd13, %fd11, %fd12;
	cvt.rn.f32.f64 	%f6, %fd13;
	st.global.f32 	[%rd16], %f6;
$L__BB6_2:
	ret;

}


// ===== COMPILED SASS (sm_100) =====

	.target	sm_100

	.elftype	@"ET_EXEC"


//--------------------- .note.nv.tkinfo           --------------------------
	.section	.note.nv.tkinfo,"",@"SHT_NOTE"
	.sectionflags	@"SHF_NOTE_NV_TKINFO"
	.tkinfo
        /*0018*/ 	.word	0x00000002
        /*0030*/ 	.string	""
        /*0030*/ 	.string	"ptxas"
        /*0030*/ 	.string	"Cuda compilation tools, release 13.0, V13.0.88"
        /*0030*/ 	.string	"Build cuda_13.0.r13.0/compiler.36424714_0"
        /*0030*/ 	.string	"-arch sm_100 -m 64 "



//--------------------- .note.nv.cuinfo           --------------------------
	.section	.note.nv.cuinfo,"",@"SHT_NOTE"
	.sectionflags	@"SHF_NOTE_NV_CUINFO"
        /*0018*/ 	.short	0x0002
        /*001a*/ 	.short	0x0064
        /*001c*/ 	.short	0x0082
	.zero		2


//--------------------- .nv.info                  --------------------------
	.section	.nv.info,"",@"SHT_CUDA_INFO"
	.align	4


	//----- nvinfo : EIATTR_REGCOUNT
	.align		4
        /*0000*/ 	.byte	0x04, 0x2f
        /*0002*/ 	.short	(.L_2 - .L_1)
	.align		4
.L_1:
        /*0004*/ 	.word	index@(_Z8initMeshPfS_ffi)
        /*0008*/ 	.word	0x0000000a


	//----- nvinfo : EIATTR_FRAME_SIZE
	.align		4
.L_2:
        /*000c*/ 	.byte	0x04, 0x11
        /*000e*/ 	.short	(.L_4 - .L_3)
	.align		4
.L_3:
        /*0010*/ 	.word	index@(_Z8initMeshPfS_ffi)
        /*0014*/ 	.word	0x00000000


	//----- nvinfo : EIATTR_REGCOUNT
	.align		4
.L_4:
        /*0018*/ 	.byte	0x04, 0x2f
        /*001a*/ 	.short	(.L_6 - .L_5)
	.align		4
.L_5:
        /*001c*/ 	.word	index@(_Z5initXPfS_S_fii)
        /*0020*/ 	.word	0x0000001c


	//----- nvinfo : EIATTR_FRAME_SIZE
	.align		4
.L_6:
        /*0024*/ 	.byte	0x04, 0x11
        /*0026*/ 	.short	(.L_8 - .L_7)
	.align		4
.L_7:
        /*0028*/ 	.word	index@(_Z5initXPfS_S_fii)
        /*002c*/ 	.word	0x00000000


	//----- nvinfo : EIATTR_REGCOUNT
	.align		4
.L_8:
        /*0030*/ 	.byte	0x04, 0x2f
        /*0032*/ 	.short	(.L_10 - .L_9)
	.align		4
.L_9:
        /*0034*/ 	.word	index@(_Z8calcFluxPfS_ffii)
        /*0038*/ 	.word	0x0000001a


	//----- nvinfo : EIATTR_FRAME_SIZE
	.align		4
.L_10:
        /*003c*/ 	.byte	0x04, 0x11
        /*003e*/ 	.short	(.L_12 - .L_11)
	.align		4
.L_11:
        /*0040*/ 	.word	index@(_Z8calcFluxPfS_ffii)
        /*0044*/ 	.word	0x00000020


	//----- nvinfo : EIATTR_REGCOUNT
	.align		4
.L_12:
        /*0048*/ 	.byte	0x04, 0x2f
        /*004a*/ 	.short	(.L_14 - .L_13)
	.align		4
.L_13:
        /*004c*/ 	.word	index@(_Z5initUPfS_S_S_fii)
        /*0050*/ 	.word	0x00000020


	//----- nvinfo : EIATTR_FRAME_SIZE
	.align		4
.L_14:
        /*0054*/ 	.byte	0x04, 0x11
        /*0056*/ 	.short	(.L_16 - .L_15)
	.align		4
.L_15:
        /*0058*/ 	.word	index@(_Z5initUPfS_S_S_fii)
        /*005c*/ 	.word	0x00000000


	//----- nvinfo : EIATTR_REGCOUNT
	.align		4
.L_16:
        /*0060*/ 	.byte	0x04, 0x2f
        /*0062*/ 	.short	(.L_18 - .L_17)
	.align		4
.L_17:
        /*0064*/ 	.word	index@(_Z3rhsPfS_S_S_S_fffii)
        /*0068*/ 	.word	0x00000028


	//----- nvinfo : EIATTR_FRAME_SIZE
	.align		4
.L_18:
        /*006c*/ 	.byte	0x04, 0x11
        /*006e*/ 	.short	(.L_20 - .L_19)
	.align		4
.L_19:
        /*0070*/ 	.word	index@($__internal_1_$__cuda_sm20_div_rn_f64_full)
        /*0074*/ 	.word	0x00000038


	//----- nvinfo : EIATTR_FRAME_SIZE
	.align		4
.L_20:
        /*0078*/ 	.byte	0x04, 0x11
        /*007a*/ 	.short	(.L_22 - .L_21)
	.align		4
.L_21:
        /*007c*/ 	.word	index@(_Z3rhsPfS_S_S_S_fffii)
        /*0080*/ 	.word	0x00000038


	//----- nvinfo : EIATTR_REGCOUNT
	.align		4
.L_22:
        /*0084*/ 	.byte	0x04, 0x2f
        /*0086*/ 	.short	(.L_24 - .L_23)
	.align		4
.L_23:
        /*0088*/ 	.word	index@(_Z15rk4_tempstoragePfS_S_ffii)
        /*008c*/ 	.word	0x0000000c


	//----- nvinfo : EIATTR_FRAME_SIZE
	.align		4
.L_24:
        /*0090*/ 	.byte	0x04, 0x11
        /*0092*/ 	.short	(.L_26 - .L_25)
	.align		4
.L_25:
        /*0094*/ 	.word	index@(_Z15rk4_tempstoragePfS_S_ffii)
        /*0098*/ 	.word	0x00000000


	//----- nvinfo : EIATTR_REGCOUNT
	.align		4
.L_26:
        /*009c*/ 	.byte	0x04, 0x2f
        /*009e*/ 	.short	(.L_28 - .L_27)
	.align		4
.L_27:
        /*00a0*/ 	.word	index@(_Z3rk4PfS_S_S_S_ii)
        /*00a4*/ 	.word	0x0000001d


	//----- nvinfo : EIATTR_FRAME_SIZE
	.align		4
.L_28:
        /*00a8*/ 	.byte	0x04, 0x11
        /*00aa*/ 	.short	(.L_30 - .L_29)
	.align		4
.L_29:
        /*00ac*/ 	.word	index@($__internal_0_$__cuda_sm20_div_rn_f64_full)
        /*00b0*/ 	.word	0x00000000


	//----- nvinfo : EIATTR_FRAME_SIZE
	.align		4
.L_30:
        /*00b4*/ 	.byte	0x04, 0x11
        /*00b6*/ 	.short	(.L_32 - .L_31)
	.align		4
.L_31:
        /*00b8*/ 	.word	index@(_Z3rk4PfS_S_S_S_ii)
        /*00bc*/ 	.word	0x00000000


	//----- nvinfo : EIATTR_MIN_STACK_SIZE
	.align		4
.L_32:
        /*00c0*/ 	.byte	0x04, 0x12
        /*00c2*/ 	.short	(.L_34 - .L_33)
	.align		4
.L_33:
        /*00c4*/ 	.word	index@(_Z3rk4PfS_S_S_S_ii)
        /*00c8*/ 	.word	0x00000000


	//----- nvinfo : EIATTR_MIN_STACK_SIZE
	.align		4
.L_34:
        /*00cc*/ 	.byte	0x04, 0x12
        /*00ce*/ 	.short	(.L_36 - .L_35)
	.align		4
.L_35:
        /*00d0*/ 	.word	index@(_Z15rk4_tempstoragePfS_S_ffii)
        /*00d4*/ 	.word	0x00000000


	//----- nvinfo : EIATTR_MIN_STACK_SIZE
	.align		4
.L_36:
        /*00d8*/ 	.byte	0x04, 0x12
        /*00da*/ 	.short	(.L_38 - .L_37)
	.align		4
.L_37:
        /*00dc*/ 	.word	index@(_Z3rhsPfS_S_S_S_fffii)
        /*00e0*/ 	.word	0x00000038


	//----- nvinfo : EIATTR_MIN_STACK_SIZE
	.align		4
.L_38:
        /*00e4*/ 	.byte	0x04, 0x12
        /*00e6*/ 	.short	(.L_40 - .L_39)
	.align		4
.L_39:
        /*00e8*/ 	.word	index@(_Z5initUPfS_S_S_fii)
        /*00ec*/ 	.word	0x00000000


	//----- nvinfo : EIATTR_MIN_STACK_SIZE
	.align		4
.L_40:
        /*00f0*/ 	.byte	0x04, 0x12
        /*00f2*/ 	.short	(.L_42 - .L_41)
	.align		4
.L_41:
        /*00f4*/ 	.word	index@(_Z8calcFluxPfS_ffii)
        /*00f8*/ 	.word	0x00000020


	//----- nvinfo : EIATTR_MIN_STACK_SIZE
	.align		4
.L_42:
        /*00fc*/ 	.byte	0x04, 0x12
        /*00fe*/ 	.short	(.L_44 - .L_43)
	.align		4
.L_43:
        /*0100*/ 	.word	index@(_Z5initXPfS_S_fii)
        /*0104*/ 	.word	0x00000000


	//----- nvinfo : EIATTR_MIN_STACK_SIZE
	.align		4
.L_44:
        /*0108*/ 	.byte	0x04, 0x12
        /*010a*/ 	.short	(.L_46 - .L_45)
	.align		4
.L_45:
        /*010c*/ 	.word	index@(_Z8initMeshPfS_ffi)
        /*0110*/ 	.word	0x00000000
.L_46:


//--------------------- .nv.compat                --------------------------
	.section	.nv.compat,"",@"SHT_CUDA_COMPAT_INFO"
	.align	4
        /*0000*/ 	.byte	0x02, 0x09, 0x00, 0x00, 0x02, 0x02, 0x01, 0x00, 0x02, 0x05, 0x05, 0x00, 0x03, 0x07, 0x01, 0x01
        /*0010*/ 	.byte	0x02, 0x03, 0x00, 0x00, 0x02, 0x06, 0x01, 0x00, 0x04, 0x0b, 0x08, 0x00, 0x01, 0x00, 0x00, 0x00
        /*0020*/ 	.byte	0x00, 0x00, 0x00, 0x00


//--------------------- .nv.info._Z3rk4PfS_S_S_S_ii --------------------------
	.section	.nv.info._Z3rk4PfS_S_S_S_ii,"",@"SHT_CUDA_INFO"
	.sectionflags	@""
	.align	4


	//----- nvinfo : EIATTR_CUDA_API_VERSION
	.align		4
        /*0000*/ 	.byte	0x04, 0x37
        /*0002*/ 	.short	(.L_48 - .L_47)
.L_47:
        /*0004*/ 	.word	0x00000082


	//----- nvinfo : EIATTR_KPARAM_INFO
	.align		4
.L_48:
        /*0008*/ 	.byte	0x04, 0x17
        /*000a*/ 	.short	(.L_50 - .L_49)
.L_49:
        /*000c*/ 	.word	0x00000000
        /*0010*/ 	.short	0x0006
        /*0012*/ 	.short	0x002c
        /*0014*/ 	.byte	0x00, 0xf0, 0x11, 0x00


	//----- nvinfo : EIATTR_KPARAM_INFO
	.align		4
.L_50:
        /*0018*/ 	.byte	0x04, 0x17
        /*001a*/ 	.short	(.L_52 - .L_51)
.L_51:
        /*001c*/ 	.word	0x00000000
        /*0020*/ 	.short	0x0005
        /*0022*/ 	.short	0x0028
        /*0024*/ 	.byte	0x00, 0xf0, 0x11, 0x00


	//----- nvinfo : EIATTR_KPARAM_INFO
	.align		4
.L_52:
        /*0028*/ 	.byte	0x04, 0x17
        /*002a*/ 	.short	(.L_54 - .L_53)
.L_53:
        /*002c*/ 	.word	0x00000000
        /*0030*/ 	.short	0x0004
        /*0032*/ 	.short	0x0020
        /*0034*/ 	.byte	0x00, 0xf5, 0x21, 0x00


	//----- nvinfo : EIATTR_KPARAM_INFO
	.align		4
.L_54:
        /*0038*/ 	.byte	0x04, 0x17
        /*003a*/ 	.short	(.L_56 - .L_55)
.L_55:
        /*003c*/ 	.word	0x00000000
        /*0040*/ 	.short	0x0003
        /*0042*/ 	.short	0x0018
        /*0044*/ 	.byte	0x00, 0xf5, 0x21, 0x00


	//----- nvinfo : EIATTR_KPARAM_INFO
	.align		4
.L_56:
        /*0048*/ 	.byte	0x04, 0x17
        /*004a*/ 	.short	(.L_58 - .L_57)
.L_57:
        /*004c*/ 	.word	0x00000000
        /*0050*/ 	.short	0x0002
        /*0052*/ 	.short	0x0010
        /*0054*/ 	.byte	0x00, 0xf5, 0x21, 0x00


	//----- nvinfo : EIATTR_KPARAM_INFO
	.align		4
.L_58:
        /*0058*/ 	.byte	0x04, 0x17
        /*005a*/ 	.short	(.L_60 - .L_59)
.L_59:
        /*005c*/ 	.word	0x00000000
        /*0060*/ 	.short	0x0001
        /*0062*/ 	.short	0x0008
        /*0064*/ 	.byte	0x00, 0xf5, 0x21, 0x00


	//----- nvinfo : EIATTR_KPARAM_INFO
	.align		4
.L_60:
        /*0068*/ 	.byte	0x04, 0x17
        /*006a*/ 	.short	(.L_62 - .L_61)
.L_61:
        /*006c*/ 	.word	0x00000000
        /*0070*/ 	.short	0x0000
        /*0072*/ 	.short	0x0000
        /*0074*/ 	.byte	0x00, 0xf5, 0x21, 0x00


	//----- nvinfo : EIATTR_SPARSE_MMA_MASK
	.align		4
.L_62:
        /*0078*/ 	.byte	0x03, 0x50
        /*007a*/ 	.short	0x0000


	//----- nvinfo : EIATTR_MAXREG_COUNT
	.align		4
        /*007c*/ 	.byte	0x03, 0x1b
        /*007e*/ 	.short	0x00ff


	//----- nvinfo : EIATTR_MERCURY_ISA_VERSION
	.align		4
        /*0080*/ 	.byte	0x03, 0x5f
        /*0082*/ 	.short	0x0101


	//----- nvinfo : EIATTR_VRC_CTA_INIT_COUNT
	.align		4
        /*0084*/ 	.byte	0x02, 0x4a
	.zero		1
	.zero		1


	//----- nvinfo : EIATTR_EXIT_INSTR_OFFSETS
	.align		4
        /*0088*/ 	.byte	0x04, 0x1c
        /*008a*/ 	.short	(.L_64 - .L_63)


	//   ....[0]....
.L_63:
        /*008c*/ 	.word	0x00000080


	//   ....[1]....
        /*0090*/ 	.word	0x00000870


	//----- nvinfo : EIATTR_CRS_STACK_SIZE
	.align		4
.L_64:
        /*0094*/ 	.byte	0x04, 0x1e
        /*0096*/ 	.short	(.L_66 - .L_65)
.L_65:
        /*0098*/ 	.word	0x00000000


	//----- nvinfo : EIATTR_CBANK_PARAM_SIZE
	.align		4
.L_66:
        /*009c*/ 	.byte	0x03, 0x19
        /*009e*/ 	.short	0x0030


	//----- nvinfo : EIATTR_PARAM_CBANK
	.align		4
        /*00a0*/ 	.byte	0x04, 0x0a
        /*00a2*/ 	.short	(.L_68 - .L_67)
	.align		4
.L_67:
        /*00a4*/ 	.word	index@(.nv.constant0._Z3rk4PfS_S_S_S_ii)
        /*00a8*/ 	.short	0x0380
        /*00aa*/ 	.short	0x0030


	//----- nvinfo : EIATTR_SW_WAR
	.align		4
.L_68:
        /*00ac*/ 	.byte	0x04, 0x36
        /*00ae*/ 	.short	(.L_70 - .L_69)
.L_69:
        /*00b0*/ 	.word	0x00000008
.L_70:


//--------------------- .nv.info._Z15rk4_tempstoragePfS_S_ffii --------------------------
	.section	.nv.info._Z15rk4_tempstoragePfS_S_ffii,"",@"SHT_CUDA_INFO"
	.sectionflags	@""
	.align	4


	//----- nvinfo : EIATTR_CUDA_API_VERSION
	.align		4
        /*0000*/ 	.byte	0x04, 0x37
        /*0002*/ 	.short	(.L_72 - .L_71)
.L_71:
        /*0004*/ 	.word	0x00000082


	//----- nvinfo : EIATTR_KPARAM_INFO
	.align		4
.L_72:
        /*0008*/ 	.byte	0x04, 0x17
        /*000a*/ 	.short	(.L_74 - .L_73)
.L_73:
        /*000c*/ 	.word	0x00000000
        /*0010*/ 	.short	0x0006
        /*0012*/ 	.short	0x0024
        /*0014*/ 	.byte	0x00, 0xf0, 0x11, 0x00


	//----- nvinfo : EIATTR_KPARAM_INFO
	.align		4
.L_74:
        /*0018*/ 	.byte	0x04, 0x17
        /*001a*/ 	.short	(.L_76 - .L_75)
.L_75:
        /*001c*/ 	.word	0x00000000
        /*0020*/ 	.short	0x0005
        /*0022*/ 	.short	0x0020
        /*0024*/ 	.byte	0x00, 0xf0, 0x11, 0x00


	//----- nvinfo : EIATTR_KPARAM_INFO
	.align		4
.L_76:
        /*0028*/ 	.byte	0x04, 0x17
        /*002a*/ 	.short	(.L_78 - .L_77)
.L_77:
        /*002c*/ 	.word	0x00000000
        /*0030*/ 	.short	0x0004
        /*0032*/ 	.short	0x001c
        /*0034*/ 	.byte	0x00, 0xf0, 0x11, 0x00


	//----- nvinfo : EIATTR_KPARAM_INFO
	.align		4
.L_78:
        /*0038*/ 	.byte	0x04, 0x17
        /*003a*/ 	.short	(.L_80 - .L_79)
.L_79:
        /*003c*/ 	.word	0x00000000
        /*0040*/ 	.short	0x0003
        /*0042*/ 	.short	0x0018
        /*0044*/ 	.byte	0x00, 0xf0, 0x11, 0x00


	//----- nvinfo : EIATTR_KPARAM_INFO
	.align		4
.L_80:
        /*0048*/ 	.byte	0x04, 0x17
        /*004a*/ 	.short	(.L_82 - .L_81)
.L_81:
        /*004c*/ 	.word	0x00000000
        /*0050*/ 	.short	0x0002
        /*0052*/ 	.short	0x0010
        /*0054*/ 	.byte	0x00, 0xf5, 0x21, 0x00


	//----- nvinfo : EIATTR_KPARAM_INFO
	.align		4
.L_82:
        /*0058*/ 	.byte	0x04, 0x17
        /*005a*/ 	.short	(.L_84 - .L_83)
.L_83:
        /*005c*/ 	.word	0x00000000
        /*0060*/ 	.short	0x0001
        /*0062*/ 	.short	0x0008
        /*0064*/ 	.byte	0x00, 0xf5, 0x21, 0x00


	//----- nvinfo : EIATTR_KPARAM_INFO
	.align		4
.L_84:
        /*0068*/ 	.byte	0x04, 0x17
        /*006a*/ 	.short	(.L_86 - .L_85)
.L_85:
        /*006c*/ 	.word	0x00000000
        /*0070*/ 	.short	0x0000
        /*0072*/ 	.short	0x0000
        /*0074*/ 	.byte	0x00, 0xf5, 0x21, 0x00


	//----- nvinfo : EIATTR_SPARSE_MMA_MASK
	.align		4
.L_86:
        /*0078*/ 	.byte	0x03, 0x50
        /*007a*/ 	.short	0x0000


	//----- nvinfo : EIATTR_MAXREG_COUNT
	.align		4
        /*007c*/ 	.byte	0x03, 0x1b
        /*007e*/ 	.short	0x00ff


	//----- nvinfo : EIATTR_MERCURY_ISA_VERSION
	.align		4
        /*0080*/ 	.byte	0x03, 0x5f
        /*0082*/ 	.short	0x0101


	//----- nvinfo : EIATTR_VRC_CTA_INIT_COUNT
	.align		4
        /*0084*/ 	.byte	0x02, 0x4a
	.zero		1
	.zero		1


	//----- nvinfo : EIATTR_EXIT_INSTR_OFFSETS
	.align		4
        /*0088*/ 	.byte	0x04, 0x1c
        /*008a*/ 	.short	(.L_88 - .L_87)


	//   ....[0]....
.L_87:
        /*008c*/ 	.word	0x00000080


	//   ....[1]....
        /*0090*/ 	.word	0x00000150


	//----- nvinfo : EIATTR_CBANK_PARAM_SIZE
	.align		4
.L_88:
        /*0094*/ 	.byte	0x03, 0x19
        /*0096*/ 	.short	0x0028


	//----- nvinfo : EIATTR_PARAM_CBANK
	.align		4
        /*0098*/ 	.byte	0x04, 0x0a
        /*009a*/ 	.short	(.L_90 - .L_89)
	.align		4
.L_89:
        /*009c*/ 	.word	index@(.nv.constant0._Z15rk4_tempstoragePfS_S_ffii)
        /*00a0*/ 	.short	0x0380
        /*00a2*/ 	.short	0x0028


	//----- nvinfo : EIATTR_SW_WAR
	.align		4
.L_90:
        /*00a4*/ 	.byte	0x04, 0x36
        /*00a6*/ 	.short	(.L_92 - .L_91)
.L_91:
        /*00a8*/ 	.word	0x00000008
.L_92:


//--------------------- .nv.info._Z3rhsPfS_S_S_S_fffii --------------------------
	.section	.nv.info._Z3rhsPfS_S_S_S_fffii,"",@"SHT_CUDA_INFO"
	.sectionflags	@""
	.align	4


	//----- nvinfo : EIATTR_CUDA_API_VERSION
	.align		4
        /*0000*/ 	.byte	0x04, 0x37
        /*0002*/ 	.short	(.L_94 - .L_93)
.L_93:
        /*0004*/ 	.word	0x00000082


	//----- nvinfo : EIATTR_KPARAM_INFO
	.align		4
.L_94:
        /*0008*/ 	.byte	0x04, 0x17
        /*000a*/ 	.short	(.L_96 - .L_95)
.L_95:
        /*000c*/ 	.word	0x00000000
        /*0010*/ 	.short	0x0009
        /*0012*/ 	.short	0x0038
        /*0014*/ 	.byte	0x00, 0xf0, 0x11, 0x00


	//----- nvinfo : EIATTR_KPARAM_INFO
	.align		4
.L_96:
        /*0018*/ 	.byte	0x04, 0x17
        /*001a*/ 	.short	(.L_98 - .L_97)
.L_97:
        /*001c*/ 	.word	0x00000000
        /*0020*/ 	.short	0x0008
        /*0022*/ 	.short	0x0034
        /*0024*/ 	.byte	0x00, 0xf0, 0x11, 0x00


	//----- nvinfo : EIATTR_KPARAM_INFO
	.align		4
.L_98:
        /*0028*/ 	.byte	0x04, 0x17
        /*002a*/ 	.short	(.L_100 - .L_99)
.L_99:
        /*002c*/ 	.word	0x00000000
        /*0030*/ 	.short	0x0007
        /*0032*/ 	.short	0x0030
        /*0034*/ 	.byte	0x00, 0xf0, 0x11, 0x00


	//----- nvinfo : EIATTR_KPARAM_INFO
	.align		4
.L_100:
        /*0038*/ 	.byte	0x04, 0x17
        /*003a*/ 	.short	(.L_102 - .L_101)
.L_101:
        /*003c*/ 	.word	0x00000000
        /*0040*/ 	.short	0x0006
        /*0042*/ 	.short	0x002c
        /*0044*/ 	.byte	0x00, 0xf0, 0x11, 0x00


	//----- nvinfo : EIATTR_KPARAM_INFO
	.align		4
.L_102:
        /*0048*/ 	.byte	0x04, 0x17
        /*004a*/ 	.short	(.L_104 - .L_103)
.L_103:
        /*004c*/ 	.word	0x00000000
        /*0050*/ 	.short	0x0005
        /*0052*/ 	.short	0x0028
        /*0054*/ 	.byte	0x00, 0xf0, 0x11, 0x00


	//----- nvinfo : EIATTR_KPARAM_INFO
	.align		4
.L_104:
        /*0058*/ 	.byte	0x04, 0x17
        /*005a*/ 	.short	(.L_106 - .L_105)
.L_105:
        /*005c*/ 	.word	0x00000000
        /*0060*/ 	.short	0x0004
        /*0062*/ 	.short	0x0020
        /*0064*/ 	.byte	0x00, 0xf5, 0x21, 0x00


	//----- nvinfo : EIATTR_KPARAM_INFO
	.align		4
.L_106:
        /*0068*/ 	.byte	0x04, 0x17
        /*006a*/ 	.short	(.L_108 - .L_107)
.L_107:
        /*006c*/ 	.word	0x00000000
        /*0070*/ 	.short	0x0003
        /*0072*/ 	.short	0x0018
        /*0074*/ 	.byte	0x00, 0xf5, 0x21, 0x00


	//----- nvinfo : EIATTR_KPARAM_INFO
	.align		4
.L_108:
        /*0078*/ 	.byte	0x04, 0x17
        /*007a*/ 	.short	(.L_110 - .L_109)
.L_109:
        /*007c*/ 	.word	0x00000000
        /*0080*/ 	.short	0x0002
        /*0082*/ 	.short	0x0010
        /*0084*/ 	.byte	0x00, 0xf5, 0x21, 0x00


	//----- nvinfo : EIATTR_KPARAM_INFO
	.align		4
.L_110:
        /*0088*/ 	.byte	0x04, 0x17
        /*008a*/ 	.short	(.L_112 - .L_111)
.L_111:
        /*008c*/ 	.word	0x00000000
        /*0090*/ 	.short	0x0001
        /*0092*/ 	.short	0x0008
        /*0094*/ 	.byte	0x00, 0xf5, 0x21, 0x00


	//----- nvinfo : EIATTR_KPARAM_INFO
	.align		4
.L_112:
        /*0098*/ 	.byte	0x04, 0x17
        /*009a*/ 	.short	(.L_114 - .L_113)
.L_113:
        /*009c*/ 	.word	0x00000000
        /*00a0*/ 	.short	0x0000
        /*00a2*/ 	.short	0x0000
        /*00a4*/ 	.byte	0x00, 0xf5, 0x21, 0x00


	//----- nvinfo : EIATTR_SPARSE_MMA_MASK
	.align		4
.L_114:
        /*00a8*/ 	.byte	0x03, 0x50
        /*00aa*/ 	.short	0x0000


	//----- nvinfo : EIATTR_MAXREG_COUNT
	.align		4
        /*00ac*/ 	.byte	0x03, 0x1b
        /*00ae*/ 	.short	0x00ff


	//----- nvinfo : EIATTR_MERCURY_ISA_VERSION
	.align		4
        /*00b0*/ 	.byte	0x03, 0x5f
        /*00b2*/ 	.short	0x0101


	//----- nvinfo : EIATTR_VRC_CTA_INIT_COUNT
	.align		4
        /*00b4*/ 	.byte	0x02, 0x4a
	.zero		1
	.zero		1


	//----- nvinfo : EIATTR_EXIT_INSTR_OFFSETS
	.align		4
        /*00b8*/ 	.byte	0x04, 0x1c
        /*00ba*/ 	.short	(.L_116 - .L_115)


	//   ....[0]....
.L_115:
        /*00bc*/ 	.word	0x000000a0


	//   ....[1]....
        /*00c0*/ 	.word	0x00002d50


	//   ....[2]....
        /*00c4*/ 	.word	0x00003850


	//   ....[3]....
        /*00c8*/ 	.word	0x00003d10


	//----- nvinfo : EIATTR_INDIRECT_BRANCH_TARGETS
	.align		4
.L_116:
        /*00cc*/ 	.byte	0x04, 0x34
        /*00ce*/ 	.short	(.L_118 - .L_117)


	//   ....[0]....
.L_117:
        /*00d0*/ 	.word	.L_x_118@srel
        /*00d4*/ 	.short	0x0
        /*00d6*/ 	.short	0x0
        /*00d8*/ 	.word	0x3
        /*00dc*/ 	.word	.L_x_30@srel
        /*00e0*/ 	.word	.L_x_120@srel
        /*00e4*/ 	.word	.L_x_121@srel


	//   ....[1]....
        /*00e8*/ 	.word	.L_x_122@srel
        /*00ec*/ 	.short	0x0
        /*00ee*/ 	.short	0x0
        /*00f0*/ 	.word	0x4
        /*00f4*/ 	.word	.L_x_123@srel
        /*00f8*/ 	.word	.L_x_124@srel
        /*00fc*/ 	.word	.L_x_125@srel
        /*0100*/ 	.word	.L_x_121@srel


	//   ....[2]....
        /* <DEDUP_REMOVED lines=8> */


	//   ....[3]....
        /* <DEDUP_REMOVED lines=8> */


	//----- nvinfo : EIATTR_CRS_STACK_SIZE
	.align		4
.L_118:
        /*013c*/ 	.byte	0x04, 0x1e
        /*013e*/ 	.short	(.L_120 - .L_119)
.L_119:
        /*0140*/ 	.word	0x00000000


	//----- nvinfo : EIATTR_CBANK_PARAM_SIZE
	.align		4
.L_120:
        /*0144*/ 	.byte	0x03, 0x19
        /*0146*/ 	.short	0x003c


	//----- nvinfo : EIATTR_PARAM_CBANK
	.align		4
        /*0148*/ 	.byte	0x04, 0x0a
        /*014a*/ 	.short	(.L_122 - .L_121)
	.align		4
.L_121:
        /*014c*/ 	.word	index@(.nv.constant0._Z3rhsPfS_S_S_S_fffii)
        /*0150*/ 	.short	0x0380
        /*0152*/ 	.short	0x003c


	//----- nvinfo : EIATTR_SW_WAR
	.align		4
.L_122:
        /*0154*/ 	.byte	0x04, 0x36
        /*0156*/ 	.short	(.L_124 - .L_123)
.L_123:
        /*0158*/ 	.word	0x00000008
.L_124:


//--------------------- .nv.info._Z5initUPfS_S_S_fii --------------------------
	.section	.nv.info._Z5initUPfS_S_S_fii,"",@"SHT_CUDA_INFO"
	.sectionflags	@""
	.align	4


	//----- nvinfo : EIATTR_CUDA_API_VERSION
	.align		4
        /*0000*/ 	.byte	0x04, 0x37
        /*0002*/ 	.short	(.L_126 - .L_125)
.L_125:
        /*0004*/ 	.word	0x00000082


	//----- nvinfo : EIATTR_KPARAM_INFO
	.align		4
.L_126:
        /*0008*/ 	.byte	0x04, 0x17
        /*000a*/ 	.short	(.L_128 - .L_127)
.L_127:
        /*000c*/ 	.word	0x00000000
        /*0010*/ 	.short	0x0006
        /*0012*/ 	.short	0x0028
        /*0014*/ 	.byte	0x00, 0xf0, 0x11, 0x00


	//----- nvinfo : EIATTR_KPARAM_INFO
	.align		4
.L_128:
        /*0018*/ 	.byte	0x04, 0x17
        /*001a*/ 	.short	(.L_130 - .L_129)
.L_129:
        /*001c*/ 	.word	0x00000000
        /*0020*/ 	.short	0x0005
        /*0022*/ 	.short	0x0024
        /*0024*/ 	.byte	0x00, 0xf0, 0x11, 0x00


	//----- nvinfo : EIATTR_KPARAM_INFO
	.align		4
.L_130:
        /*0028*/ 	.byte	0x04, 0x17
        /*002a*/ 	.short	(.L_132 - .L_131)
.L_131:
        /*002c*/ 	.word	0x00000000
        /*0030*/ 	.short	0x0004
        /*0032*/ 	.short	0x0020
        /*0034*/ 	.byte	0x00, 0xf0, 0x11, 0x00


	//----- nvinfo : EIATTR_KPARAM_INFO
	.align		4
.L_132:
        /*0038*/ 	.byte	0x04, 0x17
        /*003a*/ 	.short	(.L_134 - .L_133)
.L_133:
        /*003c*/ 	.word	0x00000000
        /*0040*/ 	.short	0x0003
        /*0042*/ 	.short	0x0018
        /*0044*/ 	.byte	0x00, 0xf5, 0x21, 0x00


	//----- nvinfo : EIATTR_KPARAM_INFO
	.align		4
.L_134:
        /*0048*/ 	.byte	0x04, 0x17
        /*004a*/ 	.short	(.L_136 - .L_135)
.L_135:
        /*004c*/ 	.word	0x00000000
        /*0050*/ 	.short	0x0002
        /*0052*/ 	.short	0x0010
        /*0054*/ 	.byte	0x00, 0xf5, 0x21, 0x00


	//----- nvinfo : EIATTR_KPARAM_INFO
	.align		4
.L_136:
        /*0058*/ 	.byte	0x04, 0x17
        /*005a*/ 	.short	(.L_138 - .L_137)
.L_137:
        /*005c*/ 	.word	0x00000000
        /*0060*/ 	.short	0x0001
        /*0062*/ 	.short	0x0008
        /*0064*/ 	.byte	0x00, 0xf5, 0x21, 0x00


	//----- nvinfo : EIATTR_KPARAM_INFO
	.align		4
.L_138:
        /*0068*/ 	.byte	0x04, 0x17
        /*006a*/ 	.short	(.L_140 - .L_139)
.L_139:
        /*006c*/ 	.word	0x00000000
        /*0070*/ 	.short	0x0000
        /*0072*/ 	.short	0x0000
        /*0074*/ 	.byte	0x00, 0xf5, 0x21, 0x00


	//----- nvinfo : EIATTR_SPARSE_MMA_MASK
	.align		4
.L_140:
        /*0078*/ 	.byte	0x03, 0x50
        /*007a*/ 	.short	0x0000


	//----- nvinfo : EIATTR_MAXREG_COUNT
	.align		4
        /*007c*/ 	.byte	0x03, 0x1b
        /*007e*/ 	.short	0x00ff


	//----- nvinfo : EIATTR_MERCURY_ISA_VERSION
	.align		4
        /*0080*/ 	.byte	0x03, 0x5f
        /*0082*/ 	.short	0x0101


	//----- nvinfo : EIATTR_VRC_CTA_INIT_COUNT
	.align		4
        /*0084*/ 	.byte	0x02, 0x4a
	.zero		1
	.zero		1


	//----- nvinfo : EIATTR_EXIT_INSTR_OFFSETS
	.align		4
        /*0088*/ 	.byte	0x04, 0x1c
        /*008a*/ 	.short	(.L_142 - .L_141)


	//   ....[0]....
.L_141:
        /*008c*/ 	.word	0x00000090


	//   ....[1]....
        /*0090*/ 	.word	0x00005ab0


	//----- nvinfo : EIATTR_INDIRECT_BRANCH_TARGETS
	.align		4
.L_142:
        /*0094*/ 	.byte	0x04, 0x34
        /*0096*/ 	.short	(.L_144 - .L_143)


	//   ....[0]....
.L_143:
        /* <DEDUP_REMOVED lines=8> */


	//   ....[1]....
        /* <DEDUP_REMOVED lines=8> */


	//   ....[2]....
        /* <DEDUP_REMOVED lines=8> */


	//----- nvinfo : EIATTR_CRS_STACK_SIZE
	.align		4
.L_144:
        /*00ec*/ 	.byte	0x04, 0x1e
        /*00ee*/ 	.short	(.L_146 - .L_145)
.L_145:
        /*00f0*/ 	.word	0x00000000


	//----- nvinfo : EIATTR_CBANK_PARAM_SIZE
	.align		4
.L_146:
        /*00f4*/ 	.byte	0x03, 0x19
        /*00f6*/ 	.short	0x002c


	//----- nvinfo : EIATTR_PARAM_CBANK
	.align		4
        /*00f8*/ 	.byte	0x04, 0x0a
        /*00fa*/ 	.short	(.L_148 - .L_147)
	.align		4
.L_147:
        /*00fc*/ 	.word	index@(.nv.constant0._Z5initUPfS_S_S_fii)
        /*0100*/ 	.short	0x0380
        /*0102*/ 	.short	0x002c


	//----- nvinfo : EIATTR_SW_WAR
	.align		4
.L_148:
        /*0104*/ 	.byte	0x04, 0x36
        /*0106*/ 	.short	(.L_150 - .L_149)
.L_149:
        /*0108*/ 	.word	0x00000008
.L_150:


//--------------------- .nv.info._Z8calcFluxPfS_ffii --------------------------
	.section	.nv.info._Z8calcFluxPfS_ffii,"",@"SHT_CUDA_INFO"
	.sectionflags	@""
	.align	4


	//----- nvinfo : EIATTR_CUDA_API_VERSION
	.align		4
        /*0000*/ 	.byte	0x04, 0x37
        /*0002*/ 	.short	(.L_152 - .L_151)
.L_151:
        /*0004*/ 	.word	0x00000082


	//----- nvinfo : EIATTR_KPARAM_INFO
	.align		4
.L_152:
        /*0008*/ 	.byte	0x04, 0x17
        /*000a*/ 	.short	(.L_154 - .L_153)
.L_153:
        /*000c*/ 	.word	0x00000000
        /*0010*/ 	.short	0x0005
        /*0012*/ 	.short	0x001c
        /*0014*/ 	.byte	0x00, 0xf0, 0x11, 0x00


	//----- nvinfo : EIATTR_KPARAM_INFO
	.align		4
.L_154:
        /*0018*/ 	.byte	0x04, 0x17
        /*001a*/ 	.short	(.L_156 - .L_155)
.L_155:
        /*001c*/ 	.word	0x00000000
        /*0020*/ 	.short	0x0004
        /*0022*/ 	.short	0x0018
        /*0024*/ 	.byte	0x00, 0xf0, 0x11, 0x00


	//----- nvinfo : EIATTR_KPARAM_INFO
	.align		4
.L_156:
        /*0028*/ 	.byte	0x04, 0x17
        /*002a*/ 	.short	(.L_158 - .L_157)
.L_157:
        /*002c*/ 	.word	0x00000000
        /*0030*/ 	.short	0x0003
        /*0032*/ 	.short	0x0014
        /*0034*/ 	.byte	0x00, 0xf0, 0x11, 0x00


	//----- nvinfo : EIATTR_KPARAM_INFO
	.align		4
.L_158:
        /*0038*/ 	.byte	0x04, 0x17
        /*003a*/ 	.short	(.L_160 - .L_159)
.L_159:
        /*003c*/ 	.word	0x00000000
        /*0040*/ 	.short	0x0002
        /*0042*/ 	.short	0x0010
        /*0044*/ 	.byte	0x00, 0xf0, 0x11, 0x00


	//----- nvinfo : EIATTR_KPARAM_INFO
	.align		4
.L_160:
        /*0048*/ 	.byte	0x04, 0x17
        /*004a*/ 	.short	(.L_162 - .L_161)
.L_161:
        /*004c*/ 	.word	0x00000000
        /*0050*/ 	.short	0x0001
        /*0052*/ 	.short	0x0008
        /*0054*/ 	.byte	0x00, 0xf5, 0x21, 0x00


	//----- nvinfo : EIATTR_KPARAM_INFO
	.align		4
.L_162:
        /*0058*/ 	.byte	0x04, 0x17
        /*005a*/ 	.short	(.L_164 - .L_163)
.L_163:
        /*005c*/ 	.word	0x00000000
        /*0060*/ 	.short	0x0000
        /*0062*/ 	.short	0x0000
        /*0064*/ 	.byte	0x00, 0xf5, 0x21, 0x00


	//----- nvinfo : EIATTR_SPARSE_MMA_MASK
	.align		4
.L_164:
        /*0068*/ 	.byte	0x03, 0x50
        /*006a*/ 	.short	0x0000


	//----- nvinfo : EIATTR_MAXREG_COUNT
	.align		4
        /*006c*/ 	.byte	0x03, 0x1b
        /*006e*/ 	.short	0x00ff


	//----- nvinfo : EIATTR_MERCURY_ISA_VERSION
	.align		4
        /*0070*/ 	.byte	0x03, 0x5f
        /*0072*/ 	.short	0x0101


	//----- nvinfo : EIATTR_VRC_CTA_INIT_COUNT
	.align		4
        /*0074*/ 	.byte	0x02, 0x4a
	.zero		1
	.zero		1


	//----- nvinfo : EIATTR_EXIT_INSTR_OFFSETS
	.align		4
        /*0078*/ 	.byte	0x04, 0x1c
        /*007a*/ 	.short	(.L_166 - .L_165)


	//   ....[0]....
.L_165:
        /*007c*/ 	.word	0x00000080


	//   ....[1]....
        /*0080*/ 	.word	0x000000d0


	//   ....[2]....
        /*0084*/ 	.word	0x000000f0


	//   ....[3]....
        /*0088*/ 	.word	0x00000ca0


	//----- nvinfo : EIATTR_CBANK_PARAM_SIZE
	.align		4
.L_166:
        /*008c*/ 	.byte	0x03, 0x19
        /*008e*/ 	.short	0x0020


	//----- nvinfo : EIATTR_PARAM_CBANK
	.align		4
        /*0090*/ 	.byte	0x04, 0x0a
        /*0092*/ 	.short	(.L_168 - .L_167)
	.align		4
.L_167:
        /*0094*/ 	.word	index@(.nv.constant0._Z8calcFluxPfS_ffii)
        /*0098*/ 	.short	0x0380
        /*009a*/ 	.short	0x0020


	//----- nvinfo : EIATTR_SW_WAR
	.align		4
.L_168:
        /*009c*/ 	.byte	0x04, 0x36
        /*009e*/ 	.short	(.L_170 - .L_169)
.L_169:
        /*00a0*/ 	.word	0x00000008
.L_170:


//--------------------- .nv.info._Z5initXPfS_S_fii --------------------------
	.section	.nv.info._Z5initXPfS_S_fii,"",@"SHT_CUDA_INFO"
	.sectionflags	@""
	.align	4


	//----- nvinfo : EIATTR_CUDA_API_VERSION
	.align		4
        /*0000*/ 	.byte	0x04, 0x37
        /*0002*/ 	.short	(.L_172 - .L_171)
.L_171:
        /*0004*/ 	.word	0x00000082


	//----- nvinfo : EIATTR_KPARAM_INFO
	.align		4
.L_172:
        /*0008*/ 	.byte	0x04, 0x17
        /*000a*/ 	.short	(.L_174 - .L_173)
.L_173:
        /*000c*/ 	.word	0x00000000
        /*0010*/ 	.short	0x0005
        /*0012*/ 	.short	0x0020
        /*0014*/ 	.byte	0x00, 0xf0, 0x11, 0x00


	//----- nvinfo : EIATTR_KPARAM_INFO
	.align		4
.L_174:
        /*0018*/ 	.byte	0x04, 0x17
        /*001a*/ 	.short	(.L_176 - .L_175)
.L_175:
        /*001c*/ 	.word	0x00000000
        /*0020*/ 	.short	0x0004
        /*0022*/ 	.short	0x001c
        /*0024*/ 	.byte	0x00, 0xf0, 0x11, 0x00


	//----- nvinfo : EIATTR_KPARAM_INFO
	.align		4
.L_176:
        /*0028*/ 	.byte	0x04, 0x17
        /*002a*/ 	.short	(.L_178 - .L_177)
.L_177:
        /*002c*/ 	.word	0x00000000
        /*0030*/ 	.short	0x0003
        /*0032*/ 	.short	0x0018
        /*0034*/ 	.byte	0x00, 0xf0, 0x11, 0x00


	//----- nvinfo : EIATTR_KPARAM_INFO
	.align		4
.L_178:
        /*0038*/ 	.byte	0x04, 0x17
        /*003a*/ 	.short	(.L_180 - .L_179)
.L_179:
        /*003c*/ 	.word	0x00000000
        /*0040*/ 	.short	0x0002
        /*0042*/ 	.short	0x0010
        /*0044*/ 	.byte	0x00, 0xf5, 0x21, 0x00


	//----- nvinfo : EIATTR_KPARAM_INFO
	.align		4
.L_180:
        /*0048*/ 	.byte	0x04, 0x17
        /*004a*/ 	.short	(.L_182 - .L_181)
.L_181:
        /*004c*/ 	.word	0x00000000
        /*0050*/ 	.short	0x0001
        /*0052*/ 	.short	0x0008
        /*0054*/ 	.byte	0x00, 0xf5, 0x21, 0x00


	//----- nvinfo : EIATTR_KPARAM_INFO
	.align		4
.L_182:
        /*0058*/ 	.byte	0x04, 0x17
        /*005a*/ 	.short	(.L_184 - .L_183)
.L_183:
        /*005c*/ 	.word	0x00000000
        /*0060*/ 	.short	0x0000
        /*0062*/ 	.short	0x0000
        /*0064*/ 	.byte	0x00, 0xf5, 0x21, 0x00


	//----- nvinfo : EIATTR_SPARSE_MMA_MASK
	.align		4
.L_184:
        /*0068*/ 	.byte	0x03, 0x50
        /*006a*/ 	.short	0x0000


	//----- nvinfo : EIATTR_MAXREG_COUNT
	.align		4
        /*006c*/ 	.byte	0x03, 0x1b
        /*006e*/ 	.short	0x00ff


	//----- nvinfo : EIATTR_MERCURY_ISA_VERSION
	.align		4
        /*0070*/ 	.byte	0x03, 0x5f
        /*0072*/ 	.short	0x0101


	//----- nvinfo : EIATTR_VRC_CTA_INIT_COUNT
	.align		4
        /*0074*/ 	.byte	0x02, 0x4a
	.zero		1
	.zero		1


	//----- nvinfo : EIATTR_EXIT_INSTR_OFFSETS
	.align		4
        /*0078*/ 	.byte	0x04, 0x1c
        /*007a*/ 	.short	(.L_186 - .L_185)


	//   ....[0]....
.L_185:
        /*007c*/ 	.word	0x00000090


	//   ....[1]....
        /*0080*/ 	.word	0x00000720


	//   ....[2]....
        /*0084*/ 	.word	0x00000a00


	//   ....[3]....
        /*0088*/ 	.word	0x00000bd0


	//   ....[4]....
        /*008c*/ 	.word	0x00000cc0


	//----- nvinfo : EIATTR_CBANK_PARAM_SIZE
	.align		4
.L_186:
        /*0090*/ 	.byte	0x03, 0x19
        /*0092*/ 	.short	0x0024


	//----- nvinfo : EIATTR_PARAM_CBANK
	.align		4
        /*0094*/ 	.byte	0x04, 0x0a
        /*0096*/ 	.short	(.L_188 - .L_187)
	.align		4
.L_187:
        /*0098*/ 	.word	index@(.nv.constant0._Z5initXPfS_S_fii)
        /*009c*/ 	.short	0x0380
        /*009e*/ 	.short	0x0024


	//----- nvinfo : EIATTR_SW_WAR
	.align		4
.L_188:
        /*00a0*/ 	.byte	0x04, 0x36
        /*00a2*/ 	.short	(.L_190 - .L_189)
.L_189:
        /*00a4*/ 	.word	0x00000008
.L_190:


//--------------------- .nv.info._Z8initMeshPfS_ffi --------------------------
	.section	.nv.info._Z8initMeshPfS_ffi,"",@"SHT_CUDA_INFO"
	.sectionflags	@""
	.align	4


	//----- nvinfo : EIATTR_CUDA_API_VERSION
	.align		4
        /*0000*/ 	.byte	0x04, 0x37
        /*0002*/ 	.short	(.L_192 - .L_191)
.L_191:
        /*0004*/ 	.word	0x00000082


	//----- nvinfo : EIATTR_KPARAM_INFO
	.align		4
.L_192:
        /*0008*/ 	.byte	0x04, 0x17
        /*000a*/ 	.short	(.L_194 - .L_193)
.L_193:
        /*000c*/ 	.word	0x00000000
        /*0010*/ 	.short	0x0004
        /*0012*/ 	.short	0x0018
        /*0014*/ 	.byte	0x00, 0xf0, 0x11, 0x00


	//----- nvinfo : EIATTR_KPARAM_INFO
	.align		4
.L_194:
        /*0018*/ 	.byte	0x04, 0x17
        /*001a*/ 	.short	(.L_196 - .L_195)
.L_195:
        /*001c*/ 	.word	0x00000000
        /*0020*/ 	.short	0x0003
        /*0022*/ 	.short	0x0014
        /*0024*/ 	.byte	0x00, 0xf0, 0x11, 0x00


	//----- nvinfo : EIATTR_KPARAM_INFO
	.align		4
.L_196:
        /*0028*/ 	.byte	0x04, 0x17
        /*002a*/ 	.short	(.L_198 - .L_197)
.L_197:
        /*002c*/ 	.word	0x00000000
        /*0030*/ 	.short	0x0002
        /*0032*/ 	.short	0x0010
        /*0034*/ 	.byte	0x00, 0xf0, 0x11, 0x00


	//----- nvinfo : EIATTR_KPARAM_INFO
	.align		4
.L_198:
        /*0038*/ 	.byte	0x04, 0x17
        /*003a*/ 	.short	(.L_200 - .L_199)
.L_199:
        /*003c*/ 	.word	0x00000000
        /*0040*/ 	.short	0x0001
        /*0042*/ 	.short	0x0008
        /*0044*/ 	.byte	0x00, 0xf5, 0x21, 0x00


	//----- nvinfo : EIATTR_KPARAM_INFO
	.align		4
.L_200:
        /*0048*/ 	.byte	0x04, 0x17
        /*004a*/ 	.short	(.L_202 - .L_201)
.L_201:
        /*004c*/ 	.word	0x00000000
        /*0050*/ 	.short	0x0000
        /*0052*/ 	.short	0x0000
        /*0054*/ 	.byte	0x00, 0xf5, 0x21, 0x00


	//----- nvinfo : EIATTR_SPARSE_MMA_MASK
	.align		4
.L_202:
        /*0058*/ 	.byte	0x03, 0x50
        /*005a*/ 	.short	0x0000


	//----- nvinfo : EIATTR_MAXREG_COUNT
	.align		4
        /*005c*/ 	.byte	0x03, 0x1b
        /*005e*/ 	.short	0x00ff


	//----- nvinfo : EIATTR_MERCURY_ISA_VERSION
	.align		4
        /*0060*/ 	.byte	0x03, 0x5f
        /*0062*/ 	.short	0x0101


	//----- nvinfo : EIATTR_VRC_CTA_INIT_COUNT
	.align		4
        /*0064*/ 	.byte	0x02, 0x4a
	.zero		1
	.zero		1


	//----- nvinfo : EIATTR_EXIT_INSTR_OFFSETS
	.align		4
        /*0068*/ 	.byte	0x04, 0x1c
        /*006a*/ 	.short	(.L_204 - .L_203)


	//   ....[0]....
.L_203:
        /*006c*/ 	.word	0x00000070


	//   ....[1]....
        /*0070*/ 	.word	0x000000f0


	//----- nvinfo : EIATTR_CBANK_PARAM_SIZE
	.align		4
.L_204:
        /*0074*/ 	.byte	0x03, 0x19
        /*0076*/ 	.short	0x001c


	//----- nvinfo : EIATTR_PARAM_CBANK
	.align		4
        /*0078*/ 	.byte	0x04, 0x0a
        /*007a*/ 	.short	(.L_206 - .L_205)
	.align		4
.L_205:
        /*007c*/ 	.word	index@(.nv.constant0._Z8initMeshPfS_ffi)
        /*0080*/ 	.short	0x0380
        /*0082*/ 	.short	0x001c


	//----- nvinfo : EIATTR_SW_WAR
	.align		4
.L_206:
        /*0084*/ 	.byte	0x04, 0x36
        /*0086*/ 	.short	(.L_208 - .L_207)
.L_207:
        /*0088*/ 	.word	0x00000008
.L_208:


//--------------------- .nv.callgraph             --------------------------
	.section	.nv.callgraph,"",@"SHT_CUDA_CALLGRAPH"
	.align	4
	.sectionentsize	8
	.align		4
        /*0000*/ 	.word	0x00000000
	.align		4
        /*0004*/ 	.word	0xffffffff
	.align		4
        /*0008*/ 	.word	0x00000000
	.align		4
        /*000c*/ 	.word	0xfffffffe
	.align		4
        /*0010*/ 	.word	0x00000000
	.align		4
        /*0014*/ 	.word	0xfffffffd
	.align		4
        /*0018*/ 	.word	0x00000000
	.align		4
        /*001c*/ 	.word	0xfffffffc


//--------------------- .nv.constant4             --------------------------
	.section	.nv.constant4,"a",@progbits
	.align	8
	.align		8
.nv.constant4:
        /*0000*/ 	.dword	__cudart_i2opi_f


//--------------------- .nv.constant2._Z3rhsPfS_S_S_S_fffii --------------------------
	.section	.nv.constant2._Z3rhsPfS_S_S_S_fffii,"a",@progbits
	.sectionflags	@""
	.align	4
.nv.constant2._Z3rhsPfS_S_S_S_fffii:
        /*0000*/ 	.byte	0x60, 0x2c, 0x00, 0x00, 0xd0, 0x21, 0x00, 0x00, 0x50, 0x27, 0x00, 0x00, 0x70, 0x23, 0x00, 0x00
        /*0010*/ 	.byte	0x90, 0x23, 0x00, 0x00, 0x60, 0x22, 0x00, 0x00, 0x50, 0x27, 0x00, 0x00, 0x00, 0x25, 0x00, 0x00
        /*0020*/ 	.byte	0x50, 0x25, 0x00, 0x00, 0x90, 0x24, 0x00, 0x00, 0x50, 0x27, 0x00, 0x00, 0x70, 0x27, 0x00, 0x00
        /*0030*/ 	.byte	0x70, 0x29, 0x00, 0x00, 0xe0, 0x29, 0x00, 0x00, 0x50, 0x27, 0x00, 0x00


//--------------------- .nv.constant2._Z5initUPfS_S_S_fii --------------------------
	.section	.nv.constant2._Z5initUPfS_S_S_fii,"a",@progbits
	.sectionflags	@""
	.align	4
.nv.constant2._Z5initUPfS_S_S_fii:
        /*0000*/ 	.byte	0x10, 0x12, 0x00, 0x00, 0xc0, 0x16, 0x00, 0x00, 0x40, 0x0b, 0x00, 0x00, 0xc0, 0x35, 0x00, 0x00
        /*0010*/ 	.byte	0x60, 0x25, 0x00, 0x00, 0x70, 0x2c, 0x00, 0x00, 0x10, 0x1c, 0x00, 0x00, 0xc0, 0x35, 0x00, 0x00
        /*0020*/ 	.byte	0xe0, 0x35, 0x00, 0x00, 0xf0, 0x40, 0x00, 0x00, 0x90, 0x4c, 0x00, 0x00, 0xc0, 0x35, 0x00, 0x00


//--------------------- .text._Z3rk4PfS_S_S_S_ii  --------------------------
	.section	.text._Z3rk4PfS_S_S_S_ii,"ax",@progbits
	.align	128
        .global         _Z3rk4PfS_S_S_S_ii
        .type           _Z3rk4PfS_S_S_S_ii,@function
        .size           _Z3rk4PfS_S_S_S_ii,(.L_x_152 - _Z3rk4PfS_S_S_S_ii)
        .other          _Z3rk4PfS_S_S_S_ii,@"STO_CUDA_ENTRY STV_DEFAULT"
_Z3rk4PfS_S_S_S_ii:
.text._Z3rk4PfS_S_S_S_ii:
[----:B------:R-:W-:Y:S01]  /*0000*/  LDC R1, c[0x0][0x37c] ;  /* 0x0000df00ff017b82 */ /* 0x000fe20000000800 */
[----:B------:R-:W0:Y:S01]  /*0010*/  S2R R0, SR_CTAID.X ;  /* 0x0000000000007919 */ /* 0x000e220000002500 */
[----:B------:R-:W1:Y:S01]  /*0020*/  LDCU.64 UR4, c[0x0][0x3a8] ;  /* 0x00007500ff0477ac */ /* 0x000e620008000a00 */
[----:B------:R-:W0:Y:S01]  /*0030*/  S2R R3, SR_TID.X ;  /* 0x0000000000037919 */ /* 0x000e220000002100 */
[----:B------:R-:W0:Y:S01]  /*0040*/  LDCU UR6, c[0x0][0x360] ;  /* 0x00006c00ff0677ac */ /* 0x000e220008000800 */
[----:B-1----:R-:W-:Y:S01]  /*0050*/  UIMAD UR4, UR5, UR4, UR5 ;  /* 0x00000004050472a4 */ /* 0x002fe2000f8e0205 */
[----:B0-----:R-:W-:-:S05]  /*0060*/  IMAD R0, R0, UR6, R3 ;  /* 0x0000000600007c24 */ /* 0x001fca000f8e0203 */
[----:B------:R-:W-:-:S13]  /*0070*/  ISETP.GE.AND P0, PT, R0, UR4, PT ;  /* 0x0000000400007c0c */ /* 0x000fda000bf06270 */
[----:B------:R-:W-:Y:S05]  /*0080*/  @P0 EXIT ;  /* 0x000000000000094d */ /* 0x000fea0003800000 */
[----:B------:R-:W0:Y:S01]  /*0090*/  LDC.64 R2, c[0x0][0x388] ;  /* 0x0000e200ff027b82 */ /* 0x000e220000000a00 */
[----:B------:R-:W1:Y:S01]  /*00a0*/  LDCU.64 UR6, c[0x0][0x358] ;  /* 0x00006b00ff0677ac */ /* 0x000e620008000a00 */
[----:B0-----:R-:W-:-:S05]  /*00b0*/  IMAD.WIDE R2, R0, 0x4, R2 ;  /* 0x0000000400027825 */ /* 0x001fca00078e0202 */
[----:B-1----:R-:W2:Y:S01]  /*00c0*/  LDG.E R10, desc[UR6][R2.64] ;  /* 0x00000006020a7981 */ /* 0x002ea2000c1e1900 */
[----:B------:R-:W0:Y:S01]  /*00d0*/  MUFU.RCP64H R5, 6 ;  /* 0x4018000000057908 */ /* 0x000e220000001800 */
[----:B------:R-:W-:Y:S01]  /*00e0*/  IMAD.MOV.U32 R8, RZ, RZ, 0x0 ;  /* 0x00000000ff087424 */ /* 0x000fe200078e00ff */
[----:B------:R-:W-:Y:S01]  /*00f0*/  UMOV UR4, URZ ;  /* 0x000000ff00047c82 */ /* 0x000fe20008000000 */
[----:B------:R-:W-:Y:S01]  /*0100*/  IMAD.MOV.U32 R9, RZ, RZ, 0x40180000 ;  /* 0x40180000ff097424 */ /* 0x000fe200078e00ff */
[----:B------:R-:W-:Y:S01]  /*0110*/  BSSY.RECONVERGENT B0, `(.L_x_0) ;  /* 0x0000016000007945 */ /* 0x000fe20003800200 */
[----:B------:R-:W-:-:S06]  /*0120*/  IMAD.MOV.U32 R4, RZ, RZ, 0x1 ;  /* 0x00000001ff047424 */ /* 0x000fcc00078e00ff */
[----:B0-----:R-:W-:-:S08]  /*0130*/  DFMA R6, R4, -R8, 1 ;  /* 0x3ff000000406742b */ /* 0x001fd00000000808 */
[----:B------:R-:W-:-:S08]  /*0140*/  DFMA R6, R6, R6, R6 ;  /* 0x000000060606722b */ /* 0x000fd00000000006 */
[----:B------:R-:W-:-:S08]  /*0150*/  DFMA R6, R4, R6, R4 ;  /* 0x000000060406722b */ /* 0x000fd00000000004 */
[----:B------:R-:W-:-:S08]  /*0160*/  DFMA R8, R6, -R8, 1 ;  /* 0x3ff000000608742b */ /* 0x000fd00000000808 */
[----:B------:R-:W-:Y:S01]  /*0170*/  DFMA R8, R6, R8, R6 ;  /* 0x000000080608722b */ /* 0x000fe20000000006 */
[----:B--2---:R-:W0:Y:S07]  /*0180*/  F2F.F64.F32 R4, R10 ;  /* 0x0000000a00047310 */ /* 0x004e2e0000201800 */
[----:B0-----:R-:W-:Y:S01]  /*0190*/  DMUL R6, R4, R8 ;  /* 0x0000000804067228 */ /* 0x001fe20000000000 */
[----:B------:R-:W-:-:S07]  /*01a0*/  FSETP.GEU.AND P1, PT, |R5|, 6.5827683646048100446e-37, PT ;  /* 0x036000000500780b */ /* 0x000fce0003f2e200 */
[----:B------:R-:W-:-:S08]  /*01b0*/  DFMA R2, R6, -6, R4 ;  /* 0xc01800000602782b */ /* 0x000fd00000000004 */
[----:B------:R-:W-:-:S10]  /*01c0*/  DFMA R2, R8, R2, R6 ;  /* 0x000000020802722b */ /* 0x000fd40000000006 */
[----:B------:R-:W-:-:S05]  /*01d0*/  FFMA R6, RZ, 2.375, R3 ;  /* 0x40180000ff067823 */ /* 0x000fca0000000003 */
[----:B------:R-:W-:-:S13]  /*01e0*/  FSETP.GT.AND P0, PT, |R6|, 1.469367938527859385e-39, PT ;  /* 0x001000000600780b */ /* 0x000fda0003f04200 */
[----:B------:R-:W-:Y:S05]  /*01f0*/  @P0 BRA P1, `(.L_x_1) ;  /* 0x00000000001c0947 */ /* 0x000fea0000800000 */
[----:B------:R-:W-:Y:S01]  /*0200*/  IMAD.MOV.U32 R10, RZ, RZ, R4 ;  /* 0x000000ffff0a7224 */ /* 0x000fe200078e0004 */
[----:B------:R-:W-:Y:S01]  /*0210*/  MOV R14, 0x250 ;  /* 0x00000250000e7802 */ /* 0x000fe20000000f00 */
[----:B------:R-:W-:Y:S02]  /*0220*/  IMAD.MOV.U32 R11, RZ, RZ, R5 ;  /* 0x000000ffff0b7224 */ /* 0x000fe400078e0005 */
[----:B------:R-:W-:-:S07]  /*0230*/  IMAD.MOV.U32 R7, RZ, RZ, 0x40180000 ;  /* 0x40180000ff077424 */ /* 0x000fce00078e00ff */
[----:B------:R-:W-:Y:S05]  /*0240*/  CALL.REL.NOINC `($__internal_0_$__cuda_sm20_div_rn_f64_full) ;  /* 0x00000004008c7944 */ /* 0x000fea0003c00000 */
[----:B------:R-:W-:Y:S01]  /*0250*/  MOV R2, R6 ;  /* 0x0000000600027202 */ /* 0x000fe20000000f00 */
[----:B------:R-:W-:-:S07]  /*0260*/  IMAD.MOV.U32 R3, RZ, RZ, R7 ;  /* 0x000000ffff037224 */ /* 0x000fce00078e0007 */
.L_x_1:
[----:B------:R-:W-:Y:S05]  /*0270*/  BSYNC.RECONVERGENT B0 ;  /* 0x0000000000007941 */ /* 0x000fea0003800200 */
.L_x_0:
[----:B------:R-:W0:Y:S02]  /*0280*/  LDC.64 R4, c[0x0][0x390] ;  /* 0x0000e400ff047b82 */ /* 0x000e240000000a00 */
[----:B0-----:R-:W-:-:S05]  /*0290*/  IMAD.WIDE R4, R0, 0x4, R4 ;  /* 0x0000000400047825 */ /* 0x001fca00078e0204 */
[----:B------:R-:W2:Y:S01]  /*02a0*/  LDG.E R12, desc[UR6][R4.64] ;  /* 0x00000006040c7981 */ /* 0x000ea2000c1e1900 */
[----:B------:R-:W0:Y:S01]  /*02b0*/  MUFU.RCP64H R7, 3 ;  /* 0x4008000000077908 */ /* 0x000e220000001800 */
[----:B------:R-:W-:Y:S01]  /*02c0*/  IMAD.MOV.U32 R10, RZ, RZ, 0x0 ;  /* 0x00000000ff0a7424 */ /* 0x000fe200078e00ff */
[----:B------:R-:W-:Y:S01]  /*02d0*/  BSSY.RECONVERGENT B0, `(.L_x_2) ;  /* 0x0000017000007945 */ /* 0x000fe20003800200 */
[----:B------:R-:W-:Y:S02]  /*02e0*/  IMAD.MOV.U32 R11, RZ, RZ, 0x40080000 ;  /* 0x40080000ff0b7424 */ /* 0x000fe400078e00ff */
        /* <DEDUP_REMOVED lines=11> */
[----:B------:R-:W-:-:S05]  /*03a0*/  FFMA R8, RZ, 2.125, R5 ;  /* 0x40080000ff087823 */ /* 0x000fca0000000005 */
[----:B------:R-:W-:-:S13]  /*03b0*/  FSETP.GT.AND P0, PT, |R8|, 1.469367938527859385e-39, PT ;  /* 0x001000000800780b */ /* 0x000fda0003f04200 */
[----:B------:R-:W-:Y:S05]  /*03c0*/  @P0 BRA P1, `(.L_x_3) ;  /* 0x00000000001c0947 */ /* 0x000fea0000800000 */
[----:B------:R-:W-:Y:S01]  /*03d0*/  IMAD.MOV.U32 R11, RZ, RZ, R7 ;  /* 0x000000ffff0b7224 */ /* 0x000fe200078e0007 */
[----:B------:R-:W-:Y:S01]  /*03e0*/  MOV R7, 0x40080000 ;  /* 0x4008000000077802 */ /* 0x000fe20000000f00 */
[----:B------:R-:W-:Y:S01]  /*03f0*/  IMAD.MOV.U32 R10, RZ, RZ, R6 ;  /* 0x000000ffff0a7224 */ /* 0x000fe200078e0006 */
[----:B------:R-:W-:-:S07]  /*0400*/  MOV R14, 0x420 ;  /* 0x00000420000e7802 */ /* 0x000fce0000000f00 */
[----:B------:R-:W-:Y:S05]  /*0410*/  CALL.REL.NOINC `($__internal_0_$__cuda_sm20_div_rn_f64_full) ;  /* 0x0000000400187944 */ /* 0x000fea0003c00000 */
[----:B------:R-:W-:Y:S02]  /*0420*/  IMAD.MOV.U32 R4, RZ, RZ, R6 ;  /* 0x000000ffff047224 */ /* 0x000fe400078e0006 */
[----:B------:R-:W-:-:S07]  /*0430*/  IMAD.MOV.U32 R5, RZ, RZ, R7 ;  /* 0x000000ffff057224 */ /* 0x000fce00078e0007 */
.L_x_3:
[----:B------:R-:W-:Y:S05]  /*0440*/  BSYNC.RECONVERGENT B0 ;  /* 0x0000000000007941 */ /* 0x000fea0003800200 */
.L_x_2:
[----:B------:R-:W0:Y:S02]  /*0450*/  LDC.64 R6, c[0x0][0x398] ;  /* 0x0000e600ff067b82 */ /* 0x000e240000000a00 */
[----:B0-----:R-:W-:-:S05]  /*0460*/  IMAD.WIDE R6, R0, 0x4, R6 ;  /* 0x0000000400067825 */ /* 0x001fca00078e0206 */
[----:B------:R-:W2:Y:S01]  /*0470*/  LDG.E R14, desc[UR6][R6.64] ;  /* 0x00000006060e7981 */ /* 0x000ea2000c1e1900 */
[----:B------:R-:W0:Y:S01]  /*0480*/  MUFU.RCP64H R9, 3 ;  /* 0x4008000000097908 */ /* 0x000e220000001800 */
[----:B------:R-:W-:Y:S01]  /*0490*/  IMAD.MOV.U32 R10, RZ, RZ, 0x0 ;  /* 0x00000000ff0a7424 */ /* 0x000fe200078e00ff */
[----:B------:R-:W-:Y:S01]  /*04a0*/  BSSY.RECONVERGENT B0, `(.L_x_4) ;  /* 0x0000016000007945 */ /* 0x000fe20003800200 */
[----:B------:R-:W-:Y:S01]  /*04b0*/  IMAD.MOV.U32 R11, RZ, RZ, 0x40080000 ;  /* 0x40080000ff0b7424 */ /* 0x000fe200078e00ff */
[----:B------:R-:W-:Y:S01]  /*04c0*/  DADD R4, R4, R2 ;  /* 0x0000000004047229 */ /* 0x000fe20000000002 */
        /* <DEDUP_REMOVED lines=15> */
[----:B------:R-:W-:Y:S01]  /*05c0*/  MOV R11, R9 ;  /* 0x00000009000b7202 */ /* 0x000fe20000000f00 */
[----:B------:R-:W-:Y:S01]  /*05d0*/  IMAD.MOV.U32 R7, RZ, RZ, 0x40080000 ;  /* 0x40080000ff077424 */ /* 0x000fe200078e00ff */
[----:B------:R-:W-:-:S07]  /*05e0*/  MOV R14, 0x600 ;  /* 0x00000600000e7802 */ /* 0x000fce0000000f00 */
[----:B------:R-:W-:Y:S05]  /*05f0*/  CALL.REL.NOINC `($__internal_0_$__cuda_sm20_div_rn_f64_full) ;  /* 0x0000000000a07944 */ /* 0x000fea0003c00000 */
.L_x_5:
[----:B------:R-:W-:Y:S05]  /*0600*/  BSYNC.RECONVERGENT B0 ;  /* 0x0000000000007941 */ /* 0x000fea0003800200 */
.L_x_4:
        /* <DEDUP_REMOVED lines=23> */
[----:B------:R-:W-:Y:S01]  /*0780*/  MOV R11, R9 ;  /* 0x00000009000b7202 */ /* 0x000fe20000000f00 */
[----:B------:R-:W-:Y:S01]  /*0790*/  IMAD.MOV.U32 R7, RZ, RZ, 0x40180000 ;  /* 0x40180000ff077424 */ /* 0x000fe200078e00ff */
[----:B------:R-:W-:-:S07]  /*07a0*/  MOV R14, 0x7c0 ;  /* 0x000007c0000e7802 */ /* 0x000fce0000000f00 */
[----:B------:R-:W-:Y:S05]  /*07b0*/  CALL.REL.NOINC `($__internal_0_$__cuda_sm20_div_rn_f64_full) ;  /* 0x0000000000307944 */ /* 0x000fea0003c00000 */
[----:B------:R-:W-:Y:S02]  /*07c0*/  IMAD.MOV.U32 R2, RZ, RZ, R6 ;  /* 0x000000ffff027224 */ /* 0x000fe400078e0006 */
[----:B------:R-:W-:-:S07]  /*07d0*/  IMAD.MOV.U32 R3, RZ, RZ, R7 ;  /* 0x000000ffff037224 */ /* 0x000fce00078e0007 */
.L_x_7:
[----:B------:R-:W-:Y:S05]  /*07e0*/  BSYNC.RECONVERGENT B0 ;  /* 0x0000000000007941 */ /* 0x000fea0003800200 */
.L_x_6:
[----:B------:R-:W0:Y:S02]  /*07f0*/  LDC.64 R6, c[0x0][0x380] ;  /* 0x0000e000ff067b82 */ /* 0x000e240000000a00 */
[----:B0-----:R-:W-:-:S05]  /*0800*/  IMAD.WIDE R6, R0, 0x4, R6 ;  /* 0x0000000400067825 */ /* 0x001fca00078e0206 */
[----:B------:R-:W2:Y:S01]  /*0810*/  LDG.E R8, desc[UR6][R6.64] ;  /* 0x0000000606087981 */ /* 0x000ea2000c1e1900 */
[----:B------:R-:W-:Y:S01]  /*0820*/  DADD R4, R4, R2 ;  /* 0x0000000004047229 */ /* 0x000fe20000000002 */
[----:B--2---:R-:W0:Y:S07]  /*0830*/  F2F.F64.F32 R8, R8 ;  /* 0x0000000800087310 */ /* 0x004e2e0000201800 */
[----:B0-----:R-:W-:-:S10]  /*0840*/  DADD R4, R4, R8 ;  /* 0x0000000004047229 */ /* 0x001fd40000000008 */
[----:B------:R-:W0:Y:S02]  /*0850*/  F2F.F32.F64 R5, R4 ;  /* 0x0000000400057310 */ /* 0x000e240000301000 */
[----:B0-----:R-:W-:Y:S01]  /*0860*/  STG.E desc[UR6][R6.64], R5 ;  /* 0x0000000506007986 */ /* 0x001fe2000c101906 */
[----:B------:R-:W-:Y:S05]  /*0870*/  EXIT ;  /* 0x000000000000794d */ /* 0x000fea0003800000 */
        .weak           $__internal_0_$__cuda_sm20_div_rn_f64_full
        .type           $__internal_0_$__cuda_sm20_div_rn_f64_full,@function
        .size           $__internal_0_$__cuda_sm20_div_rn_f64_full,(.L_x_152 - $__internal_0_$__cuda_sm20_div_rn_f64_full)
$__internal_0_$__cuda_sm20_div_rn_f64_full:
[C---:B------:R-:W-:Y:S01]  /*0880*/  FSETP.GEU.AND P0, PT, |R7|.reuse, 1.469367938527859385e-39, PT ;  /* 0x001000000700780b */ /* 0x040fe20003f0e200 */
[----:B------:R-:W-:Y:S01]  /*0890*/  IMAD.U32 R6, RZ, RZ, UR4 ;  /* 0x00000004ff067e24 */ /* 0x000fe2000f8e00ff */
[----:B------:R-:W-:Y:S01]  /*08a0*/  LOP3.LUT R9, R7, 0x800fffff, RZ, 0xc0, !PT ;  /* 0x800fffff07097812 */ /* 0x000fe200078ec0ff */
[----:B------:R-:W-:Y:S01]  /*08b0*/  IMAD.U32 R8, RZ, RZ, UR4 ;  /* 0x00000004ff087e24 */ /* 0x000fe2000f8e00ff */
[----:B------:R-:W-:Y:S01]  /*08c0*/  FSETP.GEU.AND P2, PT, |R11|, 1.469367938527859385e-39, PT ;  /* 0x001000000b00780b */ /* 0x000fe20003f4e200 */
[----:B------:R-:W-:Y:S01]  /*08d0*/  BSSY.RECONVERGENT B1, `(.L_x_8) ;  /* 0x0000053000017945 */ /* 0x000fe20003800200 */
[----:B------:R-:W-:Y:S02]  /*08e0*/  LOP3.LUT R9, R9, 0x3ff00000, RZ, 0xfc, !PT ;  /* 0x3ff0000009097812 */ /* 0x000fe400078efcff */
[----:B------:R-:W-:Y:S02]  /*08f0*/  MOV R18, 0x1 ;  /* 0x0000000100127802 */ /* 0x000fe40000000f00 */
[----:B------:R-:W-:-:S02]  /*0900*/  LOP3.LUT R15, R11, 0x7ff00000, RZ, 0xc0, !PT ;  /* 0x7ff000000b0f7812 */ /* 0x000fc400078ec0ff */
[----:B------:R-:W-:Y:S01]  /*0910*/  LOP3.LUT R24, R7, 0x7ff00000, RZ, 0xc0, !PT ;  /* 0x7ff0000007187812 */ /* 0x000fe200078ec0ff */
[----:B------:R-:W-:-:S03]  /*0920*/  @!P0 DMUL R8, R6, 8.98846567431157953865e+307 ;  /* 0x7fe0000006088828 */ /* 0x000fc60000000000 */
[----:B------:R-:W-:Y:S01]  /*0930*/  ISETP.GE.U32.AND P1, PT, R15, R24, PT ;  /* 0x000000180f00720c */ /* 0x000fe20003f26070 */
[----:B------:R-:W-:Y:S01]  /*0940*/  @!P2 IMAD.MOV.U32 R22, RZ, RZ, RZ ;  /* 0x000000ffff16a224 */ /* 0x000fe200078e00ff */
[----:B------:R-:W-:Y:S01]  /*0950*/  @!P2 LOP3.LUT R16, R7, 0x7ff00000, RZ, 0xc0, !PT ;  /* 0x7ff000000710a812 */ /* 0x000fe200078ec0ff */
[----:B------:R-:W0:Y:S03]  /*0960*/  MUFU.RCP64H R19, R9 ;  /* 0x0000000900137308 */ /* 0x000e260000001800 */
[----:B------:R-:W-:Y:S01]  /*0970*/  @!P2 ISETP.GE.U32.AND P3, PT, R15, R16, PT ;  /* 0x000000100f00a20c */ /* 0x000fe20003f66070 */
[----:B------:R-:W-:Y:S01]  /*0980*/  IMAD.MOV.U32 R16, RZ, RZ, 0x1ca00000 ;  /* 0x1ca00000ff107424 */ /* 0x000fe200078e00ff */
[----:B------:R-:W-:-:S04]  /*0990*/  @!P0 LOP3.LUT R24, R9, 0x7ff00000, RZ, 0xc0, !PT ;  /* 0x7ff0000009188812 */ /* 0x000fc800078ec0ff */
[----:B------:R-:W-:Y:S02]  /*09a0*/  @!P2 SEL R17, R16, 0x63400000, !P3 ;  /* 0x634000001011a807 */ /* 0x000fe40005800000 */
[----:B------:R-:W-:Y:S02]  /*09b0*/  IADD3 R26, PT, PT, R24, -0x1, RZ ;  /* 0xffffffff181a7810 */ /* 0x000fe40007ffe0ff */
[----:B------:R-:W-:Y:S01]  /*09c0*/  @!P2 LOP3.LUT R17, R17, 0x80000000, R11, 0xf8, !PT ;  /* 0x800000001111a812 */ /* 0x000fe200078ef80b */
[----:B0-----:R-:W-:-:S03]  /*09d0*/  DFMA R12, R18, -R8, 1 ;  /* 0x3ff00000120c742b */ /* 0x001fc60000000808 */
[----:B------:R-:W-:Y:S01]  /*09e0*/  @!P2 LOP3.LUT R23, R17, 0x100000, RZ, 0xfc, !PT ;  /* 0x001000001117a812 */ /* 0x000fe200078efcff */
[----:B------:R-:W-:-:S04]  /*09f0*/  IMAD.MOV.U32 R17, RZ, RZ, R15 ;  /* 0x000000ffff117224 */ /* 0x000fc800078e000f */
[----:B------:R-:W-:-:S08]  /*0a00*/  DFMA R12, R12, R12, R12 ;  /* 0x0000000c0c0c722b */ /* 0x000fd0000000000c */
[----:B------:R-:W-:Y:S01]  /*0a10*/  DFMA R18, R18, R12, R18 ;  /* 0x0000000c1212722b */ /* 0x000fe20000000012 */
[----:B------:R-:W-:Y:S01]  /*0a20*/  SEL R13, R16, 0x63400000, !P1 ;  /* 0x63400000100d7807 */ /* 0x000fe20004800000 */
[----:B------:R-:W-:-:S03]  /*0a30*/  IMAD.MOV.U32 R12, RZ, RZ, R10 ;  /* 0x000000ffff0c7224 */ /* 0x000fc600078e000a */
[----:B------:R-:W-:-:S03]  /*0a40*/  LOP3.LUT R13, R13, 0x800fffff, R11, 0xf8, !PT ;  /* 0x800fffff0d0d7812 */ /* 0x000fc600078ef80b */
[----:B------:R-:W-:-:S03]  /*0a50*/  DFMA R20, R18, -R8, 1 ;  /* 0x3ff000001214742b */ /* 0x000fc60000000808 */
[----:B------:R-:W-:-:S05]  /*0a60*/  @!P2 DFMA R12, R12, 2, -R22 ;  /* 0x400000000c0ca82b */ /* 0x000fca0000000816 */
[----:B------:R-:W-:-:S05]  /*0a70*/  DFMA R20, R18, R20, R18 ;  /* 0x000000141214722b */ /* 0x000fca0000000012 */
[----:B------:R-:W-:-:S03]  /*0a80*/  @!P2 LOP3.LUT R17, R13, 0x7ff00000, RZ, 0xc0, !PT ;  /* 0x7ff000000d11a812 */ /* 0x000fc600078ec0ff */
[----:B------:R-:W-:Y:S02]  /*0a90*/  DMUL R18, R20, R12 ;  /* 0x0000000c14127228 */ /* 0x000fe40000000000 */
[----:B------:R-:W-:-:S05]  /*0aa0*/  VIADD R25, R17, 0xffffffff ;  /* 0xffffffff11197836 */ /* 0x000fca0000000000 */
[----:B------:R-:W-:Y:S01]  /*0ab0*/  ISETP.GT.U32.AND P0, PT, R25, 0x7feffffe, PT ;  /* 0x7feffffe1900780c */ /* 0x000fe20003f04070 */
[----:B------:R-:W-:-:S03]  /*0ac0*/  DFMA R22, R18, -R8, R12 ;  /* 0x800000081216722b */ /* 0x000fc6000000000c */
[----:B------:R-:W-:-:S05]  /*0ad0*/  ISETP.GT.U32.OR P0, PT, R26, 0x7feffffe, P0 ;  /* 0x7feffffe1a00780c */ /* 0x000fca0000704470 */
[----:B------:R-:W-:-:S08]  /*0ae0*/  DFMA R22, R20, R22, R18 ;  /* 0x000000161416722b */ /* 0x000fd00000000012 */
[----:B------:R-:W-:Y:S05]  /*0af0*/  @P0 BRA `(.L_x_9) ;  /* 0x00000000006c0947 */ /* 0x000fea0003800000 */
[----:B------:R-:W-:-:S04]  /*0b00*/  LOP3.LUT R18, R7, 0x7ff00000, RZ, 0xc0, !PT ;  /* 0x7ff0000007127812 */ /* 0x000fc800078ec0ff */
[CC--:B------:R-:W-:Y:S02]  /*0b10*/  VIADDMNMX R10, R15.reuse, -R18.reuse, 0xb9600000, !PT ;  /* 0xb96000000f0a7446 */ /* 0x0c0fe40007800912 */
[----:B------:R-:W-:Y:S02]  /*0b20*/  ISETP.GE.U32.AND P0, PT, R15, R18, PT ;  /* 0x000000120f00720c */ /* 0x000fe40003f06070 */
[----:B------:R-:W-:Y:S02]  /*0b30*/  VIMNMX R10, PT, PT, R10, 0x46a00000, PT ;  /* 0x46a000000a0a7848 */ /* 0x000fe40003fe0100 */
[----:B------:R-:W-:Y:S01]  /*0b40*/  SEL R11, R16, 0x63400000, !P0 ;  /* 0x63400000100b7807 */ /* 0x000fe20004000000 */
[----:B------:R-:W-:-:S04]  /*0b50*/  IMAD.MOV.U32 R16, RZ, RZ, RZ ;  /* 0x000000ffff107224 */ /* 0x000fc800078e00ff */
[----:B------:R-:W-:-:S04]  /*0b60*/  IMAD.IADD R10, R10, 0x1, -R11 ;  /* 0x000000010a0a7824 */ /* 0x000fc800078e0a0b */
[----:B------:R-:W-:-:S06]  /*0b70*/  VIADD R17, R10, 0x7fe00000 ;  /* 0x7fe000000a117836 */ /* 0x000fcc0000000000 */
[----:B------:R-:W-:-:S10]  /*0b80*/  DMUL R18, R22, R16 ;  /* 0x0000001016127228 */ /* 0x000fd40000000000 */
[----:B------:R-:W-:-:S13]  /*0b90*/  FSETP.GTU.AND P0, PT, |R19|, 1.469367938527859385e-39, PT ;  /* 0x001000001300780b */ /* 0x000fda0003f0c200 */
[----:B------:R-:W-:Y:S05]  /*0ba0*/  @P0 BRA `(.L_x_10) ;  /* 0x0000000000940947 */ /* 0x000fea0003800000 */
[----:B------:R-:W-:Y:S01]  /*0bb0*/  DFMA R8, R22, -R8, R12 ;  /* 0x800000081608722b */ /* 0x000fe2000000000c */
[----:B------:R-:W-:-:S09]  /*0bc0*/  IMAD.MOV.U32 R16, RZ, RZ, RZ ;  /* 0x000000ffff107224 */ /* 0x000fd200078e00ff */
[C---:B------:R-:W-:Y:S02]  /*0bd0*/  FSETP.NEU.AND P0, PT, R9.reuse, RZ, PT ;  /* 0x000000ff0900720b */ /* 0x040fe40003f0d000 */
[----:B------:R-:W-:-:S04]  /*0be0*/  LOP3.LUT R11, R9, 0x80000000, R7, 0x48, !PT ;  /* 0x80000000090b7812 */ /* 0x000fc800078e4807 */
[----:B------:R-:W-:-:S07]  /*0bf0*/  LOP3.LUT R17, R11, R17, RZ, 0xfc, !PT ;  /* 0x000000110b117212 */ /* 0x000fce00078efcff */
[----:B------:R-:W-:Y:S05]  /*0c00*/  @!P0 BRA `(.L_x_10) ;  /* 0x00000000007c8947 */ /* 0x000fea0003800000 */
[----:B------:R-:W-:Y:S01]  /*0c10*/  IMAD.MOV R7, RZ, RZ, -R10 ;  /* 0x000000ffff077224 */ /* 0x000fe200078e0a0a */
[----:B------:R-:W-:Y:S01]  /*0c20*/  MOV R6, RZ ;  /* 0x000000ff00067202 */ /* 0x000fe20000000f00 */
[----:B------:R-:W-:-:S05]  /*0c30*/  DMUL.RP R16, R22, R16 ;  /* 0x0000001016107228 */ /* 0x000fca0000008000 */
[----:B------:R-:W-:-:S05]  /*0c40*/  DFMA R6, R18, -R6, R22 ;  /* 0x800000061206722b */ /* 0x000fca0000000016 */
[----:B------:R-:W-:Y:S02]  /*0c50*/  LOP3.LUT R11, R17, R11, RZ, 0x3c, !PT ;  /* 0x0000000b110b7212 */ /* 0x000fe400078e3cff */
[----:B------:R-:W-:-:S04]  /*0c60*/  IADD3 R6, PT, PT, -R10, -0x43300000, RZ ;  /* 0xbcd000000a067810 */ /* 0x000fc80007ffe1ff */
[----:B------:R-:W-:-:S04]  /*0c70*/  FSETP.NEU.AND P0, PT, |R7|, R6, PT ;  /* 0x000000060700720b */ /* 0x000fc80003f0d200 */
[----:B------:R-:W-:Y:S02]  /*0c80*/  FSEL R18, R16, R18, !P0 ;  /* 0x0000001210127208 */ /* 0x000fe40004000000 */
[----:B------:R-:W-:Y:S01]  /*0c90*/  FSEL R19, R11, R19, !P0 ;  /* 0x000000130b137208 */ /* 0x000fe20004000000 */
[----:B------:R-:W-:Y:S06]  /*0ca0*/  BRA `(.L_x_10) ;  /* 0x0000000000547947 */ /* 0x000fec0003800000 */
.L_x_9:
[----:B------:R-:W-:-:S14]  /*0cb0*/  DSETP.NAN.AND P0, PT, R10, R10, PT ;  /* 0x0000000a0a00722a */ /* 0x000fdc0003f08000 */
[----:B------:R-:W-:Y:S05]  /*0cc0*/  @P0 BRA `(.L_x_11) ;  /* 0x0000000000440947 */ /* 0x000fea0003800000 */
[----:B------:R-:W-:-:S14]  /*0cd0*/  DSETP.NAN.AND P0, PT, R6, R6, PT ;  /* 0x000000060600722a */ /* 0x000fdc0003f08000 */
[----:B------:R-:W-:Y:S05]  /*0ce0*/  @P0 BRA `(.L_x_12) ;  /* 0x0000000000300947 */ /* 0x000fea0003800000 */
[----:B------:R-:W-:Y:S01]  /*0cf0*/  ISETP.NE.AND P0, PT, R17, R24, PT ;  /* 0x000000181100720c */ /* 0x000fe20003f05270 */
[----:B------:R-:W-:Y:S02]  /*0d00*/  IMAD.MOV.U32 R18, RZ, RZ, 0x0 ;  /* 0x00000000ff127424 */ /* 0x000fe400078e00ff */
[----:B------:R-:W-:-:S10]  /*0d10*/  IMAD.MOV.U32 R19, RZ, RZ, -0x80000 ;  /* 0xfff80000ff137424 */ /* 0x000fd400078e00ff */
[----:B------:R-:W-:Y:S05]  /*0d20*/  @!P0 BRA `(.L_x_10) ;  /* 0x0000000000348947 */ /* 0x000fea0003800000 */
[----:B------:R-:W-:Y:S02]  /*0d30*/  ISETP.NE.AND P0, PT, R17, 0x7ff00000, PT ;  /* 0x7ff000001100780c */ /* 0x000fe40003f05270 */
[----:B------:R-:W-:Y:S02]  /*0d40*/  LOP3.LUT R19, R11, 0x80000000, R7, 0x48, !PT ;  /* 0x800000000b137812 */ /* 0x000fe400078e4807 */
[----:B------:R-:W-:-:S13]  /*0d50*/  ISETP.EQ.OR P0, PT, R24, RZ, !P0 ;  /* 0x000000ff1800720c */ /* 0x000fda0004702670 */
[----:B------:R-:W-:Y:S01]  /*0d60*/  @P0 LOP3.LUT R6, R19, 0x7ff00000, RZ, 0xfc, !PT ;  /* 0x7ff0000013060812 */ /* 0x000fe200078efcff */
[----:B------:R-:W-:Y:S02]  /*0d70*/  @!P0 IMAD.MOV.U32 R18, RZ, RZ, RZ ;  /* 0x000000ffff128224 */ /* 0x000fe400078e00ff */
[----:B------:R-:W-:Y:S02]  /*0d80*/  @P0 IMAD.MOV.U32 R18, RZ, RZ, RZ ;  /* 0x000000ffff120224 */ /* 0x000fe400078e00ff */
[----:B------:R-:W-:Y:S01]  /*0d90*/  @P0 IMAD.MOV.U32 R19, RZ, RZ, R6 ;  /* 0x000000ffff130224 */ /* 0x000fe200078e0006 */
[----:B------:R-:W-:Y:S06]  /*0da0*/  BRA `(.L_x_10) ;  /* 0x0000000000147947 */ /* 0x000fec0003800000 */
.L_x_12:
[----:B------:R-:W-:Y:S02]  /*0db0*/  LOP3.LUT R19, R7, 0x80000, RZ, 0xfc, !PT ;  /* 0x0008000007137812 */ /* 0x000fe400078efcff */
[----:B------:R-:W-:Y:S01]  /*0dc0*/  MOV R18, R6 ;  /* 0x0000000600127202 */ /* 0x000fe20000000f00 */
[----:B------:R-:W-:Y:S06]  /*0dd0*/  BRA `(.L_x_10) ;  /* 0x0000000000087947 */ /* 0x000fec0003800000 */
.L_x_11:
[----:B------:R-:W-:Y:S01]  /*0de0*/  LOP3.LUT R19, R11, 0x80000, RZ, 0xfc, !PT ;  /* 0x000800000b137812 */ /* 0x000fe200078efcff */
[----:B------:R-:W-:-:S07]  /*0df0*/  IMAD.MOV.U32 R18, RZ, RZ, R10 ;  /* 0x000000ffff127224 */ /* 0x000fce00078e000a */
.L_x_10:
[----:B------:R-:W-:Y:S05]  /*0e00*/  BSYNC.RECONVERGENT B1 ;  /* 0x0000000000017941 */ /* 0x000fea0003800200 */
.L_x_8:
[----:B------:R-:W-:Y:S02]  /*0e10*/  IMAD.MOV.U32 R15, RZ, RZ, 0x0 ;  /* 0x00000000ff0f7424 */ /* 0x000fe400078e00ff */
[----:B------:R-:W-:Y:S02]  /*0e20*/  IMAD.MOV.U32 R6, RZ, RZ, R18 ;  /* 0x000000ffff067224 */ /* 0x000fe400078e0012 */
[----:B------:R-:W-:Y:S01]  /*0e30*/  IMAD.MOV.U32 R7, RZ, RZ, R19 ;  /* 0x000000ffff077224 */ /* 0x000fe200078e0013 */
[----:B------:R-:W-:Y:S06]  /*0e40*/  RET.REL.NODEC R14 `(_Z3rk4PfS_S_S_S_ii) ;  /* 0xfffffff00e6c7950 */ /* 0x000fec0003c3ffff */
.L_x_13:
[----:B------:R-:W-:-:S00]  /*0e50*/  BRA `(.L_x_13) ;  /* 0xfffffffc00fc7947 */ /* 0x000fc0000383ffff */
[----:B------:R-:W-:-:S00]  /*0e60*/  NOP ;  /* 0x0000000000007918 */ /* 0x000fc00000000000 */
        /* <DEDUP_REMOVED lines=9> */
.L_x_152:


//--------------------- .text._Z15rk4_tempstoragePfS_S_ffii --------------------------
	.section	.text._Z15rk4_tempstoragePfS_S_ffii,"ax",@progbits
	.align	128
        .global         _Z15rk4_tempstoragePfS_S_ffii
        .type           _Z15rk4_tempstoragePfS_S_ffii,@function
        .size           _Z15rk4_tempstoragePfS_S_ffii,(.L_x_155 - _Z15rk4_tempstoragePfS_S_ffii)
        .other          _Z15rk4_tempstoragePfS_S_ffii,@"STO_CUDA_ENTRY STV_DEFAULT"
_Z15rk4_tempstoragePfS_S_ffii:
.text._Z15rk4_tempstoragePfS_S_ffii:
        /* <DEDUP_REMOVED lines=11> */
[----:B------:R-:W2:Y:S06]  /*00b0*/  LDCU UR6, c[0x0][0x398] ;  /* 0x00007300ff0677ac */ /* 0x000eac0008000800 */
[----:B------:R-:W3:Y:S08]  /*00c0*/  LDC.64 R4, c[0x0][0x390] ;  /* 0x0000e400ff047b82 */ /* 0x000ef00000000a00 */
[----:B------:R-:W4:Y:S01]  /*00d0*/  LDC.64 R6, c[0x0][0x388] ;  /* 0x0000e200ff067b82 */ /* 0x000f220000000a00 */
[----:B0-----:R-:W-:-:S06]  /*00e0*/  IMAD.WIDE R2, R9, 0x4, R2 ;  /* 0x0000000409027825 */ /* 0x001fcc00078e0202 */
[----:B-1----:R-:W2:Y:S01]  /*00f0*/  LDG.E R2, desc[UR4][R2.64] ;  /* 0x0000000402027981 */ /* 0x002ea2000c1e1900 */
[----:B---3--:R-:W-:-:S06]  /*0100*/  IMAD.WIDE R4, R9, 0x4, R4 ;  /* 0x0000000409047825 */ /* 0x008fcc00078e0204 */
[----:B------:R-:W2:Y:S01]  /*0110*/  LDG.E R5, desc[UR4][R4.64] ;  /* 0x0000000404057981 */ /* 0x000ea2000c1e1900 */
[----:B----4-:R-:W-:-:S04]  /*0120*/  IMAD.WIDE R6, R9, 0x4, R6 ;  /* 0x0000000409067825 */ /* 0x010fc800078e0206 */
[----:B--2---:R-:W-:-:S05]  /*0130*/  FFMA R9, R5, UR6, R2 ;  /* 0x0000000605097c23 */ /* 0x004fca0008000002 */
[----:B------:R-:W-:Y:S01]  /*0140*/  STG.E desc[UR4][R6.64], R9 ;  /* 0x0000000906007986 */ /* 0x000fe2000c101904 */
[----:B------:R-:W-:Y:S05]  /*0150*/  EXIT ;  /* 0x000000000000794d */ /* 0x000fea0003800000 */
.L_x_14:
        /* <DEDUP_REMOVED lines=10> */
.L_x_155:


//--------------------- .text._Z3rhsPfS_S_S_S_fffii --------------------------
	.section	.text._Z3rhsPfS_S_S_S_fffii,"ax",@progbits
	.align	128
        .global         _Z3rhsPfS_S_S_S_fffii
        .type           _Z3rhsPfS_S_S_S_fffii,@function
        .size           _Z3rhsPfS_S_S_S_fffii,(.L_x_153 - _Z3rhsPfS_S_S_S_fffii)
        .other          _Z3rhsPfS_S_S_S_fffii,@"STO_CUDA_ENTRY STV_DEFAULT"
_Z3rhsPfS_S_S_S_fffii:
.text._Z3rhsPfS_S_S_S_fffii:
[----:B------:R-:W0:Y:S01]  /*0000*/  LDC R1, c[0x0][0x37c] ;  /* 0x0000df00ff017b82 */ /* 0x000e220000000800 */
[----:B------:R-:W1:Y:S01]  /*0010*/  S2R R0, SR_CTAID.X ;  /* 0x0000000000007919 */ /* 0x000e620000002500 */
[----:B------:R-:W1:Y:S01]  /*0020*/  LDCU UR4, c[0x0][0x360] ;  /* 0x00006c00ff0477ac */ /* 0x000e620008000800 */
[----:B0-----:R-:W-:Y:S01]  /*0030*/  IADD3 R1, PT, PT, R1, -0x38, RZ ;  /* 0xffffffc801017810 */ /* 0x001fe20007ffe0ff */
[----:B------:R-:W1:Y:S01]  /*0040*/  S2R R3, SR_TID.X ;  /* 0x0000000000037919 */ /* 0x000e620000002100 */
[----:B------:R-:W0:Y:S02]  /*0050*/  LDCU UR5, c[0x0][0x3b4] ;  /* 0x00007680ff0577ac */ /* 0x000e240008000800 */
[C---:B------:R-:W-:Y:S02]  /*0060*/  R2UR UR14, R1.reuse ;  /* 0x00000000010e72ca */ /* 0x040fe400000e0000 */
[----:B------:R-:W-:Y:S01]  /*0070*/  R2UR UR10, R1 ;  /* 0x00000000010a72ca */ /* 0x000fe200000e0000 */
[----:B-1----:R-:W-:-:S05]  /*0080*/  IMAD R0, R0, UR4, R3 ;  /* 0x0000000400007c24 */ /* 0x002fca000f8e0203 */
[----:B0-----:R-:W-:-:S13]  /*0090*/  ISETP.GE.AND P0, PT, R0, UR5, PT ;  /* 0x0000000500007c0c */ /* 0x001fda000bf06270 */
[----:B------:R-:W-:Y:S05]  /*00a0*/  @P0 EXIT ;  /* 0x000000000000094d */ /* 0x000fea0003800000 */
[----:B------:R-:W0:Y:S01]  /*00b0*/  LDCU UR7, c[0x0][0x3b8] ;  /* 0x00007700ff0777ac */ /* 0x000e220008000800 */
[----:B------:R-:W1:Y:S01]  /*00c0*/  LDCU.64 UR12, c[0x0][0x358] ;  /* 0x00006b00ff0c77ac */ /* 0x000e620008000a00 */
[----:B0-----:R-:W-:-:S09]  /*00d0*/  UISETP.GE.AND UP0, UPT, UR7, URZ, UPT ;  /* 0x000000ff0700728c */ /* 0x001fd2000bf06270 */
[----:B-1----:R-:W-:Y:S05]  /*00e0*/  BRA.U !UP0, `(.L_x_15) ;  /* 0x0000002d08147547 */ /* 0x002fea000b800000 */
[----:B------:R-:W-:Y:S02]  /*00f0*/  UISETP.GE.U32.AND UP1, UPT, UR7, 0xf, UPT ;  /* 0x0000000f0700788c */ /* 0x000fe4000bf26070 */
[----:B------:R-:W-:Y:S01]  /*0100*/  IMAD R19, R0, UR7, R0 ;  /* 0x0000000700137c24 */ /* 0x000fe2000f8e0200 */
[----:B------:R-:W-:Y:S01]  /*0110*/  UIADD3 UR6, UPT, UPT, UR7, 0x1, URZ ;  /* 0x0000000107067890 */ /* 0x000fe2000fffe0ff */
[----:B------:R-:W-:Y:S01]  /*0120*/  UMOV UR4, URZ ;  /* 0x000000ff00047c82 */ /* 0x000fe20008000000 */
[----:B------:R-:W-:Y:S02]  /*0130*/  UIADD3 UR8, UPT, UPT, UR14, 0x1c, URZ ;  /* 0x0000001c0e087890 */ /* 0x000fe4000fffe0ff */
[----:B------:R-:W-:-:S04]  /*0140*/  ULOP3.LUT UR9, UR6, 0xf, URZ, 0xc0, !UPT ;  /* 0x0000000f06097892 */ /* 0x000fc8000f8ec0ff */
[----:B------:R-:W-:Y:S01]  /*0150*/  UISETP.NE.AND UP0, UPT, UR9, URZ, UPT ;  /* 0x000000ff0900728c */ /* 0x000fe2000bf05270 */
[----:B------:R-:W-:Y:S10]  /*0160*/  BRA.U !UP1, `(.L_x_16) ;  /* 0x0000000109a47547 */ /* 0x000ff4000b800000 */
[----:B------:R-:W-:Y:S01]  /*0170*/  ULOP3.LUT UR4, UR6, 0xfffffff0, URZ, 0xc0, !UPT ;  /* 0xfffffff006047892 */ /* 0x000fe2000f8ec0ff */
[----:B------:R-:W-:-:S11]  /*0180*/  UMOV UR5, URZ ;  /* 0x000000ff00057c82 */ /* 0x000fd60008000000 */
.L_x_17:
[----:B0-----:R-:W0:Y:S01]  /*0190*/  LDC.64 R2, c[0x0][0x380] ;  /* 0x0000e000ff027b82 */ /* 0x001e220000000a00 */
[----:B------:R-:W-:-:S04]  /*01a0*/  VIADD R5, R19, UR5 ;  /* 0x0000000513057c36 */ /* 0x000fc80008000000 */
[----:B0-----:R-:W-:-:S05]  /*01b0*/  IMAD.WIDE R2, R5, 0x4, R2 ;  /* 0x0000000405027825 */ /* 0x001fca00078e0202 */
[----:B------:R-:W2:Y:S04]  /*01c0*/  LDG.E R20, desc[UR12][R2.64] ;  /* 0x0000000c02147981 */ /* 0x000ea8000c1e1900 */
[----:B------:R-:W3:Y:S04]  /*01d0*/  LDG.E R4, desc[UR12][R2.64+0x4] ;  /* 0x0000040c02047981 */ /* 0x000ee8000c1e1900 */
[----:B------:R-:W4:Y:S04]  /*01e0*/  LDG.E R5, desc[UR12][R2.64+0x8] ;  /* 0x0000080c02057981 */ /* 0x000f28000c1e1900 */
[----:B------:R-:W5:Y:S04]  /*01f0*/  LDG.E R6, desc[UR12][R2.64+0xc] ;  /* 0x00000c0c02067981 */ /* 0x000f68000c1e1900 */
        /* <DEDUP_REMOVED lines=11> */
[----:B------:R-:W5:Y:S01]  /*02b0*/  LDG.E R18, desc[UR12][R2.64+0x3c] ;  /* 0x00003c0c02127981 */ /* 0x000f62000c1e1900 */
[----:B------:R-:W-:-:S02]  /*02c0*/  ULEA UR11, UR5, UR8, 0x2 ;  /* 0x00000008050b7291 */ /* 0x000fc4000f8e10ff */
[----:B------:R-:W-:-:S04]  /*02d0*/  UIADD3 UR5, UPT, UPT, UR5, 0x10, URZ ;  /* 0x0000001005057890 */ /* 0x000fc8000fffe0ff */
[----:B------:R-:W-:-:S03]  /*02e0*/  UISETP.NE.AND UP1, UPT, UR5, UR4, UPT ;  /* 0x000000040500728c */ /* 0x000fc6000bf25270 */
[----:B--2---:R0:W-:Y:S04]  /*02f0*/  STL [UR11], R20 ;  /* 0x00000014ff007987 */ /* 0x0041e8000810080b */
[----:B---3--:R0:W-:Y:S04]  /*0300*/  STL [UR11+0x4], R4 ;  /* 0x00000404ff007987 */ /* 0x0081e8000810080b */
[----:B----4-:R0:W-:Y:S04]  /*0310*/  STL [UR11+0x8], R5 ;  /* 0x00000805ff007987 */ /* 0x0101e8000810080b */
[----:B-----5:R0:W-:Y:S04]  /*0320*/  STL [UR11+0xc], R6 ;  /* 0x00000c06ff007987 */ /* 0x0201e8000810080b */
[----:B------:R0:W-:Y:S04]  /*0330*/  STL [UR11+0x10], R7 ;  /* 0x00001007ff007987 */ /* 0x0001e8000810080b */
        /* <DEDUP_REMOVED lines=10> */
[----:B------:R0:W-:Y:S01]  /*03e0*/  STL [UR11+0x3c], R18 ;  /* 0x00003c12ff007987 */ /* 0x0001e2000810080b */
[----:B------:R-:W-:Y:S05]  /*03f0*/  BRA.U UP1, `(.L_x_17) ;  /* 0xfffffffd01647547 */ /* 0x000fea000b83ffff */
.L_x_16:
[----:B------:R-:W-:Y:S05]  /*0400*/  BRA.U !UP0, `(.L_x_18) ;  /* 0x0000000108dc7547 */ /* 0x000fea000b800000 */
[----:B------:R-:W-:Y:S02]  /*0410*/  UISETP.GE.U32.AND UP0, UPT, UR9, 0x8, UPT ;  /* 0x000000080900788c */ /* 0x000fe4000bf06070 */
[----:B------:R-:W-:-:S04]  /*0420*/  ULOP3.LUT UR5, UR6, 0x7, URZ, 0xc0, !UPT ;  /* 0x0000000706057892 */ /* 0x000fc8000f8ec0ff */
[----:B------:R-:W-:-:S03]  /*0430*/  UISETP.NE.AND UP1, UPT, UR5, URZ, UPT ;  /* 0x000000ff0500728c */ /* 0x000fc6000bf25270 */
[----:B------:R-:W-:Y:S08]  /*0440*/  BRA.U !UP0, `(.L_x_19) ;  /* 0x0000000108547547 */ /* 0x000ff0000b800000 */
[----:B------:R-:W1:Y:S01]  /*0450*/  LDC.64 R2, c[0x0][0x380] ;  /* 0x0000e000ff027b82 */ /* 0x000e620000000a00 */
[----:B0-----:R-:W-:-:S05]  /*0460*/  IADD3 R5, PT, PT, R19, UR4, RZ ;  /* 0x0000000413057c10 */ /* 0x001fca000fffe0ff */
[----:B-1----:R-:W-:-:S05]  /*0470*/  IMAD.WIDE R2, R5, 0x4, R2 ;  /* 0x0000000405027825 */ /* 0x002fca00078e0202 */
[----:B------:R-:W2:Y:S04]  /*0480*/  LDG.E R11, desc[UR12][R2.64] ;  /* 0x0000000c020b7981 */ /* 0x000ea8000c1e1900 */
[----:B------:R-:W3:Y:S04]  /*0490*/  LDG.E R4, desc[UR12][R2.64+0x4] ;  /* 0x0000040c02047981 */ /* 0x000ee8000c1e1900 */
[----:B------:R-:W4:Y:S04]  /*04a0*/  LDG.E R5, desc[UR12][R2.64+0x8] ;  /* 0x0000080c02057981 */ /* 0x000f28000c1e1900 */
[----:B------:R-:W5:Y:S04]  /*04b0*/  LDG.E R6, desc[UR12][R2.64+0xc] ;  /* 0x00000c0c02067981 */ /* 0x000f68000c1e1900 */
[----:B------:R-:W5:Y:S04]  /*04c0*/  LDG.E R7, desc[UR12][R2.64+0x10] ;  /* 0x0000100c02077981 */ /* 0x000f68000c1e1900 */
[----:B------:R-:W5:Y:S04]  /*04d0*/  LDG.E R8, desc[UR12][R2.64+0x14] ;  /* 0x0000140c02087981 */ /* 0x000f68000c1e1900 */
[----:B------:R-:W5:Y:S04]  /*04e0*/  LDG.E R9, desc[UR12][R2.64+0x18] ;  /* 0x0000180c02097981 */ /* 0x000f68000c1e1900 */
[----:B------:R-:W5:Y:S01]  /*04f0*/  LDG.E R10, desc[UR12][R2.64+0x1c] ;  /* 0x00001c0c020a7981 */ /* 0x000f62000c1e1900 */
[----:B------:R-:W-:-:S02]  /*0500*/  ULEA UR9, UR4, UR8, 0x2 ;  /* 0x0000000804097291 */ /* 0x000fc4000f8e10ff */
[----:B------:R-:W-:-:S07]  /*0510*/  UIADD3 UR4, UPT, UPT, UR4, 0x8, URZ ;  /* 0x0000000804047890 */ /* 0x000fce000fffe0ff */
[----:B--2---:R1:W-:Y:S04]  /*0520*/  STL [UR9], R11 ;  /* 0x0000000bff007987 */ /* 0x0043e80008100809 */
[----:B---3--:R1:W-:Y:S04]  /*0530*/  STL [UR9+0x4], R4 ;  /* 0x00000404ff007987 */ /* 0x0083e80008100809 */
[----:B----4-:R1:W-:Y:S04]  /*0540*/  STL [UR9+0x8], R5 ;  /* 0x00000805ff007987 */ /* 0x0103e80008100809 */
[----:B-----5:R1:W-:Y:S04]  /*0550*/  STL [UR9+0xc], R6 ;  /* 0x00000c06ff007987 */ /* 0x0203e80008100809 */
[----:B------:R1:W-:Y:S04]  /*0560*/  STL [UR9+0x10], R7 ;  /* 0x00001007ff007987 */ /* 0x0003e80008100809 */
[----:B------:R1:W-:Y:S04]  /*0570*/  STL [UR9+0x14], R8 ;  /* 0x00001408ff007987 */ /* 0x0003e80008100809 */
[----:B------:R1:W-:Y:S04]  /*0580*/  STL [UR9+0x18], R9 ;  /* 0x00001809ff007987 */ /* 0x0003e80008100809 */
[----:B------:R1:W-:Y:S02]  /*0590*/  STL [UR9+0x1c], R10 ;  /* 0x00001c0aff007987 */ /* 0x0003e40008100809 */
.L_x_19:
[----:B------:R-:W-:Y:S05]  /*05a0*/  BRA.U !UP1, `(.L_x_18) ;  /* 0x0000000109747547 */ /* 0x000fea000b800000 */
[----:B------:R-:W-:Y:S02]  /*05b0*/  UISETP.GE.U32.AND UP0, UPT, UR5, 0x4, UPT ;  /* 0x000000040500788c */ /* 0x000fe4000bf06070 */
[----:B------:R-:W-:-:S04]  /*05c0*/  ULOP3.LUT UR6, UR6, 0x3, URZ, 0xc0, !UPT ;  /* 0x0000000306067892 */ /* 0x000fc8000f8ec0ff */
[----:B------:R-:W-:-:S03]  /*05d0*/  UISETP.NE.AND UP1, UPT, UR6, URZ, UPT ;  /* 0x000000ff0600728c */ /* 0x000fc6000bf25270 */
[----:B------:R-:W-:Y:S08]  /*05e0*/  BRA.U !UP0, `(.L_x_20) ;  /* 0x0000000108347547 */ /* 0x000ff0000b800000 */
[----:B------:R-:W2:Y:S01]  /*05f0*/  LDC.64 R2, c[0x0][0x380] ;  /* 0x0000e000ff027b82 */ /* 0x000ea20000000a00 */
[----:B01----:R-:W-:-:S04]  /*0600*/  VIADD R5, R19, UR4 ;  /* 0x0000000413057c36 */ /* 0x003fc80008000000 */
[----:B--2---:R-:W-:-:S05]  /*0610*/  IMAD.WIDE R2, R5, 0x4, R2 ;  /* 0x0000000405027825 */ /* 0x004fca00078e0202 */
[----:B------:R-:W2:Y:S04]  /*0620*/  LDG.E R7, desc[UR12][R2.64] ;  /* 0x0000000c02077981 */ /* 0x000ea8000c1e1900 */
[----:B------:R-:W3:Y:S04]  /*0630*/  LDG.E R4, desc[UR12][R2.64+0x4] ;  /* 0x0000040c02047981 */ /* 0x000ee8000c1e1900 */
[----:B------:R-:W4:Y:S04]  /*0640*/  LDG.E R5, desc[UR12][R2.64+0x8] ;  /* 0x0000080c02057981 */ /* 0x000f28000c1e1900 */
[----:B------:R-:W5:Y:S01]  /*0650*/  LDG.E R6, desc[UR12][R2.64+0xc] ;  /* 0x00000c0c02067981 */ /* 0x000f62000c1e1900 */
[----:B------:R-:W-:-:S02]  /*0660*/  ULEA UR5, UR4, UR8, 0x2 ;  /* 0x0000000804057291 */ /* 0x000fc4000f8e10ff */
[----:B------:R-:W-:-:S07]  /*0670*/  UIADD3 UR4, UPT, UPT, UR4, 0x4, URZ ;  /* 0x0000000404047890 */ /* 0x000fce000fffe0ff */
[----:B--2---:R2:W-:Y:S04]  /*0680*/  STL [UR5], R7 ;  /* 0x00000007ff007987 */ /* 0x0045e80008100805 */
[----:B---3--:R2:W-:Y:S04]  /*0690*/  STL [UR5+0x4], R4 ;  /* 0x00000404ff007987 */ /* 0x0085e80008100805 */
[----:B----4-:R2:W-:Y:S04]  /*06a0*/  STL [UR5+0x8], R5 ;  /* 0x00000805ff007987 */ /* 0x0105e80008100805 */
[----:B-----5:R2:W-:Y:S02]  /*06b0*/  STL [UR5+0xc], R6 ;  /* 0x00000c06ff007987 */ /* 0x0205e40008100805 */
.L_x_20:
[----:B------:R-:W-:Y:S05]  /*06c0*/  BRA.U !UP1, `(.L_x_18) ;  /* 0x00000001092c7547 */ /* 0x000fea000b800000 */
[----:B012---:R-:W0:Y:S01]  /*06d0*/  LDC.64 R4, c[0x0][0x380] ;  /* 0x0000e000ff047b82 */ /* 0x007e220000000a00 */
[----:B------:R-:W-:-:S05]  /*06e0*/  UMOV UR5, URZ ;  /* 0x000000ff00057c82 */ /* 0x000fca0008000000 */
.L_x_21:
[----:B------:R-:W-:-:S05]  /*06f0*/  IADD3 R3, PT, PT, R19, UR4, RZ ;  /* 0x0000000413037c10 */ /* 0x000fca000fffe0ff */
[----:B0--3--:R-:W-:-:S06]  /*0700*/  IMAD.WIDE R2, R3, 0x4, R4 ;  /* 0x0000000403027825 */ /* 0x009fcc00078e0204 */
[----:B------:R-:W2:Y:S01]  /*0710*/  LDG.E R2, desc[UR12][R2.64] ;  /* 0x0000000c02027981 */ /* 0x000ea2000c1e1900 */
[----:B------:R-:W-:Y:S02]  /*0720*/  ULEA UR9, UR4, UR8, 0x2 ;  /* 0x0000000804097291 */ /* 0x000fe4000f8e10ff */
[----:B------:R-:W-:Y:S02]  /*0730*/  UIADD3 UR5, UPT, UPT, UR5, 0x1, URZ ;  /* 0x0000000105057890 */ /* 0x000fe4000fffe0ff */
[----:B------:R-:W-:Y:S02]  /*0740*/  UIADD3 UR4, UPT, UPT, UR4, 0x1, URZ ;  /* 0x0000000104047890 */ /* 0x000fe4000fffe0ff */
[----:B------:R-:W-:-:S03]  /*0750*/  UISETP.NE.AND UP0, UPT, UR5, UR6, UPT ;  /* 0x000000060500728c */ /* 0x000fc6000bf05270 */
[----:B--2---:R3:W-:Y:S06]  /*0760*/  STL [UR9], R2 ;  /* 0x00000002ff007987 */ /* 0x0047ec0008100809 */
[----:B------:R-:W-:Y:S05]  /*0770*/  BRA.U UP0, `(.L_x_21) ;  /* 0xfffffffd00dc7547 */ /* 0x000fea000b83ffff */
.L_x_18:
[----:B------:R-:W-:Y:S01]  /*0780*/  UIADD3 UR9, UPT, UPT, -UR7, URZ, URZ ;  /* 0x000000ff07097290 */ /* 0x000fe2000fffe1ff */
[----:B------:R-:W-:-:S11]  /*0790*/  UMOV UR4, URZ ;  /* 0x000000ff00047c82 */ /* 0x000fd60008000000 */
.L_x_43:
[----:B---3--:R-:W-:Y:S01]  /*07a0*/  IMAD.MOV.U32 R2, RZ, RZ, RZ ;  /* 0x000000ffff027224 */ /* 0x008fe200078e00ff */
[----:B----4-:R-:W-:-:S06]  /*07b0*/  UMOV UR5, URZ ;  /* 0x000000ff00057c82 */ /* 0x010fcc0008000000 */
.L_x_42:
[----:B------:R-:W3:Y:S02]  /*07c0*/  LDCU.64 UR6, c[0x0][0x3a0] ;  /* 0x00007400ff0677ac */ /* 0x000ee40008000a00 */
[----:B---3--:R-:W-:-:S06]  /*07d0*/  UIMAD.WIDE.U32 UR6, UR5, 0x4, UR6 ;  /* 0x00000004050678a5 */ /* 0x008fcc000f8e0006 */
[----:B012-4-:R-:W-:Y:S01]  /*07e0*/  MOV R4, UR6 ;  /* 0x0000000600047c02 */ /* 0x017fe20008000f00 */
[----:B------:R-:W-:-:S05]  /*07f0*/  IMAD.U32 R5, RZ, RZ, UR7 ;  /* 0x00000007ff057e24 */ /* 0x000fca000f8e00ff */
[----:B------:R-:W2:Y:S01]  /*0800*/  LDG.E R3, desc[UR12][R4.64] ;  /* 0x0000000c04037981 */ /* 0x000ea2000c1e1900 */
[----:B------:R-:W-:Y:S01]  /*0810*/  HFMA2 R10, -RZ, RZ, 0.771484375, 0.21533203125 ;  /* 0x3a2c32e4ff0a7431 */ /* 0x000fe200000001ff */
[----:B------:R-:W-:Y:S01]  /*0820*/  UMOV UR11, 0xffffffff ;  /* 0xffffffff000b7882 */ /* 0x000fe20000000000 */
[----:B------:R-:W-:Y:S01]  /*0830*/  UMOV UR7, UR8 ;  /* 0x0000000800077c82 */ /* 0x000fe20008000000 */
[----:B------:R-:W-:Y:S01]  /*0840*/  UMOV UR6, UR9 ;  /* 0x0000000900067c82 */ /* 0x000fe20008000000 */
[C---:B--2---:R-:W-:Y:S01]  /*0850*/  FMUL R6, |R3|.reuse, 16777216 ;  /* 0x4b80000003067820 */ /* 0x044fe20000400200 */
[C---:B------:R-:W-:Y:S01]  /*0860*/  FSETP.GEU.AND P0, PT, |R3|.reuse, 1.175494350822287508e-38, PT ;  /* 0x008000000300780b */ /* 0x040fe20003f0e200 */
[C---:B------:R-:W-:Y:S01]  /*0870*/  FADD R24, R3.reuse, 7 ;  /* 0x40e0000003187421 */ /* 0x040fe20000000000 */
[C---:B------:R-:W-:Y:S01]  /*0880*/  FADD R29, R3.reuse, 9 ;  /* 0x41100000031d7421 */ /* 0x040fe20000000000 */
[----:B------:R-:W-:Y:S01]  /*0890*/  FADD R32, R3, 4 ;  /* 0x4080000003207421 */ /* 0x000fe20000000000 */
[----:B------:R-:W-:-:S02]  /*08a0*/  FSEL R6, R6, |R3|, !P0 ;  /* 0x4000000306067208 */ /* 0x000fc40004000000 */
[----:B------:R-:W-:Y:S02]  /*08b0*/  FSEL R4, RZ, -24, P0 ;  /* 0xc1c00000ff047808 */ /* 0x000fe40000000000 */
[----:B------:R-:W-:-:S04]  /*08c0*/  IADD3 R7, PT, PT, R6, -0x3f3504f3, RZ ;  /* 0xc0cafb0d06077810 */ /* 0x000fc80007ffe0ff */
[----:B------:R-:W-:-:S05]  /*08d0*/  LOP3.LUT R7, R7, 0xff800000, RZ, 0xc0, !PT ;  /* 0xff80000007077812 */ /* 0x000fca00078ec0ff */
[----:B------:R-:W-:Y:S01]  /*08e0*/  IMAD.IADD R6, R6, 0x1, -R7 ;  /* 0x0000000106067824 */ /* 0x000fe200078e0a07 */
[----:B------:R-:W-:-:S03]  /*08f0*/  I2FP.F32.S32 R7, R7 ;  /* 0x0000000700077245 */ /* 0x000fc60000201400 */
[C---:B------:R-:W-:Y:S01]  /*0900*/  FADD R8, R6.reuse, 1 ;  /* 0x3f80000006087421 */ /* 0x040fe20000000000 */
[----:B------:R-:W-:Y:S01]  /*0910*/  FADD R6, R6, -1 ;  /* 0xbf80000006067421 */ /* 0x000fe20000000000 */
[----:B------:R-:W-:-:S03]  /*0920*/  FFMA R4, R7, 1.1920928955078125e-07, R4 ;  /* 0x3400000007047823 */ /* 0x000fc60000000004 */
[----:B------:R-:W-:Y:S01]  /*0930*/  FADD R9, R6, R6 ;  /* 0x0000000606097221 */ /* 0x000fe20000000000 */
[----:B------:R-:W0:Y:S03]  /*0940*/  MUFU.RCP R8, R8 ;  /* 0x0000000800087308 */ /* 0x000e260000001000 */
[----:B0-----:R-:W-:-:S04]  /*0950*/  FMUL R9, R8, R9 ;  /* 0x0000000908097220 */ /* 0x001fc80000400000 */
[----:B------:R-:W-:Y:S01]  /*0960*/  FADD R7, R6, -R9 ;  /* 0x8000000906077221 */ /* 0x000fe20000000000 */
[CC--:B------:R-:W-:Y:S01]  /*0970*/  FMUL R5, R9.reuse, R9.reuse ;  /* 0x0000000909057220 */ /* 0x0c0fe20000400000 */
[----:B------:R-:W-:Y:S02]  /*0980*/  FFMA R11, R9, 1.4426950216293334961, R4 ;  /* 0x3fb8aa3b090b7823 */ /* 0x000fe40000000004 */
[----:B------:R-:W-:Y:S01]  /*0990*/  FADD R7, R7, R7 ;  /* 0x0000000707077221 */ /* 0x000fe20000000000 */
[C---:B------:R-:W-:Y:S01]  /*09a0*/  FFMA R10, R5.reuse, R10, 0.0032181653659790754318 ;  /* 0x3b52e7db050a7423 */ /* 0x040fe2000000000a */
[----:B------:R-:W-:Y:S02]  /*09b0*/  FADD R4, R4, -R11 ;  /* 0x8000000b04047221 */ /* 0x000fe40000000000 */
[----:B------:R-:W-:Y:S01]  /*09c0*/  FFMA R7, R6, -R9, R7 ;  /* 0x8000000906077223 */ /* 0x000fe20000000007 */
[----:B------:R-:W-:Y:S01]  /*09d0*/  FFMA R10, R5, R10, 0.018033718690276145935 ;  /* 0x3c93bb73050a7423 */ /* 0x000fe2000000000a */
[----:B------:R-:W-:-:S02]  /*09e0*/  FFMA R4, R9, 1.4426950216293334961, R4 ;  /* 0x3fb8aa3b09047823 */ /* 0x000fc40000000004 */
[----:B------:R-:W-:Y:S01]  /*09f0*/  FMUL R7, R8, R7 ;  /* 0x0000000708077220 */ /* 0x000fe20000400000 */
[----:B------:R-:W-:-:S03]  /*0a00*/  FFMA R10, R5, R10, 0.12022458761930465698 ;  /* 0x3df6384f050a7423 */ /* 0x000fc6000000000a */
[----:B------:R-:W-:Y:S01]  /*0a10*/  FFMA R4, R7, 1.4426950216293334961, R4 ;  /* 0x3fb8aa3b07047823 */ /* 0x000fe20000000004 */
[----:B------:R-:W-:-:S03]  /*0a20*/  FMUL R10, R5, R10 ;  /* 0x0000000a050a7220 */ /* 0x000fc60000400000 */
[----:B------:R-:W-:Y:S01]  /*0a30*/  FFMA R4, R9, 1.9251366722983220825e-08, R4 ;  /* 0x32a55e3409047823 */ /* 0x000fe20000000004 */
[----:B------:R-:W-:-:S04]  /*0a40*/  FMUL R5, R10, 3 ;  /* 0x404000000a057820 */ /* 0x000fc80000400000 */
[----:B------:R-:W-:-:S04]  /*0a50*/  FFMA R5, R7, R5, R4 ;  /* 0x0000000507057223 */ /* 0x000fc80000000004 */
[----:B------:R-:W-:Y:S01]  /*0a60*/  FFMA R6, R9, R10, R5 ;  /* 0x0000000a09067223 */ /* 0x000fe20000000005 */
[----:B------:R-:W-:-:S03]  /*0a70*/  IMAD.MOV.U32 R9, RZ, RZ, 0x391fcb8e ;  /* 0x391fcb8eff097424 */ /* 0x000fc600078e00ff */
[----:B------:R-:W-:-:S04]  /*0a80*/  FADD R5, R11, R6 ;  /* 0x000000060b057221 */ /* 0x000fc80000000000 */
[----:B------:R-:W-:Y:S01]  /*0a90*/  FMUL R4, R5, 6 ;  /* 0x40c0000005047820 */ /* 0x000fe20000400000 */
[----:B------:R-:W-:Y:S01]  /*0aa0*/  FADD R11, -R11, R5 ;  /* 0x000000050b0b7221 */ /* 0x000fe20000000100 */
[C---:B------:R-:W-:Y:S01]  /*0ab0*/  FMUL R10, R5.reuse, 2 ;  /* 0x40000000050a7820 */ /* 0x040fe20000400000 */
[C---:B------:R-:W-:Y:S01]  /*0ac0*/  FMUL R18, R5.reuse, 4 ;  /* 0x4080000005127820 */ /* 0x040fe20000400000 */
[----:B------:R-:W0:Y:S01]  /*0ad0*/  FRND R13, R4 ;  /* 0x00000004000d7307 */ /* 0x000e220000201000 */
[----:B------:R-:W-:Y:S01]  /*0ae0*/  FADD R6, R6, -R11 ;  /* 0x8000000b06067221 */ /* 0x000fe20000000000 */
[C---:B------:R-:W-:Y:S01]  /*0af0*/  FFMA R7, R5.reuse, 6, -R4 ;  /* 0x40c0000005077823 */ /* 0x040fe20000000804 */
[C---:B------:R-:W-:Y:S01]  /*0b00*/  FSETP.GT.AND P1, PT, |R4|.reuse, 152, PT ;  /* 0x431800000400780b */ /* 0x040fe20003f24200 */
[----:B------:R-:W-:Y:S01]  /*0b10*/  FFMA R17, R5, 2, -R10 ;  /* 0x4000000005117823 */ /* 0x000fe2000000080a */
[----:B------:R-:W-:Y:S01]  /*0b20*/  FSETP.GEU.AND P0, PT, R4, RZ, PT ;  /* 0x000000ff0400720b */ /* 0x000fe20003f0e000 */
[----:B------:R-:W-:Y:S01]  /*0b30*/  FFMA R7, R6, 6, R7 ;  /* 0x40c0000006077823 */ /* 0x000fe20000000007 */
[----:B------:R-:W-:Y:S01]  /*0b40*/  FSETP.GT.AND P4, PT, |R18|, 152, PT ;  /* 0x431800001200780b */ /* 0x000fe20003f84200 */
[----:B------:R1:W-:Y:S01]  /*0b50*/  F2I.NTZ R11, R4 ;  /* 0x00000004000b7305 */ /* 0x0003e20000203100 */
[----:B------:R-:W-:Y:S01]  /*0b60*/  FFMA R14, R6, 2, R17 ;  /* 0x40000000060e7823 */ /* 0x000fe20000000011 */
[----:B------:R-:W-:Y:S01]  /*0b70*/  FSETP.GEU.AND P5, PT, R18, RZ, PT ;  /* 0x000000ff1200720b */ /* 0x000fe20003fae000 */
[----:B0-----:R-:W-:-:S05]  /*0b80*/  FADD R8, R4, -R13 ;  /* 0x8000000d04087221 */ /* 0x001fca0000000000 */
[----:B------:R-:W0:Y:S01]  /*0b90*/  FRND R19, R10 ;  /* 0x0000000a00137307 */ /* 0x000e220000201000 */
[----:B-1----:R-:W-:Y:S01]  /*0ba0*/  FMUL R4, R5, 9 ;  /* 0x4110000005047820 */ /* 0x002fe20000400000 */
[----:B------:R-:W-:Y:S01]  /*0bb0*/  FSETP.GT.AND P2, PT, R13, RZ, PT ;  /* 0x000000ff0d00720b */ /* 0x000fe20003f44000 */
[----:B------:R-:W-:Y:S01]  /*0bc0*/  FADD R8, R7, R8 ;  /* 0x0000000807087221 */ /* 0x000fe20000000000 */
[----:B------:R-:W-:-:S03]  /*0bd0*/  FFMA R13, R5, 4, -R18 ;  /* 0x40800000050d7823 */ /* 0x000fc60000000812 */
[----:B------:R-:W-:Y:S01]  /*0be0*/  FFMA R7, R8, R9, 0.0013391353422775864601 ;  /* 0x3aaf85ed08077423 */ /* 0x000fe20000000009 */
[----:B------:R-:W1:Y:S01]  /*0bf0*/  FRND R15, R18 ;  /* 0x00000012000f7307 */ /* 0x000e620000201000 */
[----:B------:R-:W-:Y:S02]  /*0c00*/  FFMA R12, R6, 4, R13 ;  /* 0x40800000060c7823 */ /* 0x000fe4000000000d */
[----:B------:R-:W-:-:S04]  /*0c10*/  FFMA R7, R8, R7, 0.0096188392490148544312 ;  /* 0x3c1d985608077423 */ /* 0x000fc80000000007 */
[----:B------:R-:W-:Y:S01]  /*0c20*/  FFMA R7, R8, R7, 0.055503588169813156128 ;  /* 0x3d6357bb08077423 */ /* 0x000fe20000000007 */
[----:B------:R-:W2:Y:S01]  /*0c30*/  FRND R21, R4 ;  /* 0x0000000400157307 */ /* 0x000ea20000201000 */
[----:B0-----:R-:W-:Y:S01]  /*0c40*/  FSETP.GT.AND P3, PT, R19, RZ, PT ;  /* 0x000000ff1300720b */ /* 0x001fe20003f64000 */
[----:B------:R-:W-:Y:S01]  /*0c50*/  FADD R19, R10, -R19 ;  /* 0x800000130a137221 */ /* 0x000fe20000000000 */
[----:B------:R-:W-:-:S03]  /*0c60*/  FFMA R7, R8, R7, 0.24022644758224487305 ;  /* 0x3e75fdec08077423 */ /* 0x000fc60000000007 */
[----:B------:R-:W-:Y:S01]  /*0c70*/  FADD R14, R14, R19 ;  /* 0x000000130e0e7221 */ /* 0x000fe20000000000 */
[----:B------:R-:W-:Y:S01]  /*0c80*/  FFMA R7, R8, R7, 0.69314718246459960938 ;  /* 0x3f31721808077423 */ /* 0x000fe20000000007 */
[----:B------:R-:W-:Y:S02]  /*0c90*/  F2I.NTZ R17, R18 ;  /* 0x0000001200117305 */ /* 0x000fe40000203100 */
[----:B------:R-:W-:Y:S01]  /*0ca0*/  FFMA R13, R14, R9, 0.0013391353422775864601 ;  /* 0x3aaf85ed0e0d7423 */ /* 0x000fe20000000009 */
[----:B------:R-:W-:Y:S01]  /*0cb0*/  FFMA R7, R8, R7, 1 ;  /* 0x3f80000008077423 */ /* 0x000fe20000000007 */
[----:B------:R-:W-:Y:S02]  /*0cc0*/  SEL R8, RZ, 0x83000000, P2 ;  /* 0x83000000ff087807 */ /* 0x000fe40001000000 */
[----:B-1----:R-:W-:Y:S01]  /*0cd0*/  FSETP.GT.AND P2, PT, R15, RZ, PT ;  /* 0x000000ff0f00720b */ /* 0x002fe20003f44000 */
[----:B------:R-:W-:Y:S01]  /*0ce0*/  FADD R15, R18, -R15 ;  /* 0x8000000f120f7221 */ /* 0x000fe20000000000 */
[----:B------:R-:W-:Y:S01]  /*0cf0*/  LEA R16, R11, -R8, 0x17 ;  /* 0x800000080b107211 */ /* 0x000fe200078eb8ff */
[----:B------:R-:W-:-:S02]  /*0d00*/  VIADD R8, R8, 0x7f000000 ;  /* 0x7f00000008087836 */ /* 0x000fc40000000000 */
[----:B------:R-:W-:Y:S01]  /*0d10*/  FFMA R11, R5, 9, -R4 ;  /* 0x41100000050b7823 */ /* 0x000fe20000000804 */
[----:B------:R-:W-:Y:S01]  /*0d20*/  FADD R12, R12, R15 ;  /* 0x0000000f0c0c7221 */ /* 0x000fe20000000000 */
[----:B------:R-:W-:Y:S01]  /*0d30*/  FFMA R13, R14, R13, 0.0096188392490148544312 ;  /* 0x3c1d98560e0d7423 */ /* 0x000fe2000000000d */
[----:B------:R-:W-:Y:S01]  /*0d40*/  FMUL R7, R7, R8 ;  /* 0x0000000807077220 */ /* 0x000fe20000400000 */
[----:B------:R-:W-:Y:S01]  /*0d50*/  FFMA R11, R6, 9, R11 ;  /* 0x41100000060b7823 */ /* 0x000fe2000000000b */
[----:B------:R-:W-:Y:S01]  /*0d60*/  FMUL R8, R5, 7 ;  /* 0x40e0000005087820 */ /* 0x000fe20000400000 */
[----:B------:R-:W-:Y:S01]  /*0d70*/  FFMA R13, R14, R13, 0.055503588169813156128 ;  /* 0x3d6357bb0e0d7423 */ /* 0x000fe2000000000d */
[----:B------:R-:W-:Y:S01]  /*0d80*/  FMUL R31, R7, R16 ;  /* 0x00000010071f7220 */ /* 0x000fe20000400000 */
[----:B--2---:R-:W-:Y:S01]  /*0d90*/  FADD R16, R4, -R21 ;  /* 0x8000001504107221 */ /* 0x004fe20000000000 */
[----:B------:R-:W-:Y:S01]  /*0da0*/  FFMA R7, R12, R9, 0.0013391353422775864601 ;  /* 0x3aaf85ed0c077423 */ /* 0x000fe20000000009 */
[----:B------:R-:W-:Y:S01]  /*0db0*/  @P1 FSEL R31, RZ, +INF , !P0 ;  /* 0x7f800000ff1f1808 */ /* 0x000fe20004000000 */
[----:B------:R-:W-:Y:S01]  /*0dc0*/  FFMA R13, R14, R13, 0.24022644758224487305 ;  /* 0x3e75fdec0e0d7423 */ /* 0x000fe2000000000d */
[----:B------:R-:W-:Y:S01]  /*0dd0*/  FADD R16, R11, R16 ;  /* 0x000000100b107221 */ /* 0x000fe20000000000 */
[----:B------:R-:W-:Y:S01]  /*0de0*/  FSETP.GT.AND P0, PT, |R10|, 152, PT ;  /* 0x431800000a00780b */ /* 0x000fe20003f04200 */
[----:B------:R-:W-:Y:S01]  /*0df0*/  FFMA R11, R12, R7, 0.0096188392490148544312 ;  /* 0x3c1d98560c0b7423 */ /* 0x000fe20000000007 */
[----:B------:R-:W-:Y:S01]  /*0e00*/  FSETP.GEU.AND P1, PT, R10, RZ, PT ;  /* 0x000000ff0a00720b */ /* 0x000fe20003f2e000 */
[----:B------:R-:W-:Y:S01]  /*0e10*/  FFMA R13, R14, R13, 0.69314718246459960938 ;  /* 0x3f3172180e0d7423 */ /* 0x000fe2000000000d */
[----:B------:R-:W0:Y:S01]  /*0e20*/  F2I.NTZ R10, R10 ;  /* 0x0000000a000a7305 */ /* 0x000e220000203100 */
[----:B------:R-:W-:Y:S01]  /*0e30*/  FFMA R11, R12, R11, 0.055503588169813156128 ;  /* 0x3d6357bb0c0b7423 */ /* 0x000fe2000000000b */
[----:B------:R-:W-:Y:S01]  /*0e40*/  SEL R7, RZ, 0x83000000, P3 ;  /* 0x83000000ff077807 */ /* 0x000fe20001800000 */
[----:B------:R-:W-:Y:S01]  /*0e50*/  FFMA R15, R16, R9, 0.0013391353422775864601 ;  /* 0x3aaf85ed100f7423 */ /* 0x000fe20000000009 */
[----:B------:R-:W-:Y:S01]  /*0e60*/  FFMA R13, R14, R13, 1 ;  /* 0x3f8000000e0d7423 */ /* 0x000fe2000000000d */
[----:B------:R-:W-:Y:S01]  /*0e70*/  FFMA R11, R12, R11, 0.24022644758224487305 ;  /* 0x3e75fdec0c0b7423 */ /* 0x000fe2000000000b */
[----:B------:R-:W-:Y:S01]  /*0e80*/  SEL R20, RZ, 0x83000000, P2 ;  /* 0x83000000ff147807 */ /* 0x000fe20001000000 */
[----:B------:R-:W-:Y:S01]  /*0e90*/  FFMA R15, R16, R15, 0.0096188392490148544312 ;  /* 0x3c1d9856100f7423 */ /* 0x000fe2000000000f */
[----:B------:R-:W-:Y:S01]  /*0ea0*/  FSETP.GT.AND P2, PT, |R4|, 152, PT ;  /* 0x431800000400780b */ /* 0x000fe20003f44200 */
[----:B------:R-:W-:Y:S01]  /*0eb0*/  FFMA R11, R12, R11, 0.69314718246459960938 ;  /* 0x3f3172180c0b7423 */ /* 0x000fe2000000000b */
[----:B------:R-:W-:Y:S01]  /*0ec0*/  FSETP.GEU.AND P3, PT, R4, RZ, PT ;  /* 0x000000ff0400720b */ /* 0x000fe20003f6e000 */
[----:B------:R-:W-:Y:S01]  /*0ed0*/  FFMA R15, R16, R15, 0.055503588169813156128 ;  /* 0x3d6357bb100f7423 */ /* 0x000fe2000000000f */
[----:B------:R-:W1:Y:S01]  /*0ee0*/  F2I.NTZ R4, R4 ;  /* 0x0000000400047305 */ /* 0x000e620000203100 */
[----:B------:R-:W-:Y:S01]  /*0ef0*/  FFMA R11, R12, R11, 1 ;  /* 0x3f8000000c0b7423 */ /* 0x000fe2000000000b */
[----:B------:R-:W-:Y:S01]  /*0f00*/  FMUL R12, R5, 5 ;  /* 0x40a00000050c7820 */ /* 0x000fe20000400000 */
[----:B0-----:R-:W-:Y:S01]  /*0f10*/  LEA R14, R10, -R7, 0x17 ;  /* 0x800000070a0e7211 */ /* 0x001fe200078eb8ff */
[----:B------:R-:W-:Y:S01]  /*0f20*/  VIADD R10, R7, 0x7f000000 ;  /* 0x7f000000070a7836 */ /* 0x000fe20000000000 */
[----:B------:R-:W-:Y:S01]  /*0f30*/  FSETP.GT.AND P6, PT, R21, RZ, PT ;  /* 0x000000ff1500720b */ /* 0x000fe20003fc4000 */
[----:B------:R-:W-:Y:S01]  /*0f40*/  FFMA R15, R16, R15, 0.24022644758224487305 ;  /* 0x3e75fdec100f7423 */ /* 0x000fe2000000000f */
[----:B------:R-:W-:Y:S01]  /*0f50*/  LEA R17, R17, -R20, 0x17 ;  /* 0x8000001411117211 */ /* 0x000fe200078eb8ff */
[----:B------:R-:W0:Y:S01]  /*0f60*/  FRND R21, R8 ;  /* 0x0000000800157307 */ /* 0x000e220000201000 */
[----:B------:R-:W-:Y:S01]  /*0f70*/  FMUL R13, R13, R10 ;  /* 0x0000000a0d0d7220 */ /* 0x000fe20000400000 */
[----:B------:R-:W-:Y:S01]  /*0f80*/  FMUL R10, R5, 3 ;  /* 0x40400000050a7820 */ /* 0x000fe20000400000 */
[----:B------:R-:W-:-:S02]  /*0f90*/  VIADD R20, R20, 0x7f000000 ;  /* 0x7f00000014147836 */ /* 0x000fc40000000000 */
[C---:B------:R-:W-:Y:S01]  /*0fa0*/  FFMA R15, R16.reuse, R15, 0.69314718246459960938 ;  /* 0x3f317218100f7423 */ /* 0x040fe2000000000f */
[----:B------:R-:W-:Y:S01]  /*0fb0*/  FMUL R19, R13, R14 ;  /* 0x0000000e0d137220 */ /* 0x000fe20000400000 */
[----:B------:R-:W-:Y:S01]  /*0fc0*/  FFMA R13, R5, 5, -R12 ;  /* 0x40a00000050d7823 */ /* 0x000fe2000000080c */
[----:B------:R-:W-:Y:S01]  /*0fd0*/  FMUL R20, R11, R20 ;  /* 0x000000140b147220 */ /* 0x000fe20000400000 */
[----:B------:R-:W2:Y:S01]  /*0fe0*/  FRND R23, R12 ;  /* 0x0000000c00177307 */ /* 0x000ea20000201000 */
[----:B------:R-:W-:Y:S01]  /*0ff0*/  SEL R11, RZ, 0x83000000, P6 ;  /* 0x83000000ff0b7807 */ /* 0x000fe20003000000 */
[----:B------:R-:W-:Y:S01]  /*1000*/  FFMA R15, R16, R15, 1 ;  /* 0x3f800000100f7423 */ /* 0x000fe2000000000f */
[----:B------:R-:W-:Y:S01]  /*1010*/  FMUL R17, R20, R17 ;  /* 0x0000001114117220 */ /* 0x000fe20000400000 */
[----:B------:R-:W-:Y:S01]  /*1020*/  @P4 FSEL R17, RZ, +INF , !P5 ;  /* 0x7f800000ff114808 */ /* 0x000fe20006800000 */
[----:B------:R-:W-:Y:S01]  /*1030*/  FFMA R13, R6, 5, R13 ;  /* 0x40a00000060d7823 */ /* 0x000fe2000000000d */
[----:B-1----:R-:W-:Y:S01]  /*1040*/  LEA R4, R4, -R11, 0x17 ;  /* 0x8000000b04047211 */ /* 0x002fe200078eb8ff */
[----:B------:R-:W-:Y:S01]  /*1050*/  VIADD R18, R11, 0x7f000000 ;  /* 0x7f0000000b127836 */ /* 0x000fe20000000000 */
[----:B------:R-:W1:Y:S01]  /*1060*/  FRND R7, R10 ;  /* 0x0000000a00077307 */ /* 0x000e620000201000 */
[----:B------:R-:W-:Y:S01]  /*1070*/  FFMA R11, R5, 7, -R8 ;  /* 0x40e00000050b7823 */ /* 0x000fe20000000808 */
[----:B0-----:R-:W-:Y:S01]  /*1080*/  FSETP.GT.AND P4, PT, R21, RZ, PT ;  /* 0x000000ff1500720b */ /* 0x001fe20003f84000 */
[----:B------:R-:W-:Y:S01]  /*1090*/  FADD R14, R8, -R21 ;  /* 0x80000015080e7221 */ /* 0x000fe20000000000 */
[----:B------:R-:W-:Y:S01]  /*10a0*/  FFMA R21, R5, 3, -R10 ;  /* 0x4040000005157823 */ /* 0x000fe2000000080a */
[----:B------:R-:W-:Y:S01]  /*10b0*/  FFMA R11, R6, 7, R11 ;  /* 0x40e00000060b7823 */ /* 0x000fe2000000000b */
[----:B------:R-:W-:Y:S01]  /*10c0*/  FMUL R15, R15, R18 ;  /* 0x000000120f0f7220 */ /* 0x000fe20000400000 */
[----:B--2---:R-:W-:Y:S01]  /*10d0*/  FADD R16, R12, -R23 ;  /* 0x800000170c107221 */ /* 0x004fe20000000000 */
[----:B------:R-:W-:Y:S01]  /*10e0*/  FFMA R18, R6, 3, R21 ;  /* 0x4040000006127823 */ /* 0x000fe20000000015 */
[----:B------:R-:W-:Y:S01]  /*10f0*/  FADD R14, R11, R14 ;  /* 0x0000000e0b0e7221 */ /* 0x000fe20000000000 */
[----:B------:R-:W-:Y:S01]  /*1100*/  FMUL R4, R15, R4 ;  /* 0x000000040f047220 */ /* 0x000fe20000400000 */
[----:B------:R-:W-:Y:S01]  /*1110*/  FADD R16, R13, R16 ;  /* 0x000000100d107221 */ /* 0x000fe20000000000 */
[----:B------:R-:W-:Y:S01]  /*1120*/  FSETP.GT.AND P6, PT, |R8|, 152, PT ;  /* 0x431800000800780b */ /* 0x000fe20003fc4200 */
[-C--:B------:R-:W-:Y:S01]  /*1130*/  FFMA R13, R14, R9.reuse, 0.0013391353422775864601 ;  /* 0x3aaf85ed0e0d7423 */ /* 0x080fe20000000009 */
[----:B------:R-:W-:Y:S01]  /*1140*/  FSETP.GEU.AND P5, PT, R8, RZ, PT ;  /* 0x000000ff0800720b */ /* 0x000fe20003fae000 */
[----:B-1----:R-:W-:Y:S01]  /*1150*/  FADD R21, R10, -R7 ;  /* 0x800000070a157221 */ /* 0x002fe20000000000 */
[----:B------:R-:W-:Y:S01]  /*1160*/  FFMA R15, R16, R9, 0.0013391353422775864601 ;  /* 0x3aaf85ed100f7423 */ /* 0x000fe20000000009 */
[----:B------:R-:W0:Y:S01]  /*1170*/  F2I.NTZ R8, R8 ;  /* 0x0000000800087305 */ /* 0x000e220000203100 */
[----:B------:R-:W-:Y:S01]  /*1180*/  FFMA R13, R14, R13, 0.0096188392490148544312 ;  /* 0x3c1d98560e0d7423 */ /* 0x000fe2000000000d */
[----:B------:R-:W-:Y:S01]  /*1190*/  FADD R18, R18, R21 ;  /* 0x0000001512127221 */ /* 0x000fe20000000000 */
[----:B------:R-:W-:Y:S01]  /*11a0*/  FFMA R15, R16, R15, 0.0096188392490148544312 ;  /* 0x3c1d9856100f7423 */ /* 0x000fe2000000000f */
[----:B------:R-:W-:Y:S01]  /*11b0*/  @P0 FSEL R19, RZ, +INF , !P1 ;  /* 0x7f800000ff130808 */ /* 0x000fe20004800000 */
[----:B------:R-:W-:Y:S01]  /*11c0*/  FFMA R13, R14, R13, 0.055503588169813156128 ;  /* 0x3d6357bb0e0d7423 */ /* 0x000fe2000000000d */
[----:B------:R-:W-:Y:S01]  /*11d0*/  FFMA R21, R18, R9, 0.0013391353422775864601 ;  /* 0x3aaf85ed12157423 */ /* 0x000fe20000000009 */
[----:B------:R-:W-:Y:S01]  /*11e0*/  FFMA R15, R16, R15, 0.055503588169813156128 ;  /* 0x3d6357bb100f7423 */ /* 0x000fe2000000000f */
[----:B------:R-:W-:Y:S01]  /*11f0*/  FSETP.GT.AND P0, PT, R23, RZ, PT ;  /* 0x000000ff1700720b */ /* 0x000fe20003f04000 */
[----:B------:R-:W-:Y:S01]  /*1200*/  FFMA R13, R14, R13, 0.24022644758224487305 ;  /* 0x3e75fdec0e0d7423 */ /* 0x000fe2000000000d */
[----:B------:R-:W-:Y:S01]  /*1210*/  FFMA R21, R18, R21, 0.0096188392490148544312 ;  /* 0x3c1d985612157423 */ /* 0x000fe20000000015 */
[----:B------:R-:W-:Y:S01]  /*1220*/  FFMA R15, R16, R15, 0.24022644758224487305 ;  /* 0x3e75fdec100f7423 */ /* 0x000fe2000000000f */
[----:B------:R-:W-:Y:S01]  /*1230*/  SEL R11, RZ, 0x83000000, P4 ;  /* 0x83000000ff0b7807 */ /* 0x000fe20002000000 */
[----:B------:R-:W-:Y:S01]  /*1240*/  FFMA R13, R14, R13, 0.69314718246459960938 ;  /* 0x3f3172180e0d7423 */ /* 0x000fe2000000000d */
[----:B------:R-:W-:Y:S01]  /*1250*/  FFMA R21, R18, R21, 0.055503588169813156128 ;  /* 0x3d6357bb12157423 */ /* 0x000fe20000000015 */
[----:B------:R-:W-:Y:S01]  /*1260*/  FFMA R15, R16, R15, 0.69314718246459960938 ;  /* 0x3f317218100f7423 */ /* 0x000fe2000000000f */
[----:B------:R-:W-:Y:S01]  /*1270*/  @P2 FSEL R4, RZ, +INF , !P3 ;  /* 0x7f800000ff042808 */ /* 0x000fe20005800000 */
[----:B------:R1:W-:Y:S01]  /*1280*/  F2I.NTZ R22, R10 ;  /* 0x0000000a00167305 */ /* 0x0003e20000203100 */
[----:B------:R-:W-:Y:S01]  /*1290*/  FFMA R23, R18, R21, 0.24022644758224487305 ;  /* 0x3e75fdec12177423 */ /* 0x000fe20000000015 */
[----:B------:R-:W-:Y:S01]  /*12a0*/  SEL R21, RZ, 0x83000000, P0 ;  /* 0x83000000ff157807 */ /* 0x000fe20000000000 */
[----:B------:R-:W-:Y:S01]  /*12b0*/  FFMA R13, R14, R13, 1 ;  /* 0x3f8000000e0d7423 */ /* 0x000fe2000000000d */
[C---:B------:R-:W-:Y:S01]  /*12c0*/  FSETP.GT.AND P1, PT, |R12|.reuse, 152, PT ;  /* 0x431800000c00780b */ /* 0x040fe20003f24200 */
[----:B------:R-:W-:Y:S01]  /*12d0*/  FMUL R20, R5, 10 ;  /* 0x4120000005147820 */ /* 0x000fe20000400000 */
[----:B------:R-:W-:Y:S01]  /*12e0*/  FSETP.GEU.AND P3, PT, R12, RZ, PT ;  /* 0x000000ff0c00720b */ /* 0x000fe20003f6e000 */
[----:B------:R-:W-:Y:S01]  /*12f0*/  FFMA R23, R18, R23, 0.69314718246459960938 ;  /* 0x3f31721812177423 */ /* 0x000fe20000000017 */
[----:B------:R-:W-:Y:S01]  /*1300*/  FSETP.GT.AND P0, PT, R7, RZ, PT ;  /* 0x000000ff0700720b */ /* 0x000fe20003f04000 */
[----:B------:R-:W2:Y:S01]  /*1310*/  F2I.NTZ R12, R12 ;  /* 0x0000000c000c7305 */ /* 0x000ea20000203100 */
[----:B------:R-:W-:Y:S01]  /*1320*/  FFMA R7, R16, R15, 1 ;  /* 0x3f80000010077423 */ /* 0x000fe2000000000f */
[----:B0-----:R-:W-:Y:S01]  /*1330*/  LEA R15, R8, -R11, 0x17 ;  /* 0x8000000b080f7211 */ /* 0x001fe200078eb8ff */
[----:B------:R-:W-:Y:S01]  /*1340*/  VIADD R8, R11, 0x7f000000 ;  /* 0x7f0000000b087836 */ /* 0x000fe20000000000 */
[C---:B------:R-:W-:Y:S01]  /*1350*/  FSETP.GT.AND P2, PT, |R10|.reuse, 152, PT ;  /* 0x431800000a00780b */ /* 0x040fe20003f44200 */
[----:B------:R-:W-:Y:S01]  /*1360*/  FMUL R16, R5, 8 ;  /* 0x4100000005107820 */ /* 0x000fe20000400000 */
[----:B------:R-:W-:Y:S01]  /*1370*/  FSETP.GEU.AND P4, PT, R10, RZ, PT ;  /* 0x000000ff0a00720b */ /* 0x000fe20003f8e000 */
[----:B-1----:R-:W-:-:S02]  /*1380*/  VIADD R10, R21, 0x7f000000 ;  /* 0x7f000000150a7836 */ /* 0x002fc40000000000 */
[----:B------:R-:W-:Y:S01]  /*1390*/  FMUL R8, R13, R8 ;  /* 0x000000080d087220 */ /* 0x000fe20000400000 */
[----:B------:R-:W0:Y:S01]  /*13a0*/  FRND R11, R20 ;  /* 0x00000014000b7307 */ /* 0x000e220000201000 */
[----:B------:R-:W-:Y:S01]  /*13b0*/  FFMA R13, R5, 8, -R16 ;  /* 0x41000000050d7823 */ /* 0x000fe20000000810 */
[----:B------:R-:W-:Y:S01]  /*13c0*/  FMUL R10, R7, R10 ;  /* 0x0000000a070a7220 */ /* 0x000fe20000400000 */
[----:B------:R-:W-:Y:S01]  /*13d0*/  FFMA R7, R5, 10, -R20 ;  /* 0x4120000005077823 */ /* 0x000fe20000000814 */
[----:B------:R-:W-:Y:S01]  /*13e0*/  FMUL R5, R8, R15 ;  /* 0x0000000f08057220 */ /* 0x000fe20000400000 */
[----:B------:R-:W-:Y:S01]  /*13f0*/  SEL R25, RZ, 0x83000000, P0 ;  /* 0x83000000ff197807 */ /* 0x000fe20000000000 */
[----:B------:R-:W-:Y:S01]  /*1400*/  FFMA R18, R18, R23, 1 ;  /* 0x3f80000012127423 */ /* 0x000fe20000000017 */
[----:B--2---:R-:W-:Y:S01]  /*1410*/  LEA R23, R12, -R21, 0x17 ;  /* 0x800000150c177211 */ /* 0x004fe200078eb8ff */
[----:B------:R-:W1:Y:S01]  /*1420*/  FRND R15, R16 ;  /* 0x00000010000f7307 */ /* 0x000e620000201000 */
[----:B------:R-:W-:Y:S01]  /*1430*/  LEA R21, R22, -R25, 0x17 ;  /* 0x8000001916157211 */ /* 0x000fe200078eb8ff */
[----:B------:R-:W-:-:S02]  /*1440*/  VIADD R25, R25, 0x7f000000 ;  /* 0x7f00000019197836 */ /* 0x000fc40000000000 */
[C---:B------:R-:W-:Y:S01]  /*1450*/  FFMA R14, R6.reuse, 10, R7 ;  /* 0x41200000060e7823 */ /* 0x040fe20000000007 */
[----:B------:R-:W-:Y:S01]  /*1460*/  FFMA R13, R6, 8, R13 ;  /* 0x41000000060d7823 */ /* 0x000fe2000000000d */
[----:B------:R-:W-:Y:S01]  /*1470*/  FMUL R6, R10, R23 ;  /* 0x000000170a067220 */ /* 0x000fe20000400000 */
[----:B------:R-:W-:Y:S01]  /*1480*/  FMUL R18, R18, R25 ;  /* 0x0000001912127220 */ /* 0x000fe20000400000 */
[----:B------:R-:W-:Y:S01]  /*1490*/  @P1 FSEL R6, RZ, +INF , !P3 ;  /* 0x7f800000ff061808 */ /* 0x000fe20005800000 */
[----:B------:R-:W-:Y:S01]  /*14a0*/  FADD R8, R3, R3 ;  /* 0x0000000303087221 */ /* 0x000fe20000000000 */
[----:B0-----:R-:W-:Y:S01]  /*14b0*/  FSETP.GT.AND P1, PT, R11, RZ, PT ;  /* 0x000000ff0b00720b */ /* 0x001fe20003f24000 */
[----:B------:R-:W-:Y:S01]  /*14c0*/  FMUL R7, R18, R21 ;  /* 0x0000001512077220 */ /* 0x000fe20000400000 */
[----:B------:R-:W-:Y:S01]  /*14d0*/  FADD R11, R20, -R11 ;  /* 0x8000000b140b7221 */ /* 0x000fe20000000000 */
[----:B------:R-:W-:Y:S02]  /*14e0*/  @P6 FSEL R5, RZ, +INF , !P5 ;  /* 0x7f800000ff056808 */ /* 0x000fe40006800000 */
[C---:B------:R-:W-:Y:S01]  /*14f0*/  FSETP.NEU.AND P0, PT, |R3|.reuse, +INF , PT ;  /* 0x7f8000000300780b */ /* 0x040fe20003f0d200 */
[----:B-1----:R-:W-:Y:S01]  /*1500*/  FADD R18, R16, -R15 ;  /* 0x8000000f10127221 */ /* 0x002fe20000000000 */
[C---:B------:R-:W-:Y:S01]  /*1510*/  FSETP.GEU.AND P6, PT, R3.reuse, RZ, PT ;  /* 0x000000ff0300720b */ /* 0x040fe20003fce000 */
[----:B------:R-:W-:Y:S01]  /*1520*/  FADD R14, R14, R11 ;  /* 0x0000000b0e0e7221 */ /* 0x000fe20000000000 */
[----:B------:R-:W-:Y:S01]  /*1530*/  FSETP.EQ.OR P0, PT, R3, RZ, !P0 ;  /* 0x000000ff0300720b */ /* 0x000fe20004702400 */
[----:B------:R-:W-:Y:S01]  /*1540*/  FADD R18, R13, R18 ;  /* 0x000000120d127221 */ /* 0x000fe20000000000 */
[----:B------:R-:W-:Y:S01]  /*1550*/  FSEL R25, R4, -R4, P6 ;  /* 0x8000000404197208 */ /* 0x000fe20003000000 */
[----:B------:R-:W-:Y:S01]  /*1560*/  FFMA R23, R14, R9, 0.0013391353422775864601 ;  /* 0x3aaf85ed0e177423 */ /* 0x000fe20000000009 */
[----:B------:R-:W-:Y:S01]  /*1570*/  FSEL R21, R5, -R5, P6 ;  /* 0x8000000505157208 */ /* 0x000fe20003000000 */
[----:B------:R-:W-:Y:S01]  /*1580*/  FFMA R9, R18, R9, 0.0013391353422775864601 ;  /* 0x3aaf85ed12097423 */ /* 0x000fe20000000009 */
[----:B------:R-:W-:Y:S01]  /*1590*/  FSEL R22, R8, R25, P0 ;  /* 0x0000001908167208 */ /* 0x000fe20000000000 */
[----:B------:R-:W-:Y:S01]  /*15a0*/  FFMA R23, R14, R23, 0.0096188392490148544312 ;  /* 0x3c1d98560e177423 */ /* 0x000fe20000000017 */
[----:B------:R-:W-:Y:S01]  /*15b0*/  FSETP.NAN.AND P5, PT, |R3|, |R3|, PT ;  /* 0x400000030300720b */ /* 0x000fe20003fa8200 */
[----:B------:R-:W-:Y:S01]  /*15c0*/  FFMA R25, R18, R9, 0.0096188392490148544312 ;  /* 0x3c1d985612197423 */ /* 0x000fe20000000009 */
[----:B------:R-:W-:Y:S01]  /*15d0*/  FSEL R21, R8, R21, P0 ;  /* 0x0000001508157208 */ /* 0x000fe20000000000 */
[----:B------:R-:W-:Y:S01]  /*15e0*/  FFMA R9, R14, R23, 0.055503588169813156128 ;  /* 0x3d6357bb0e097423 */ /* 0x000fe20000000017 */
[----:B------:R-:W-:Y:S01]  /*15f0*/  FSETP.GT.AND P3, PT, R15, RZ, PT ;  /* 0x000000ff0f00720b */ /* 0x000fe20003f64000 */
[----:B------:R-:W-:Y:S01]  /*1600*/  FFMA R25, R18, R25, 0.055503588169813156128 ;  /* 0x3d6357bb12197423 */ /* 0x000fe20000000019 */
[----:B------:R-:W-:Y:S01]  /*1610*/  @P2 FSEL R7, RZ, +INF , !P4 ;  /* 0x7f800000ff072808 */ /* 0x000fe20006000000 */
[----:B------:R-:W-:Y:S01]  /*1620*/  FFMA R9, R14, R9, 0.24022644758224487305 ;  /* 0x3e75fdec0e097423 */ /* 0x000fe20000000009 */
[----:B------:R-:W-:Y:S01]  /*1630*/  FSEL R24, R24, R21, P5 ;  /* 0x0000001518187208 */ /* 0x000fe20002800000 */
[----:B------:R-:W-:Y:S01]  /*1640*/  FFMA R25, R18, R25, 0.24022644758224487305 ;  /* 0x3e75fdec12197423 */ /* 0x000fe20000000019 */
[----:B------:R-:W-:Y:S01]  /*1650*/  FSETP.NEU.AND P2, PT, R3, 1, PT ;  /* 0x3f8000000300780b */ /* 0x000fe20003f4d000 */
[----:B------:R0:W-:Y:S01]  /*1660*/  F2I.NTZ R21, R20 ;  /* 0x0000001400157305 */ /* 0x0001e20000203100 */
[----:B------:R-:W-:Y:S01]  /*1670*/  SEL R12, RZ, 0x83000000, P1 ;  /* 0x83000000ff0c7807 */ /* 0x000fe20000800000 */
[----:B------:R-:W-:Y:S01]  /*1680*/  FFMA R9, R14, R9, 0.69314718246459960938 ;  /* 0x3f3172180e097423 */ /* 0x000fe20000000009 */
[----:B------:R-:W-:Y:S01]  /*1690*/  FSETP.GT.AND P4, PT, |R20|, 152, PT ;  /* 0x431800001400780b */ /* 0x000fe20003f84200 */
[----:B------:R-:W-:Y:S01]  /*16a0*/  FFMA R25, R18, R25, 0.69314718246459960938 ;  /* 0x3f31721812197423 */ /* 0x000fe20000000019 */
[----:B------:R-:W-:Y:S01]  /*16b0*/  FSETP.GEU.AND P1, PT, R20, RZ, PT ;  /* 0x000000ff1400720b */ /* 0x000fe20003f2e000 */
[----:B------:R-:W-:Y:S01]  /*16c0*/  VIADD R33, R12, 0x7f000000 ;  /* 0x7f0000000c217836 */ /* 0x000fe20000000000 */
[----:B------:R-:W-:Y:S01]  /*16d0*/  FSEL R15, R6, -R6, P6 ;  /* 0x80000006060f7208 */ /* 0x000fe20003000000 */
[----:B------:R-:W-:Y:S01]  /*16e0*/  FFMA R25, R18, R25, 1 ;  /* 0x3f80000012197423 */ /* 0x000fe20000000019 */
[----:B------:R-:W-:Y:S01]  /*16f0*/  SEL R27, RZ, 0x83000000, P3 ;  /* 0x83000000ff1b7807 */ /* 0x000fe20001800000 */
[----:B------:R-:W-:Y:S01]  /*1700*/  F2F.F64.F32 R10, R3 ;  /* 0x00000003000a7310 */ /* 0x000fe20000201800 */
[----:B------:R-:W-:-:S02]  /*1710*/  FSEL R13, R7, -R7, P6 ;  /* 0x80000007070d7208 */ /* 0x000fc40003000000 */
[----:B0-----:R-:W-:Y:S02]  /*1720*/  FSEL R20, R29, R22, P5 ;  /* 0x000000161d147208 */ /* 0x001fe40002800000 */
[C---:B------:R-:W-:Y:S02]  /*1730*/  FSETP.GT.AND P3, PT, |R16|.reuse, 152, PT ;  /* 0x431800001000780b */ /* 0x040fe40003f64200 */
[----:B------:R-:W-:Y:S02]  /*1740*/  FSETP.GEU.AND P6, PT, R16, RZ, PT ;  /* 0x000000ff1000720b */ /* 0x000fe40003fce000 */
[----:B------:R-:W-:Y:S01]  /*1750*/  FSEL R22, R24, 1, P2 ;  /* 0x3f80000018167808 */ /* 0x000fe20001000000 */
[----:B------:R-:W0:Y:S01]  /*1760*/  F2I.NTZ R16, R16 ;  /* 0x0000001000107305 */ /* 0x000e220000203100 */
[C---:B------:R-:W-:Y:S01]  /*1770*/  FADD R24, R3.reuse, 5 ;  /* 0x40a0000003187421 */ /* 0x040fe20000000000 */
[----:B------:R-:W-:Y:S02]  /*1780*/  FSEL R15, R8, R15, P0 ;  /* 0x0000000f080f7208 */ /* 0x000fe40000000000 */
[----:B------:R-:W-:Y:S01]  /*1790*/  FSEL R28, R20, 1, P2 ;  /* 0x3f800000141c7808 */ /* 0x000fe20001000000 */
[----:B------:R-:W-:Y:S01]  /*17a0*/  FFMA R20, R14, R9, 1 ;  /* 0x3f8000000e147423 */ /* 0x000fe20000000009 */
[----:B------:R-:W-:Y:S01]  /*17b0*/  FADD R9, R3, 3 ;  /* 0x4040000003097421 */ /* 0x000fe20000000000 */
[----:B------:R-:W-:Y:S01]  /*17c0*/  FSEL R24, R24, R15, P5 ;  /* 0x0000000f18187208 */ /* 0x000fe20002800000 */
[----:B------:R-:W1:Y:S01]  /*17d0*/  F2F.F64.F32 R22, R22 ;  /* 0x0000001600167310 */ /* 0x000e620000201800 */
[----:B------:R-:W-:-:S02]  /*17e0*/  FSEL R18, R8, R13, P0 ;  /* 0x0000000d08127208 */ /* 0x000fc40000000000 */
[----:B------:R-:W-:Y:S02]  /*17f0*/  FSEL R14, R24, 1, P2 ;  /* 0x3f800000180e7808 */ /* 0x000fe40001000000 */
[----:B------:R-:W-:Y:S02]  /*1800*/  FSEL R18, R9, R18, P5 ;  /* 0x0000001209127208 */ /* 0x000fe40002800000 */
[----:B------:R-:W-:Y:S01]  /*1810*/  IADD3 R26, PT, PT, R27, 0x7f000000, RZ ;  /* 0x7f0000001b1a7810 */ /* 0x000fe20007ffe0ff */
[----:B------:R-:W2:Y:S01]  /*1820*/  F2F.F64.F32 R28, R28 ;  /* 0x0000001c001c7310 */ /* 0x000ea20000201800 */
[----:B------:R-:W-:Y:S01]  /*1830*/  FSEL R34, R18, 1, P2 ;  /* 0x3f80000012227808 */ /* 0x000fe20001000000 */
[----:B0-----:R-:W-:Y:S02]  /*1840*/  IMAD R27, R16, 0x800000, -R27 ;  /* 0x00800000101b7824 */ /* 0x001fe400078e0a1b */
[----:B------:R-:W-:Y:S01]  /*1850*/  FMUL R18, R20, R33 ;  /* 0x0000002114127220 */ /* 0x000fe20000400000 */
[----:B------:R-:W-:Y:S01]  /*1860*/  FMUL R20, R25, R26 ;  /* 0x0000001a19147220 */ /* 0x000fe20000400000 */
[----:B------:R-:W-:Y:S01]  /*1870*/  FMUL R16, R24, 18018 ;  /* 0x468cc40018107820 */ /* 0x000fe20000400000 */
[----:B------:R-:W-:Y:S01]  /*1880*/  LEA R21, R21, -R12, 0x17 ;  /* 0x8000000c15157211 */ /* 0x000fe200078eb8ff */
[----:B-1----:R-:W-:Y:S01]  /*1890*/  DMUL R12, R22, -25740 ;  /* 0xc0d92300160c7828 */ /* 0x002fe20000000000 */
[----:B------:R-:W0:Y:S01]  /*18a0*/  F2F.F64.F32 R14, R14 ;  /* 0x0000000e000e7310 */ /* 0x000e220000201800 */
[----:B------:R-:W-:Y:S01]  /*18b0*/  LOP3.LUT R30, R8, 0x7fffffff, RZ, 0xc0, !PT ;  /* 0x7fffffff081e7812 */ /* 0x000fe200078ec0ff */
[C---:B------:R-:W-:Y:S01]  /*18c0*/  FADD R26, R3.reuse, 6 ;  /* 0x40c00000031a7421 */ /* 0x040fe20000000000 */
[----:B------:R-:W-:Y:S01]  /*18d0*/  FSEL R16, R16, 18018, P2 ;  /* 0x468cc40010107808 */ /* 0x000fe20001000000 */
[----:B------:R-:W-:Y:S01]  /*18e0*/  FMUL R27, R20, R27 ;  /* 0x0000001b141b7220 */ /* 0x000fe20000400000 */
[C---:B------:R-:W-:Y:S01]  /*18f0*/  @!P5 FSEL R32, R30.reuse, R17, P0 ;  /* 0x000000111e20d208 */ /* 0x040fe20000000000 */
[C---:B------:R-:W-:Y:S01]  /*1900*/  FADD R20, R3.reuse, 8 ;  /* 0x4100000003147421 */ /* 0x040fe20000000000 */
[----:B--2---:R-:W-:Y:S01]  /*1910*/  DFMA R28, R28, 12155, R12 ;  /* 0x40c7bd801c1c782b */ /* 0x004fe2000000000c */
[----:B------:R-:W1:Y:S01]  /*1920*/  F2F.F64.F32 R24, R34 ;  /* 0x0000002200187310 */ /* 0x000e620000201800 */
[----:B------:R-:W-:Y:S01]  /*1930*/  @!P5 FSEL R26, R30, R31, P0 ;  /* 0x0000001f1e1ad208 */ /* 0x000fe20000000000 */
[----:B------:R-:W-:Y:S01]  /*1940*/  FMUL R21, R18, R21 ;  /* 0x0000001512157220 */ /* 0x000fe20000400000 */
[----:B------:R-:W-:Y:S01]  /*1950*/  @P3 FSEL R27, RZ, +INF , !P6 ;  /* 0x7f800000ff1b3808 */ /* 0x000fe20007000000 */
[----:B------:R-:W-:Y:S01]  /*1960*/  FADD R18, R3, 2 ;  /* 0x4000000003127421 */ /* 0x000fe20000000000 */
[----:B------:R-:W-:Y:S01]  /*1970*/  FSEL R32, R32, 1, P2 ;  /* 0x3f80000020207808 */ /* 0x000fe20001000000 */
[----:B0-----:R-:W-:-:S02]  /*1980*/  DMUL R12, R14, -693 ;  /* 0xc085a8000e0c7828 */ /* 0x001fc40000000000 */
[----:B------:R-:W0:Y:S01]  /*1990*/  F2F.F64.F32 R16, R16 ;  /* 0x0000001000107310 */ /* 0x000e220000201800 */
[----:B------:R-:W-:Y:S01]  /*19a0*/  FSEL R31, R26, 1, P2 ;  /* 0x3f8000001a1f7808 */ /* 0x000fe20001000000 */
[----:B------:R-:W-:Y:S01]  /*19b0*/  FADD R26, R3, 10 ;  /* 0x41200000031a7421 */ /* 0x000fe20000000000 */
[----:B------:R-:W-:Y:S02]  /*19c0*/  @!P5 FSEL R20, R30, R27, P0 ;  /* 0x0000001b1e14d208 */ /* 0x000fe40000000000 */
[----:B------:R-:W-:Y:S01]  /*19d0*/  @P4 FSEL R21, RZ, +INF , !P1 ;  /* 0x7f800000ff154808 */ /* 0x000fe20004800000 */
[----:B-1----:R-:W-:Y:S01]  /*19e0*/  DMUL R34, R24, -70 ;  /* 0xc051800018227828 */ /* 0x002fe20000000000 */
[----:B------:R-:W-:Y:S01]  /*19f0*/  FSEL R20, R20, 1, P2 ;  /* 0x3f80000014147808 */ /* 0x000fe20001000000 */
[----:B------:R-:W-:Y:S01]  /*1a00*/  DFMA R22, R22, 429, R12 ;  /* 0x407ad0001616782b */ /* 0x000fe2000000000c */
[C---:B------:R-:W-:Y:S01]  /*1a10*/  @!P5 FSEL R18, R30.reuse, R19, P0 ;  /* 0x000000131e12d208 */ /* 0x040fe20000000000 */
[----:B------:R-:W1:Y:S01]  /*1a20*/  F2F.F64.F32 R12, R32 ;  /* 0x00000020000c7310 */ /* 0x000e620000201800 */
[----:B------:R-:W-:-:S02]  /*1a30*/  @!P5 FSEL R26, R30, R21, P0 ;  /* 0x000000151e1ad208 */ /* 0x000fc40000000000 */
[----:B------:R-:W-:Y:S01]  /*1a40*/  FSEL R18, R18, 1, P2 ;  /* 0x3f80000012127808 */ /* 0x000fe20001000000 */
[----:B------:R-:W-:Y:S01]  /*1a50*/  DFMA R34, R14, 63, R34 ;  /* 0x404f80000e22782b */ /* 0x000fe20000000022 */
[----:B------:R-:W-:Y:S01]  /*1a60*/  FSEL R26, R26, 1, P2 ;  /* 0x3f8000001a1a7808 */ /* 0x000fe20001000000 */
[----:B0-----:R-:W-:Y:S02]  /*1a70*/  DADD R28, R28, R16 ;  /* 0x000000001c1c7229 */ /* 0x001fe40000000010 */
[----:B------:R0:W2:Y:S01]  /*1a80*/  F2F.F64.F32 R14, R31 ;  /* 0x0000001f000e7310 */ /* 0x0000a20000201800 */
[----:B------:R-:W-:-:S03]  /*1a90*/  DFMA R22, R24, 315, R22 ;  /* 0x4073b0001816782b */ /* 0x000fc60000000016 */
[----:B------:R-:W-:Y:S02]  /*1aa0*/  DFMA R34, R10, 15, R34 ;  /* 0x402e00000a22782b */ /* 0x000fe40000000022 */
[----:B-1----:R-:W-:Y:S02]  /*1ab0*/  DMUL R16, R12, 315 ;  /* 0x4073b0000c107828 */ /* 0x002fe40000000000 */
[----:B------:R-:W1:Y:S01]  /*1ac0*/  F2F.F64.F32 R20, R20 ;  /* 0x0000001400147310 */ /* 0x000e620000201800 */
[C---:B0-----:R-:W-:Y:S02]  /*1ad0*/  DMUL R30, R10.reuse, 3 ;  /* 0x400800000a1e7828 */ /* 0x041fe40000000000 */
[----:B------:R-:W-:Y:S02]  /*1ae0*/  DFMA R22, R10, -35, R22 ;  /* 0xc04180000a16782b */ /* 0x000fe40000000016 */
[----:B------:R-:W-:Y:S02]  /*1af0*/  DMUL R34, R34, 0.125 ;  /* 0x3fc0000022227828 */ /* 0x000fe40000000000 */
[----:B--2---:R-:W-:Y:S01]  /*1b00*/  DFMA R32, R14, 231, -R16 ;  /* 0x406ce0000e20782b */ /* 0x004fe20000000810 */
[----:B------:R-:W0:Y:S01]  /*1b10*/  F2F.F64.F32 R18, R18 ;  /* 0x0000001200127310 */ /* 0x000e220000201800 */
[----:B------:R-:W-:-:S02]  /*1b20*/  DFMA R30, R24, 5, -R30 ;  /* 0x40140000181e782b */ /* 0x000fc4000000081e */
[----:B------:R-:W-:Y:S02]  /*1b30*/  DFMA R24, R24, -4620, R28 ;  /* 0xc0b20c001818782b */ /* 0x000fe4000000001c */
[----:B------:R-:W-:Y:S02]  /*1b40*/  DMUL R28, R14, -12012 ;  /* 0xc0c776000e1c7828 */ /* 0x000fe40000000000 */
[----:B------:R-:W-:Y:S01]  /*1b50*/  DMUL R22, R22, 0.0625 ;  /* 0x3fb0000016167828 */ /* 0x000fe20000000000 */
[----:B------:R-:W2:Y:S01]  /*1b60*/  F2F.F64.F32 R26, R26 ;  /* 0x0000001a001a7310 */ /* 0x000ea20000201800 */
[----:B------:R-:W-:Y:S02]  /*1b70*/  DMUL R30, R30, 0.5 ;  /* 0x3fe000001e1e7828 */ /* 0x000fe40000000000 */
[----:B------:R-:W-:Y:S02]  /*1b80*/  DFMA R24, R10, 315, R24 ;  /* 0x4073b0000a18782b */ /* 0x000fe40000000018 */
[----:B-1----:R-:W-:-:S02]  /*1b90*/  DFMA R28, R20, 6435, R28 ;  /* 0x40b92300141c782b */ /* 0x002fc4000000001c */
[----:B------:R-:W-:Y:S02]  /*1ba0*/  DMUL R20, R20, 109395 ;  /* 0x40fab53014147828 */ /* 0x000fe40000000000 */
[C---:B0-----:R-:W-:Y:S01]  /*1bb0*/  DFMA R32, R18.reuse, 105, R32 ;  /* 0x405a40001220782b */ /* 0x041fe20000000020 */
[----:B------:R-:W0:Y:S01]  /*1bc0*/  F2F.F32.F64 R22, R22 ;  /* 0x0000001600167310 */ /* 0x000e220000301000 */
[----:B------:R-:W-:Y:S02]  /*1bd0*/  DMUL R36, R18, -30 ;  /* 0xc03e000012247828 */ /* 0x000fe40000000000 */
[----:B------:R-:W-:Y:S02]  /*1be0*/  DFMA R28, R12, 6930, R28 ;  /* 0x40bb12000c1c782b */ /* 0x000fe4000000001c */
[----:B--2---:R-:W-:Y:S02]  /*1bf0*/  DFMA R26, R26, 46189, -R20 ;  /* 0x40e68da01a1a782b */ /* 0x004fe40000000814 */
[----:B------:R-:W-:Y:S01]  /*1c00*/  DADD R32, R32, -5 ;  /* 0xc014000020207429 */ /* 0x000fe20000000000 */
[----:B------:R-:W1:Y:S01]  /*1c10*/  F2F.F32.F64 R30, R30 ;  /* 0x0000001e001e7310 */ /* 0x000e620000301000 */
[----:B------:R-:W-:-:S02]  /*1c20*/  DFMA R36, R12, 35, R36 ;  /* 0x404180000c24782b */ /* 0x000fc40000000024 */
[----:B------:R-:W-:Y:S02]  /*1c30*/  DFMA R28, R18, -1260, R28 ;  /* 0xc093b000121c782b */ /* 0x000fe4000000001c */
[----:B------:R-:W-:Y:S02]  /*1c40*/  DFMA R26, R14, 90090, R26 ;  /* 0x40f5fea00e1a782b */ /* 0x000fe4000000001a */
[----:B------:R-:W-:Y:S02]  /*1c50*/  DMUL R32, R32, 0.0625 ;  /* 0x3fb0000020207828 */ /* 0x000fe40000000000 */
[----:B------:R-:W-:Y:S02]  /*1c60*/  DADD R36, R36, 3 ;  /* 0x4008000024247429 */ /* 0x000fe40000000000 */
[----:B------:R-:W-:Y:S02]  /*1c70*/  DADD R28, R28, 35 ;  /* 0x404180001c1c7429 */ /* 0x000fe40000000000 */
[----:B------:R-:W-:Y:S01]  /*1c80*/  DFMA R26, R12, -30030, R26 ;  /* 0xc0dd53800c1a782b */ /* 0x000fe2000000001a */
[----:B------:R-:W2:Y:S01]  /*1c90*/  F2F.F32.F64 R31, R32 ;  /* 0x00000020001f7310 */ /* 0x000ea20000301000 */
[----:B------:R-:W-:-:S02]  /*1ca0*/  DMUL R24, R24, 0.0078125 ;  /* 0x3f80000018187828 */ /* 0x000fc40000000000 */
[----:B------:R-:W-:-:S04]  /*1cb0*/  DMUL R36, R36, 0.125 ;  /* 0x3fc0000024247828 */ /* 0x000fc80000000000 */
[----:B------:R-:W-:Y:S01]  /*1cc0*/  DFMA R26, R18, 3465, R26 ;  /* 0x40ab1200121a782b */ /* 0x000fe2000000001a */
[----:B------:R3:W4:Y:S07]  /*1cd0*/  F2F.F32.F64 R32, R34 ;  /* 0x0000002200207310 */ /* 0x00072e0000301000 */
[----:B------:R-:W-:Y:S01]  /*1ce0*/  DADD R26, R26, -63 ;  /* 0xc04f80001a1a7429 */ /* 0x000fe20000000000 */
[----:B------:R-:W0:Y:S01]  /*1cf0*/  F2F.F32.F64 R33, R36 ;  /* 0x0000002400217310 */ /* 0x000e220000301000 */
[----:B---3--:R-:W-:Y:S01]  /*1d00*/  DMUL R34, R28, 0.0078125 ;  /* 0x3f8000001c227828 */ /* 0x008fe20000000000 */
[----:B------:R-:W-:Y:S01]  /*1d10*/  MOV R28, 0x0 ;  /* 0x00000000001c7802 */ /* 0x000fe20000000f00 */
[----:B------:R-:W-:-:S04]  /*1d20*/  IMAD.MOV.U32 R29, RZ, RZ, 0x40080000 ;  /* 0x40080000ff1d7424 */ /* 0x000fc800078e00ff */
[----:B------:R-:W-:Y:S01]  /*1d30*/  DMUL R26, R26, 0.00390625 ;  /* 0x3f7000001a1a7828 */ /* 0x000fe20000000000 */
[----:B------:R-:W3:Y:S01]  /*1d40*/  F2F.F32.F64 R25, R24 ;  /* 0x0000001800197310 */ /* 0x000ee20000301000 */
[----:B------:R-:W-:-:S07]  /*1d50*/  DFMA R28, R18, R28, -1 ;  /* 0xbff00000121c742b */ /* 0x000fce000000001c */
[----:B------:R5:W0:Y:S01]  /*1d60*/  F2F.F32.F64 R34, R34 ;  /* 0x0000002200227310 */ /* 0x000a220000301000 */
[----:B------:R-:W-:-:S07]  /*1d70*/  DMUL R28, R28, 0.5 ;  /* 0x3fe000001c1c7828 */ /* 0x000fce0000000000 */
[----:B------:R0:W0:Y:S01]  /*1d80*/  F2F.F32.F64 R27, R26 ;  /* 0x0000001a001b7310 */ /* 0x0000220000301000 */
[----:B-----5:R-:W-:-:S07]  /*1d90*/  HFMA2 R35, -RZ, RZ, 0, 0 ;  /* 0x00000000ff237431 */ /* 0x020fce00000001ff */
[----:B-1234-:R0:W0:Y:S02]  /*1da0*/  F2F.F32.F64 R28, R28 ;  /* 0x0000001c001c7310 */ /* 0x01e0240000301000 */
.L_x_27:
[----:B------:R-:W-:Y:S02]  /*1db0*/  UIADD3 UR11, UPT, UPT, UR11, 0x1, URZ ;  /* 0x000000010b0b7890 */ /* 0x000fe4000fffe0ff */
[----:B------:R-:W-:Y:S02]  /*1dc0*/  UIADD3 UR6, UPT, UPT, UR6, 0x1, URZ ;  /* 0x0000000106067890 */ /* 0x000fe4000fffe0ff */
[----:B------:R-:W-:Y:S02]  /*1dd0*/  UISETP.GT.AND UP1, UPT, UR11, 0x4, UPT ;  /* 0x000000040b00788c */ /* 0x000fe4000bf24270 */
[----:B------:R-:W-:-:S07]  /*1de0*/  UISETP.NE.AND UP0, UPT, UR6, 0x1, UPT ;  /* 0x000000010600788c */ /* 0x000fce000bf05270 */
[----:B------:R-:W-:Y:S05]  /*1df0*/  BRA.U UP1, `(.L_x_22) ;  /* 0x00000001014c7547 */ /* 0x000fea000b800000 */
[----:B------:R-:W-:-:S09]  /*1e00*/  UISETP.GT.AND UP1, UPT, UR11, 0x1, UPT ;  /* 0x000000010b00788c */ /* 0x000fd2000bf24270 */
[----:B------:R-:W-:Y:S05]  /*1e10*/  BRA.U UP1, `(.L_x_23) ;  /* 0x00000001011c7547 */ /* 0x000fea000b800000 */
[----:B------:R-:W-:Y:S01]  /*1e20*/  UISETP.NE.AND UP1, UPT, UR11, URZ, UPT ;  /* 0x000000ff0b00728c */ /* 0x000fe2000bf25270 */
[----:B------:R-:W-:-:S08]  /*1e30*/  IMAD.MOV.U32 R24, RZ, RZ, 0x3f800000 ;  /* 0x3f800000ff187424 */ /* 0x000fd000078e00ff */
[----:B------:R-:W-:Y:S05]  /*1e40*/  BRA.U !UP1, `(.L_x_24) ;  /* 0x0000000109907547 */ /* 0x000fea000b800000 */
[----:B------:R-:W-:Y:S01]  /*1e50*/  UISETP.NE.AND UP1, UPT, UR11, 0x1, UPT ;  /* 0x000000010b00788c */ /* 0x000fe2000bf25270 */
[----:B------:R-:W-:-:S08]  /*1e60*/  MOV R24, R3 ;  /* 0x0000000300187202 */ /* 0x000fd00000000f00 */
[----:B------:R-:W-:Y:S05]  /*1e70*/  BRA.U !UP1, `(.L_x_24) ;  /* 0x0000000109847547 */ /* 0x000fea000b800000 */
[----:B------:R-:W-:Y:S05]  /*1e80*/  BRA `(.L_x_25) ;  /* 0x00000000007c7947 */ /* 0x000fea0003800000 */
.L_x_23:
[----:B------:R-:W-:Y:S01]  /*1e90*/  UISETP.NE.AND UP1, UPT, UR11, 0x2, UPT ;  /* 0x000000020b00788c */ /* 0x000fe2000bf25270 */
[----:B0-----:R-:W-:-:S08]  /*1ea0*/  IMAD.MOV.U32 R24, RZ, RZ, R28 ;  /* 0x000000ffff187224 */ /* 0x001fd000078e001c */
[----:B------:R-:W-:Y:S05]  /*1eb0*/  BRA.U !UP1, `(.L_x_24) ;  /* 0x0000000109747547 */ /* 0x000fea000b800000 */
[----:B------:R-:W-:Y:S01]  /*1ec0*/  UISETP.NE.AND UP1, UPT, UR11, 0x3, UPT ;  /* 0x000000030b00788c */ /* 0x000fe2000bf25270 */
[----:B------:R-:W-:-:S08]  /*1ed0*/  MOV R24, R30 ;  /* 0x0000001e00187202 */ /* 0x000fd00000000f00 */
[----:B------:R-:W-:Y:S05]  /*1ee0*/  BRA.U !UP1, `(.L_x_24) ;  /* 0x0000000109687547 */ /* 0x000fea000b800000 */
[----:B------:R-:W-:Y:S01]  /*1ef0*/  UISETP.NE.AND UP1, UPT, UR11, 0x4, UPT ;  /* 0x000000040b00788c */ /* 0x000fe2000bf25270 */
[----:B------:R-:W-:-:S08]  /*1f00*/  IMAD.MOV.U32 R24, RZ, RZ, R33 ;  /* 0x000000ffff187224 */ /* 0x000fd000078e0021 */
[----:B------:R-:W-:Y:S05]  /*1f10*/  BRA.U !UP1, `(.L_x_24) ;  /* 0x00000001095c7547 */ /* 0x000fea000b800000 */
[----:B------:R-:W-:Y:S05]  /*1f20*/  BRA `(.L_x_25) ;  /* 0x0000000000547947 */ /* 0x000fea0003800000 */
.L_x_22:
[----:B------:R-:W-:-:S09]  /*1f30*/  UISETP.GT.AND UP1, UPT, UR11, 0x7, UPT ;  /* 0x000000070b00788c */ /* 0x000fd2000bf24270 */
[----:B------:R-:W-:Y:S05]  /*1f40*/  BRA.U UP1, `(.L_x_26) ;  /* 0x0000000101287547 */ /* 0x000fea000b800000 */
[----:B------:R-:W-:Y:S01]  /*1f50*/  UISETP.NE.AND UP1, UPT, UR11, 0x5, UPT ;  /* 0x000000050b00788c */ /* 0x000fe2000bf25270 */
[----:B------:R-:W-:-:S08]  /*1f60*/  MOV R24, R32 ;  /* 0x0000002000187202 */ /* 0x000fd00000000f00 */
[----:B------:R-:W-:Y:S05]  /*1f70*/  BRA.U !UP1, `(.L_x_24) ;  /* 0x0000000109447547 */ /* 0x000fea000b800000 */
[----:B------:R-:W-:Y:S01]  /*1f80*/  UISETP.NE.AND UP1, UPT, UR11, 0x6, UPT ;  /* 0x000000060b00788c */ /* 0x000fe2000bf25270 */
[----:B------:R-:W-:-:S08]  /*1f90*/  IMAD.MOV.U32 R24, RZ, RZ, R31 ;  /* 0x000000ffff187224 */ /* 0x000fd000078e001f */
[----:B------:R-:W-:Y:S05]  /*1fa0*/  BRA.U !UP1, `(.L_x_24) ;  /* 0x0000000109387547 */ /* 0x000fea000b800000 */
[----:B------:R-:W-:Y:S01]  /*1fb0*/  UISETP.NE.AND UP1, UPT, UR11, 0x7, UPT ;  /* 0x000000070b00788c */ /* 0x000fe2000bf25270 */
[----:B0-----:R-:W-:-:S08]  /*1fc0*/  MOV R24, R22 ;  /* 0x0000001600187202 */ /* 0x001fd00000000f00 */
[----:B------:R-:W-:Y:S05]  /*1fd0*/  BRA.U !UP1, `(.L_x_24) ;  /* 0x00000001092c7547 */ /* 0x000fea000b800000 */
[----:B------:R-:W-:Y:S05]  /*1fe0*/  BRA `(.L_x_25) ;  /* 0x0000000000247947 */ /* 0x000fea0003800000 */
.L_x_26:
[----:B------:R-:W-:Y:S01]  /*1ff0*/  UISETP.NE.AND UP1, UPT, UR11, 0x8, UPT ;  /* 0x000000080b00788c */ /* 0x000fe2000bf25270 */
[----:B0-----:R-:W-:-:S08]  /*2000*/  IMAD.MOV.U32 R24, RZ, RZ, R34 ;  /* 0x000000ffff187224 */ /* 0x001fd000078e0022 */
[----:B------:R-:W-:Y:S05]  /*2010*/  BRA.U !UP1, `(.L_x_24) ;  /* 0x00000001091c7547 */ /* 0x000fea000b800000 */
[----:B------:R-:W-:Y:S01]  /*2020*/  UISETP.NE.AND UP1, UPT, UR11, 0x9, UPT ;  /* 0x000000090b00788c */ /* 0x000fe2000bf25270 */
[----:B------:R-:W-:-:S08]  /*2030*/  MOV R24, R25 ;  /* 0x0000001900187202 */ /* 0x000fd00000000f00 */
[----:B------:R-:W-:Y:S05]  /*2040*/  BRA.U !UP1, `(.L_x_24) ;  /* 0x0000000109107547 */ /* 0x000fea000b800000 */
[----:B------:R-:W-:Y:S01]  /*2050*/  UISETP.NE.AND UP1, UPT, UR11, 0xa, UPT ;  /* 0x0000000a0b00788c */ /* 0x000fe2000bf25270 */
[----:B------:R-:W-:-:S08]  /*2060*/  MOV R24, R27 ;  /* 0x0000001b00187202 */ /* 0x000fd00000000f00 */
[----:B------:R-:W-:Y:S05]  /*2070*/  BRA.U !UP1, `(.L_x_24) ;  /* 0x0000000109047547 */ /* 0x000fea000b800000 */
.L_x_25:
[----:B------:R-:W-:-:S07]  /*2080*/  IMAD.MOV.U32 R24, RZ, RZ, -0x40800000 ;  /* 0xbf800000ff187424 */ /* 0x000fce00078e00ff */
.L_x_24:
[----:B0-----:R-:W2:Y:S01]  /*2090*/  LDL R26, [UR7] ;  /* 0x00000007ff1a7983 */ /* 0x001ea20008100800 */
[----:B------:R-:W-:Y:S01]  /*20a0*/  UIADD3 UR7, UPT, UPT, UR7, 0x4, URZ ;  /* 0x0000000407077890 */ /* 0x000fe2000fffe0ff */
[----:B--2---:R-:W-:Y:S01]  /*20b0*/  FFMA R35, R26, R24, R35 ;  /* 0x000000181a237223 */ /* 0x004fe20000000023 */
[----:B------:R-:W-:Y:S10]  /*20c0*/  BRA.U UP0, `(.L_x_27) ;  /* 0xfffffffd00387547 */ /* 0x000ff4000b83ffff */
[----:B------:R-:W0:Y:S02]  /*20d0*/  LDCU.64 UR6, c[0x0][0x398] ;  /* 0x00007300ff0677ac */ /* 0x000e240008000a00 */
[----:B0-----:R-:W-:-:S06]  /*20e0*/  UIMAD.WIDE.U32 UR6, UR5, 0x4, UR6 ;  /* 0x00000004050678a5 */ /* 0x001fcc000f8e0006 */
[----:B------:R-:W-:Y:S02]  /*20f0*/  MOV R22, UR6 ;  /* 0x0000000600167c02 */ /* 0x000fe40008000f00 */
[----:B------:R-:W-:-:S05]  /*2100*/  MOV R23, UR7 ;  /* 0x0000000700177c02 */ /* 0x000fca0008000f00 */
[----:B------:R0:W5:Y:S01]  /*2110*/  LDG.E R22, desc[UR12][R22.64] ;  /* 0x0000000c16167981 */ /* 0x000162000c1e1900 */
[----:B------:R-:W-:-:S09]  /*2120*/  UISETP.GT.AND UP0, UPT, UR4, 0x4, UPT ;  /* 0x000000040400788c */ /* 0x000fd2000bf04270 */
[----:B0-----:R-:W-:Y:S05]  /*2130*/  BRA.U UP0, `(.L_x_28) ;  /* 0x0000000100ac7547 */ /* 0x001fea000b800000 */
[----:B------:R-:W-:-:S09]  /*2140*/  UISETP.GT.AND UP0, UPT, UR4, 0x1, UPT ;  /* 0x000000010400788c */ /* 0x000fd2000bf04270 */
[----:B------:R-:W-:Y:S05]  /*2150*/  BRA.U UP0, `(.L_x_29) ;  /* 0x0000000100247547 */ /* 0x000fea000b800000 */
[----:B------:R-:W-:Y:S01]  /*2160*/  UISETP.LT.U32.AND UP0, UPT, UR4, 0x2, UPT ;  /* 0x000000020400788c */ /* 0x000fe2000bf01070 */
[----:B------:R-:W-:-:S03]  /*2170*/  IMAD.MOV.U32 R5, RZ, RZ, RZ ;  /* 0x000000ffff057224 */ /* 0x000fc600078e00ff */
[----:B------:R-:W-:-:S04]  /*2180*/  USEL UR6, UR4, 0x2, UP0 ;  /* 0x0000000204067887 */ /* 0x000fc80008000000 */
[----:B------:R-:W-:-:S12]  /*2190*/  USHF.L.U32 UR6, UR6, 0x2, URZ ;  /* 0x0000000206067899 */ /* 0x000fd800080006ff */
[----:B------:R-:W0:Y:S02]  /*21a0*/  LDCU UR6, c[0x2][UR6] ;  /* 0x00800000060677ac */ /* 0x000e240008000800 */
[----:B0-----:R-:W-:-:S10]  /*21b0*/  USHF.R.S32.HI UR7, URZ, 0x1f, UR6 ;  /* 0x0000001fff077899 */ /* 0x001fd40008011406 */
.L_x_118:
[----:B------:R-:W-:Y:S05]  /*21c0*/  BRXU UR6 -0x21d0                                                 (*"BRANCH_TARGETS .L_x_30,.L_x_120,.L_x_121"*) ;  /* 0xffffffdc068c7958 */ /* 0x000fea000b83ffff */
.L_x_120:
[----:B------:R-:W-:Y:S01]  /*21d0*/  HFMA2 R5, -RZ, RZ, 1.875, 0 ;  /* 0x3f800000ff057431 */ /* 0x000fe200000001ff */
[----:B------:R-:W-:Y:S06]  /*21e0*/  BRA `(.L_x_30) ;  /* 0x00000008009c7947 */ /* 0x000fec0003800000 */
.L_x_29:
[----:B------:R-:W-:Y:S01]  /*21f0*/  IMAD.U32 R5, RZ, RZ, UR4 ;  /* 0x00000004ff057e24 */ /* 0x000fe2000f8e00ff */
[----:B------:R-:W-:-:S04]  /*2200*/  MOV R4, 0xfffffffe ;  /* 0xfffffffe00047802 */ /* 0x000fc80000000f00 */
[----:B------:R-:W-:-:S04]  /*2210*/  VIADDMNMX.U32 R4, R4, R5, 0x3, PT ;  /* 0x0000000304047446 */ /* 0x000fc80003800005 */
[----:B------:R-:W-:-:S04]  /*2220*/  SHF.L.U32 R6, R4, 0x2, RZ ;  /* 0x0000000204067819 */ /* 0x000fc800000006ff */
[----:B------:R-:W0:Y:S02]  /*2230*/  LDC R4, c[0x2][R6+0xc] ;  /* 0x0080030006047b82 */ /* 0x000e240000000800 */
[----:B0-----:R-:W-:-:S04]  /*2240*/  SHF.R.S32.HI R5, RZ, 0x1f, R4 ;  /* 0x0000001fff057819 */ /* 0x001fc80000011404 */
.L_x_122:
[----:B------:R-:W-:Y:S05]  /*2250*/  BRX R4 -0x2260                                                   (*"BRANCH_TARGETS .L_x_123,.L_x_124,.L_x_125,.L_x_121"*) ;  /* 0xffffffdc04687949 */ /* 0x000fea000383ffff */
.L_x_125:
[C---:B------:R-:W-:Y:S01]  /*2260*/  FSETP.NAN.AND P2, PT, |R3|.reuse, |R3|, PT ;  /* 0x400000030300720b */ /* 0x040fe20003f48200 */
[----:B------:R-:W-:-:S03]  /*2270*/  FMUL R10, R3, -60 ;  /* 0xc2700000030a7820 */ /* 0x000fc60000400000 */
[----:B------:R-:W-:Y:S02]  /*2280*/  FSETP.EQ.OR P1, PT, R3, 1, P2 ;  /* 0x3f8000000300780b */ /* 0x000fe40001722400 */
[----:B------:R-:W-:Y:S01]  /*2290*/  FSEL R8, R9, R8, P2 ;  /* 0x0000000809087208 */ /* 0x000fe20001000000 */
[----:B------:R-:W0:Y:S01]  /*22a0*/  F2F.F64.F32 R10, R10 ;  /* 0x0000000a000a7310 */ /* 0x000e220000201800 */
[----:B------:R-:W-:Y:S02]  /*22b0*/  PLOP3.LUT P1, PT, P1, P0, PT, 0xf8, 0x8f ;  /* 0x00000000008f781c */ /* 0x000fe40000f21f70 */
[----:B------:R-:W-:-:S04]  /*22c0*/  FSETP.NEU.AND P0, PT, R3, 1, PT ;  /* 0x3f8000000300780b */ /* 0x000fc80003f0d000 */
[----:B------:R-:W-:-:S07]  /*22d0*/  FSEL R8, R8, 1, P0 ;  /* 0x3f80000008087808 */ /* 0x000fce0000000000 */
[----:B------:R-:W-:Y:S05]  /*22e0*/  @P1 BRA `(.L_x_31) ;  /* 0x00000000000c1947 */ /* 0x000fea0003800000 */
[----:B------:R-:W-:Y:S02]  /*22f0*/  FSETP.GEU.AND P0, PT, R3, RZ, PT ;  /* 0x000000ff0300720b */ /* 0x000fe40003f0e000 */
[----:B------:R-:W-:-:S11]  /*2300*/  MOV R8, R7 ;  /* 0x0000000700087202 */ /* 0x000fd60000000f00 */
[----:B------:R-:W-:-:S07]  /*2310*/  @!P0 FADD R8, -R7, -RZ ;  /* 0x800000ff07088221 */ /* 0x000fce0000000100 */
.L_x_31:
[----:B------:R-:W0:Y:S02]  /*2320*/  F2F.F64.F32 R4, R8 ;  /* 0x0000000800047310 */ /* 0x000e240000201800 */
[----:B0-----:R-:W-:-:S08]  /*2330*/  DFMA R4, R4, 140, R10 ;  /* 0x406180000404782b */ /* 0x001fd0000000000a */
[----:B------:R-:W-:-:S10]  /*2340*/  DMUL R4, R4, 0.125 ;  /* 0x3fc0000004047828 */ /* 0x000fd40000000000 */
[----:B------:R0:W1:Y:S01]  /*2350*/  F2F.F32.F64 R5, R4 ;  /* 0x0000000400057310 */ /* 0x0000620000301000 */
[----:B------:R-:W-:Y:S05]  /*2360*/  BRA `(.L_x_30) ;  /* 0x00000008003c7947 */ /* 0x000fea0003800000 */
.L_x_123:
[----:B------:R-:W-:Y:S01]  /*2370*/  FMUL R5, R3, 3 ;  /* 0x4040000003057820 */ /* 0x000fe20000400000 */
[----:B------:R-:W-:Y:S06]  /*2380*/  BRA `(.L_x_30) ;  /* 0x0000000800347947 */ /* 0x000fec0003800000 */
.L_x_124:
[----:B------:R-:W-:Y:S01]  /*2390*/  IMAD.MOV.U32 R4, RZ, RZ, 0x0 ;  /* 0x00000000ff047424 */ /* 0x000fe200078e00ff */
[----:B------:R-:W-:-:S06]  /*23a0*/  MOV R5, 0x402e0000 ;  /* 0x402e000000057802 */ /* 0x000fcc0000000f00 */
[----:B------:R-:W-:-:S08]  /*23b0*/  DFMA R18, R18, R4, -3 ;  /* 0xc00800001212742b */ /* 0x000fd00000000004 */
[----:B------:R-:W-:-:S06]  /*23c0*/  DMUL R18, R18, 0.5 ;  /* 0x3fe0000012127828 */ /* 0x000fcc0000000000 */
[----:B------:R0:W1:Y:S01]  /*23d0*/  F2F.F32.F64 R5, R18 ;  /* 0x0000001200057310 */ /* 0x0000620000301000 */
[----:B------:R-:W-:Y:S05]  /*23e0*/  BRA `(.L_x_30) ;  /* 0x00000008001c7947 */ /* 0x000fea0003800000 */
.L_x_28:
[----:B------:R-:W-:Y:S01]  /*23f0*/  UISETP.GT.AND UP0, UPT, UR4, 0x7, UPT ;  /* 0x000000070400788c */ /* 0x000fe2000bf04270 */
[----:B------:R-:W-:-:S08]  /*2400*/  FADD R23, R3, 5 ;  /* 0x40a0000003177421 */ /* 0x000fd00000000000 */
[----:B------:R-:W-:Y:S05]  /*2410*/  BRA.U UP0, `(.L_x_32) ;  /* 0x0000000100ac7547 */ /* 0x000fea000b800000 */
[----:B------:R-:W-:Y:S01]  /*2420*/  IMAD.U32 R5, RZ, RZ, UR4 ;  /* 0x00000004ff057e24 */ /* 0x000fe2000f8e00ff */
[----:B------:R-:W-:-:S04]  /*2430*/  MOV R4, 0xfffffffb ;  /* 0xfffffffb00047802 */ /* 0x000fc80000000f00 */
[----:B------:R-:W-:-:S04]  /*2440*/  VIADDMNMX.U32 R4, R4, R5, 0x3, PT ;  /* 0x0000000304047446 */ /* 0x000fc80003800005 */
[----:B------:R-:W-:-:S04]  /*2450*/  SHF.L.U32 R20, R4, 0x2, RZ ;  /* 0x0000000204147819 */ /* 0x000fc800000006ff */
[----:B------:R-:W0:Y:S02]  /*2460*/  LDC R4, c[0x2][R20+0x1c] ;  /* 0x0080070014047b82 */ /* 0x000e240000000800 */
[----:B0-----:R-:W-:-:S04]  /*2470*/  SHF.R.S32.HI R5, RZ, 0x1f, R4 ;  /* 0x0000001fff057819 */ /* 0x001fc80000011404 */
.L_x_127:
[----:B------:R-:W-:Y:S05]  /*2480*/  BRX R4 -0x2490                                                   (*"BRANCH_TARGETS .L_x_128,.L_x_129,.L_x_130,.L_x_121"*) ;  /* 0xffffffd804dc7949 */ /* 0x000fea000383ffff */
.L_x_130:
[----:B------:R-:W-:-:S08]  /*2490*/  DMUL R12, R12, -3465 ;  /* 0xc0ab12000c0c7828 */ /* 0x000fd00000000000 */
[----:B------:R-:W-:-:S08]  /*24a0*/  DFMA R12, R14, 3003, R12 ;  /* 0x40a776000e0c782b */ /* 0x000fd0000000000c */
[----:B------:R-:W-:-:S08]  /*24b0*/  DFMA R12, R18, 945, R12 ;  /* 0x408d8800120c782b */ /* 0x000fd0000000000c */
[----:B------:R-:W-:-:S08]  /*24c0*/  DADD R12, R12, -35 ;  /* 0xc04180000c0c7429 */ /* 0x000fd00000000000 */
[----:B------:R-:W-:-:S06]  /*24d0*/  DMUL R12, R12, 0.0625 ;  /* 0x3fb000000c0c7828 */ /* 0x000fcc0000000000 */
[----:B------:R0:W1:Y:S01]  /*24e0*/  F2F.F32.F64 R5, R12 ;  /* 0x0000000c00057310 */ /* 0x0000620000301000 */
[----:B------:R-:W-:Y:S05]  /*24f0*/  BRA `(.L_x_30) ;  /* 0x0000000400d87947 */ /* 0x000fea0003800000 */
.L_x_128:
[----:B------:R-:W-:-:S08]  /*2500*/  DFMA R16, R18, -210, R16 ;  /* 0xc06a40001210782b */ /* 0x000fd00000000010 */
[----:B------:R-:W-:-:S08]  /*2510*/  DADD R16, R16, 15 ;  /* 0x402e000010107429 */ /* 0x000fd00000000000 */
[----:B------:R-:W-:-:S06]  /*2520*/  DMUL R16, R16, 0.125 ;  /* 0x3fc0000010107828 */ /* 0x000fcc0000000000 */
[----:B------:R0:W1:Y:S01]  /*2530*/  F2F.F32.F64 R5, R16 ;  /* 0x0000001000057310 */ /* 0x0000620000301000 */
[----:B------:R-:W-:Y:S05]  /*2540*/  BRA `(.L_x_30) ;  /* 0x0000000400c47947 */ /* 0x000fea0003800000 */
.L_x_129:
[----:B------:R-:W-:-:S04]  /*2550*/  FSETP.NAN.AND P2, PT, |R3|, |R3|, PT ;  /* 0x400000030300720b */ /* 0x000fc80003f48200 */
[----:B------:R-:W-:Y:S02]  /*2560*/  FSETP.EQ.OR P1, PT, R3, 1, P2 ;  /* 0x3f8000000300780b */ /* 0x000fe40001722400 */
[-C--:B------:R-:W-:Y:S02]  /*2570*/  FSEL R9, R9, R8.reuse, P2 ;  /* 0x0000000809097208 */ /* 0x080fe40001000000 */
[----:B------:R-:W-:Y:S02]  /*2580*/  PLOP3.LUT P1, PT, P1, P0, PT, 0xf8, 0x8f ;  /* 0x00000000008f781c */ /* 0x000fe40000f21f70 */
[----:B------:R-:W-:Y:S02]  /*2590*/  FSETP.NEU.AND P0, PT, R3, 1, PT ;  /* 0x3f8000000300780b */ /* 0x000fe40003f0d000 */
[----:B------:R-:W-:Y:S02]  /*25a0*/  FSEL R8, R23, R8, P2 ;  /* 0x0000000817087208 */ /* 0x000fe40001000000 */
[----:B------:R-:W-:-:S02]  /*25b0*/  FSEL R9, R9, 1, P0 ;  /* 0x3f80000009097808 */ /* 0x000fc40000000000 */
[----:B------:R-:W-:-:S05]  /*25c0*/  FSEL R8, R8, 1, P0 ;  /* 0x3f80000008087808 */ /* 0x000fca0000000000 */
[----:B------:R-:W-:Y:S05]  /*25d0*/  @P1 BRA `(.L_x_33) ;  /* 0x00000000000c1947 */ /* 0x000fea0003800000 */
[----:B------:R-:W-:Y:S02]  /*25e0*/  FSETP.GEU.AND P0, PT, R3, RZ, PT ;  /* 0x000000ff0300720b */ /* 0x000fe40003f0e000 */
[----:B------:R-:W-:-:S11]  /*25f0*/  MOV R8, R6 ;  /* 0x0000000600087202 */ /* 0x000fd60000000f00 */
[----:B------:R-:W-:-:S07]  /*2600*/  @!P0 FADD R8, -R6, -RZ ;  /* 0x800000ff06088221 */ /* 0x000fce0000000100 */
.L_x_33:
[----:B------:R-:W-:Y:S05]  /*2610*/  @P1 BRA `(.L_x_34) ;  /* 0x00000000000c1947 */ /* 0x000fea0003800000 */
[----:B------:R-:W-:Y:S01]  /*2620*/  FSETP.GEU.AND P0, PT, R3, RZ, PT ;  /* 0x000000ff0300720b */ /* 0x000fe20003f0e000 */
[----:B------:R-:W-:-:S12]  /*2630*/  IMAD.MOV.U32 R9, RZ, RZ, R7 ;  /* 0x000000ffff097224 */ /* 0x000fd800078e0007 */
[----:B------:R-:W-:-:S07]  /*2640*/  @!P0 FADD R9, -R7, -RZ ;  /* 0x800000ff07098221 */ /* 0x000fce0000000100 */
.L_x_34:
[----:B------:R-:W0:Y:S08]  /*2650*/  F2F.F64.F32 R4, R9 ;  /* 0x0000000900047310 */ /* 0x000e300000201800 */
[----:B------:R-:W1:Y:S01]  /*2660*/  F2F.F64.F32 R6, R8 ;  /* 0x0000000800067310 */ /* 0x000e620000201800 */
[----:B0-----:R-:W-:-:S08]  /*2670*/  DMUL R4, R4, -1260 ;  /* 0xc093b00004047828 */ /* 0x001fd00000000000 */
[----:B-1----:R-:W-:-:S08]  /*2680*/  DFMA R4, R6, 1386, R4 ;  /* 0x4095a8000604782b */ /* 0x002fd00000000004 */
[----:B------:R-:W-:-:S08]  /*2690*/  DFMA R4, R10, 210, R4 ;  /* 0x406a40000a04782b */ /* 0x000fd00000000004 */
[----:B------:R-:W-:-:S10]  /*26a0*/  DMUL R4, R4, 0.0625 ;  /* 0x3fb0000004047828 */ /* 0x000fd40000000000 */
[----:B------:R0:W1:Y:S01]  /*26b0*/  F2F.F32.F64 R5, R4 ;  /* 0x0000000400057310 */ /* 0x0000620000301000 */
[----:B------:R-:W-:Y:S05]  /*26c0*/  BRA `(.L_x_30) ;  /* 0x0000000400647947 */ /* 0x000fea0003800000 */
.L_x_32:
[----:B------:R-:W-:Y:S01]  /*26d0*/  MOV R16, 0xfffffff8 ;  /* 0xfffffff800107802 */ /* 0x000fe20000000f00 */
[----:B------:R-:W-:Y:S01]  /*26e0*/  FADD R25, R3, 7 ;  /* 0x40e0000003197421 */ /* 0x000fe20000000000 */
[----:B------:R-:W-:-:S04]  /*26f0*/  MOV R17, UR4 ;  /* 0x0000000400117c02 */ /* 0x000fc80008000f00 */
[----:B------:R-:W-:-:S05]  /*2700*/  VIADDMNMX.U32 R16, R16, R17, 0x3, PT ;  /* 0x0000000310107446 */ /* 0x000fca0003800011 */
[----:B------:R-:W-:-:S04]  /*2710*/  IMAD.SHL.U32 R24, R16, 0x4, RZ ;  /* 0x0000000410187824 */ /* 0x000fc800078e00ff */
[----:B------:R-:W0:Y:S02]  /*2720*/  LDC R16, c[0x2][R24+0x2c] ;  /* 0x00800b0018107b82 */ /* 0x000e240000000800 */
[----:B0-----:R-:W-:-:S04]  /*2730*/  SHF.R.S32.HI R17, RZ, 0x1f, R16 ;  /* 0x0000001fff117819 */ /* 0x001fc80000011410 */
.L_x_132:
[----:B------:R-:W-:Y:S05]  /*2740*/  BRX R16 -0x2750                                                  (*"BRANCH_TARGETS .L_x_133,.L_x_134,.L_x_135,.L_x_121"*) ;  /* 0xffffffd8102c7949 */ /* 0x000fea000383ffff */
.L_x_121:
[----:B------:R-:W-:Y:S01]  /*2750*/  HFMA2 R5, -RZ, RZ, -1.875, 0 ;  /* 0xbf800000ff057431 */ /* 0x000fe200000001ff */
[----:B------:R-:W-:Y:S06]  /*2760*/  BRA `(.L_x_30) ;  /* 0x00000004003c7947 */ /* 0x000fec0003800000 */
.L_x_133:
[----:B------:R-:W-:-:S04]  /*2770*/  FSETP.NAN.AND P2, PT, |R3|, |R3|, PT ;  /* 0x400000030300720b */ /* 0x000fc80003f48200 */
[----:B------:R-:W-:Y:S02]  /*2780*/  FSETP.EQ.OR P1, PT, R3, 1, P2 ;  /* 0x3f8000000300780b */ /* 0x000fe40001722400 */
[----:B------:R-:W-:Y:S02]  /*2790*/  FSEL R4, R25, R8, P2 ;  /* 0x0000000819047208 */ /* 0x000fe40001000000 */
[----:B------:R-:W-:Y:S02]  /*27a0*/  PLOP3.LUT P1, PT, P1, P0, PT, 0xf8, 0x8f ;  /* 0x00000000008f781c */ /* 0x000fe40000f21f70 */
[----:B------:R-:W-:-:S04]  /*27b0*/  FSETP.NEU.AND P0, PT, R3, 1, PT ;  /* 0x3f8000000300780b */ /* 0x000fc80003f0d000 */
[----:B------:R-:W-:-:S07]  /*27c0*/  FSEL R4, R4, 1, P0 ;  /* 0x3f80000004047808 */ /* 0x000fce0000000000 */
[----:B------:R-:W-:Y:S05]  /*27d0*/  @P1 BRA `(.L_x_35) ;  /* 0x00000000000c1947 */ /* 0x000fea0003800000 */
[----:B------:R-:W-:Y:S02]  /*27e0*/  FSETP.GEU.AND P3, PT, R3, RZ, PT ;  /* 0x000000ff0300720b */ /* 0x000fe40003f6e000 */
[----:B------:R-:W-:-:S11]  /*27f0*/  MOV R4, R5 ;  /* 0x0000000500047202 */ /* 0x000fd60000000f00 */
[----:B------:R-:W-:-:S07]  /*2800*/  @!P3 FADD R4, -R5, -RZ ;  /* 0x800000ff0504b221 */ /* 0x000fce0000000100 */
.L_x_35:
[----:B------:R-:W0:Y:S01]  /*2810*/  F2F.F64.F32 R4, R4 ;  /* 0x0000000400047310 */ /* 0x000e220000201800 */
[----:B------:R-:W-:-:S04]  /*2820*/  FSEL R12, R23, R8, P2 ;  /* 0x00000008170c7208 */ /* 0x000fc80001000000 */
[----:B------:R-:W-:Y:S01]  /*2830*/  FSEL R12, R12, 1, P0 ;  /* 0x3f8000000c0c7808 */ /* 0x000fe20000000000 */
[----:B------:R-:W-:Y:S06]  /*2840*/  @P1 BRA `(.L_x_36) ;  /* 0x00000000000c1947 */ /* 0x000fec0003800000 */
[----:B------:R-:W-:Y:S01]  /*2850*/  FSETP.GEU.AND P3, PT, R3, RZ, PT ;  /* 0x000000ff0300720b */ /* 0x000fe20003f6e000 */
[----:B------:R-:W-:-:S12]  /*2860*/  IMAD.MOV.U32 R12, RZ, RZ, R6 ;  /* 0x000000ffff0c7224 */ /* 0x000fd800078e0006 */
[----:B------:R-:W-:-:S07]  /*2870*/  @!P3 FADD R12, -R6, -RZ ;  /* 0x800000ff060cb221 */ /* 0x000fce0000000100 */
.L_x_36:
[----:B------:R-:W1:Y:S01]  /*2880*/  F2F.F64.F32 R12, R12 ;  /* 0x0000000c000c7310 */ /* 0x000e620000201800 */
[----:B------:R-:W-:-:S04]  /*2890*/  FSEL R8, R9, R8, P2 ;  /* 0x0000000809087208 */ /* 0x000fc80001000000 */
[----:B------:R-:W-:Y:S01]  /*28a0*/  FSEL R8, R8, 1, P0 ;  /* 0x3f80000008087808 */ /* 0x000fe20000000000 */
[----:B------:R-:W-:Y:S06]  /*28b0*/  @P1 BRA `(.L_x_37) ;  /* 0x00000000000c1947 */ /* 0x000fec0003800000 */
[----:B------:R-:W-:Y:S02]  /*28c0*/  FSETP.GEU.AND P0, PT, R3, RZ, PT ;  /* 0x000000ff0300720b */ /* 0x000fe40003f0e000 */
[----:B------:R-:W-:-:S11]  /*28d0*/  MOV R8, R7 ;  /* 0x0000000700087202 */ /* 0x000fd60000000f00 */
[----:B------:R-:W-:-:S07]  /*28e0*/  @!P0 FADD R8, -R7, -RZ ;  /* 0x800000ff07088221 */ /* 0x000fce0000000100 */
.L_x_37:
[----:B-1----:R-:W-:Y:S01]  /*28f0*/  DMUL R12, R12, -72072 ;  /* 0xc0f198800c0c7828 */ /* 0x002fe20000000000 */
[----:B------:R-:W1:Y:S07]  /*2900*/  F2F.F64.F32 R6, R8 ;  /* 0x0000000800067310 */ /* 0x000e6e0000201800 */
[----:B0-----:R-:W-:-:S08]  /*2910*/  DFMA R4, R4, 51480, R12 ;  /* 0x40e923000404782b */ /* 0x001fd0000000000c */
[----:B-1----:R-:W-:-:S08]  /*2920*/  DFMA R6, R6, 27720, R4 ;  /* 0x40db12000606782b */ /* 0x002fd00000000004 */
[----:B------:R-:W-:-:S08]  /*2930*/  DFMA R6, R10, -2520, R6 ;  /* 0xc0a3b0000a06782b */ /* 0x000fd00000000006 */
[----:B------:R-:W-:-:S06]  /*2940*/  DMUL R6, R6, 0.0078125 ;  /* 0x3f80000006067828 */ /* 0x000fcc0000000000 */
[----:B------:R2:W3:Y:S01]  /*2950*/  F2F.F32.F64 R5, R6 ;  /* 0x0000000600057310 */ /* 0x0004e20000301000 */
[----:B------:R-:W-:Y:S05]  /*2960*/  BRA `(.L_x_30) ;  /* 0x0000000000bc7947 */ /* 0x000fea0003800000 */
.L_x_134:
[----:B------:R-:W-:-:S08]  /*2970*/  DFMA R14, R14, -180180, R20 ;  /* 0xc105fea00e0e782b */ /* 0x000fd00000000014 */
[----:B------:R-:W-:-:S08]  /*2980*/  DFMA R14, R12, 90090, R14 ;  /* 0x40f5fea00c0e782b */ /* 0x000fd0000000000e */
[----:B------:R-:W-:-:S08]  /*2990*/  DFMA R14, R18, -13860, R14 ;  /* 0xc0cb1200120e782b */ /* 0x000fd0000000000e */
[----:B------:R-:W-:-:S08]  /*29a0*/  DADD R14, R14, 315 ;  /* 0x4073b0000e0e7429 */ /* 0x000fd00000000000 */
[----:B------:R-:W-:-:S06]  /*29b0*/  DMUL R14, R14, 0.0078125 ;  /* 0x3f8000000e0e7828 */ /* 0x000fcc0000000000 */
[----:B------:R0:W1:Y:S01]  /*29c0*/  F2F.F32.F64 R5, R14 ;  /* 0x0000000e00057310 */ /* 0x0000620000301000 */
[----:B------:R-:W-:Y:S05]  /*29d0*/  BRA `(.L_x_30) ;  /* 0x0000000000a07947 */ /* 0x000fea0003800000 */
.L_x_135:
[C---:B------:R-:W-:Y:S01]  /*29e0*/  FSETP.NAN.AND P2, PT, |R3|.reuse, |R3|, PT ;  /* 0x400000030300720b */ /* 0x040fe20003f48200 */
[----:B------:R-:W-:-:S03]  /*29f0*/  FADD R15, R3, 9 ;  /* 0x41100000030f7421 */ /* 0x000fc60000000000 */
        /* <DEDUP_REMOVED lines=11> */
.L_x_38:
[----:B------:R-:W-:Y:S05]  /*2ab0*/  @P1 BRA `(.L_x_39) ;  /* 0x00000000000c1947 */ /* 0x000fea0003800000 */
[----:B------:R-:W-:Y:S01]  /*2ac0*/  FSETP.GEU.AND P3, PT, R3, RZ, PT ;  /* 0x000000ff0300720b */ /* 0x000fe20003f6e000 */
[----:B------:R-:W-:-:S12]  /*2ad0*/  IMAD.MOV.U32 R13, RZ, RZ, R5 ;  /* 0x000000ffff0d7224 */ /* 0x000fd800078e0005 */
[----:B------:R-:W-:-:S07]  /*2ae0*/  @!P3 FADD R13, -R5, -RZ ;  /* 0x800000ff050db221 */ /* 0x000fce0000000100 */
.L_x_39:
[----:B------:R-:W0:Y:S01]  /*2af0*/  F2F.F64.F32 R4, R13 ;  /* 0x0000000d00047310 */ /* 0x000e220000201800 */
[----:B------:R-:W-:-:S04]  /*2b00*/  FSEL R12, R23, R8, P2 ;  /* 0x00000008170c7208 */ /* 0x000fc80001000000 */
[----:B------:R-:W-:-:S03]  /*2b10*/  FSEL R12, R12, 1, P0 ;  /* 0x3f8000000c0c7808 */ /* 0x000fc60000000000 */
[----:B------:R-:W1:Y:S01]  /*2b20*/  F2F.F64.F32 R14, R14 ;  /* 0x0000000e000e7310 */ /* 0x000e620000201800 */
[----:B0-----:R-:W-:Y:S01]  /*2b30*/  DMUL R4, R4, -875160 ;  /* 0xc12ab53004047828 */ /* 0x001fe20000000000 */
[----:B------:R-:W-:Y:S10]  /*2b40*/  @P1 BRA `(.L_x_40) ;  /* 0x00000000000c1947 */ /* 0x000ff40003800000 */
[----:B------:R-:W-:Y:S02]  /*2b50*/  FSETP.GEU.AND P3, PT, R3, RZ, PT ;  /* 0x000000ff0300720b */ /* 0x000fe40003f6e000 */
[----:B------:R-:W-:-:S11]  /*2b60*/  MOV R12, R6 ;  /* 0x00000006000c7202 */ /* 0x000fd60000000f00 */
[----:B------:R-:W-:-:S07]  /*2b70*/  @!P3 FADD R12, -R6, -RZ ;  /* 0x800000ff060cb221 */ /* 0x000fce0000000100 */
.L_x_40:
[----:B------:R-:W0:Y:S01]  /*2b80*/  F2F.F64.F32 R12, R12 ;  /* 0x0000000c000c7310 */ /* 0x000e220000201800 */
[----:B------:R-:W-:Y:S01]  /*2b90*/  FSEL R6, R9, R8, P2 ;  /* 0x0000000809067208 */ /* 0x000fe20001000000 */
[----:B-1----:R-:W-:-:S03]  /*2ba0*/  DFMA R14, R14, 461890, R4 ;  /* 0x411c31080e0e782b */ /* 0x002fc60000000004 */
[----:B------:R-:W-:Y:S01]  /*2bb0*/  FSEL R6, R6, 1, P0 ;  /* 0x3f80000006067808 */ /* 0x000fe20000000000 */
[----:B------:R-:W-:Y:S07]  /*2bc0*/  @P1 BRA `(.L_x_41) ;  /* 0x00000000000c1947 */ /* 0x000fee0003800000 */
[----:B------:R-:W-:Y:S02]  /*2bd0*/  FSETP.GEU.AND P0, PT, R3, RZ, PT ;  /* 0x000000ff0300720b */ /* 0x000fe40003f0e000 */
[----:B------:R-:W-:-:S11]  /*2be0*/  MOV R6, R7 ;  /* 0x0000000700067202 */ /* 0x000fd60000000f00 */
[----:B------:R-:W-:-:S07]  /*2bf0*/  @!P0 FADD R6, -R7, -RZ ;  /* 0x800000ff07068221 */ /* 0x000fce0000000100 */
.L_x_41:
[----:B------:R-:W1:Y:S01]  /*2c00*/  F2F.F64.F32 R4, R6 ;  /* 0x0000000600047310 */ /* 0x000e620000201800 */
[----:B0-----:R-:W-:-:S08]  /*2c10*/  DFMA R12, R12, 540540, R14 ;  /* 0x41207ef80c0c782b */ /* 0x001fd0000000000e */
[----:B-1----:R-:W-:-:S08]  /*2c20*/  DFMA R4, R4, -120120, R12 ;  /* 0xc0fd53800404782b */ /* 0x002fd0000000000c */
[----:B------:R-:W-:-:S08]  /*2c30*/  DFMA R4, R10, 6930, R4 ;  /* 0x40bb12000a04782b */ /* 0x000fd00000000004 */
[----:B------:R-:W-:-:S10]  /*2c40*/  DMUL R4, R4, 0.00390625 ;  /* 0x3f70000004047828 */ /* 0x000fd40000000000 */
[----:B------:R4:W0:Y:S02]  /*2c50*/  F2F.F32.F64 R5, R4 ;  /* 0x0000000400057310 */ /* 0x0008240000301000 */
.L_x_30:
[----:B------:R-:W2:Y:S01]  /*2c60*/  LDCU UR7, c[0x0][0x3b8] ;  /* 0x00007700ff0777ac */ /* 0x000ea20008000800 */
[----:B01-3-5:R-:W-:Y:S01]  /*2c70*/  FMUL R5, R22, R5 ;  /* 0x0000000516057220 */ /* 0x02bfe20000400000 */
[----:B------:R-:W-:Y:S01]  /*2c80*/  FMUL R35, R35, 6.28318023681640625 ;  /* 0x40c90fd023237820 */ /* 0x000fe20000400000 */
[----:B------:R-:W-:-:S03]  /*2c90*/  UIADD3 UR6, UPT, UPT, UR5, 0x1, URZ ;  /* 0x0000000105067890 */ /* 0x000fc6000fffe0ff */
[----:B------:R-:W-:Y:S01]  /*2ca0*/  FFMA R2, R5, R35, R2 ;  /* 0x0000002305027223 */ /* 0x000fe20000000002 */
[----:B--2---:R-:W-:-:S03]  /*2cb0*/  UISETP.NE.AND UP0, UPT, UR5, UR7, UPT ;  /* 0x000000070500728c */ /* 0x004fc6000bf05270 */
[----:B------:R-:W-:-:S06]  /*2cc0*/  UMOV UR5, UR6 ;  /* 0x0000000600057c82 */ /* 0x000fcc0008000000 */
[----:B------:R-:W-:Y:S05]  /*2cd0*/  BRA.U UP0, `(.L_x_42) ;  /* 0xffffffd900b87547 */ /* 0x000fea000b83ffff */
[----:B------:R-:W-:Y:S02]  /*2ce0*/  ULEA UR5, UR4, UR10, 0x2 ;  /* 0x0000000a04057291 */ /* 0x000fe4000f8e10ff */
[----:B------:R-:W-:-:S07]  /*2cf0*/  UISETP.NE.AND UP0, UPT, UR4, UR7, UPT ;  /* 0x000000070400728c */ /* 0x000fce000bf05270 */
[----:B------:R0:W-:Y:S01]  /*2d00*/  STL [UR5], R2 ;  /* 0x00000002ff007987 */ /* 0x0001e20008100805 */
[----:B------:R-:W-:-:S07]  /*2d10*/  UIADD3 UR5, UPT, UPT, UR4, 0x1, URZ ;  /* 0x0000000104057890 */ /* 0x000fce000fffe0ff */
[----:B------:R-:W-:Y:S01]  /*2d20*/  UMOV UR4, UR5 ;  /* 0x0000000500047c82 */ /* 0x000fe20008000000 */
[----:B0-----:R-:W-:Y:S05]  /*2d30*/  BRA.U UP0, `(.L_x_43) ;  /* 0xffffffd900987547 */ /* 0x001fea000b83ffff */
.L_x_15:
[----:B------:R-:W-:-:S13]  /*2d40*/  ISETP.LE.AND P0, PT, RZ, UR7, PT ;  /* 0x00000007ff007c0c */ /* 0x000fda000bf03270 */
[----:B------:R-:W-:Y:S05]  /*2d50*/  @!P0 EXIT ;  /* 0x000000000000894d */ /* 0x000fea0003800000 */
[----:B------:R-:W0:Y:S01]  /*2d60*/  LDC.64 R8, c[0x0][0x390] ;  /* 0x0000e400ff087b82 */ /* 0x000e220000000a00 */
[----:B------:R-:W1:Y:S01]  /*2d70*/  LDCU UR5, c[0x0][0x3b0] ;  /* 0x00007600ff0577ac */ /* 0x000e620008000800 */
[----:B------:R-:W2:Y:S01]  /*2d80*/  LDCU UR4, c[0x0][0x3ac] ;  /* 0x00007580ff0477ac */ /* 0x000ea20008000800 */
[----:B0-----:R-:W-:-:S05]  /*2d90*/  IMAD.WIDE R8, R0, 0x4, R8 ;  /* 0x0000000400087825 */ /* 0x001fca00078e0208 */
[----:B------:R0:W5:Y:S04]  /*2da0*/  LDG.E R2, desc[UR12][R8.64] ;  /* 0x0000000c08027981 */ /* 0x000168000c1e1900 */
[----:B------:R0:W5:Y:S01]  /*2db0*/  LDG.E R3, desc[UR12][R8.64+0x4] ;  /* 0x0000040c08037981 */ /* 0x000162000c1e1900 */
[----:B----4-:R-:W-:Y:S01]  /*2dc0*/  FFMA R4, RZ, 1.4426950216293334961, RZ ;  /* 0x3fb8aa3bff047823 */ /* 0x010fe200000000ff */
[----:B-1----:R-:W1:Y:S01]  /*2dd0*/  F2F.F64.F32 R6, UR5 ;  /* 0x0000000500067d10 */ /* 0x002e620008201800 */
[----:B------:R-:W-:Y:S02]  /*2de0*/  UISETP.NE.AND UP0, UPT, UR7, URZ, UPT ;  /* 0x000000ff0700728c */ /* 0x000fe4000bf05270 */
[----:B------:R-:W-:Y:S02]  /*2df0*/  IMAD R30, R0, UR7, R0 ;  /* 0x00000007001e7c24 */ /* 0x000fe4000f8e0200 */
[----:B------:R-:W-:-:S04]  /*2e00*/  FADD R4, RZ, R4 ;  /* 0x00000004ff047221 */ /* 0x000fc80000000000 */
[----:B------:R-:W-:Y:S01]  /*2e10*/  FFMA R4, RZ, RZ, R4 ;  /* 0x000000ffff047223 */ /* 0x000fe20000000004 */
[----:B--2---:R-:W2:Y:S01]  /*2e20*/  F2F.F64.F32 R10, UR4 ;  /* 0x00000004000a7d10 */ /* 0x004ea20008201800 */
[----:B------:R-:W-:Y:S02]  /*2e30*/  UMOV UR4, URZ ;  /* 0x000000ff00047c82 */ /* 0x000fe40008000000 */
[----:B------:R-:W-:-:S04]  /*2e40*/  FFMA R5, RZ, RZ, R4 ;  /* 0x000000ffff057223 */ /* 0x000fc80000000004 */
[----:B------:R-:W-:-:S04]  /*2e50*/  FADD R4, RZ, R5 ;  /* 0x00000005ff047221 */ /* 0x000fc80000000000 */
[----:B------:R-:W-:-:S04]  /*2e60*/  FADD R12, -RZ, R4 ;  /* 0x00000004ff0c7221 */ /* 0x000fc80000000100 */
[----:B------:R-:W-:Y:S01]  /*2e70*/  FADD R5, R5, -R12 ;  /* 0x8000000c05057221 */ /* 0x000fe20000000000 */
[----:B012---:R-:W-:Y:S06]  /*2e80*/  BRA.U !UP0, `(.L_x_44) ;  /* 0x0000000908647547 */ /* 0x007fec000b800000 */
[----:B------:R-:W0:Y:S01]  /*2e90*/  LDCU.64 UR4, c[0x0][0x388] ;  /* 0x00007100ff0477ac */ /* 0x000e220008000a00 */
[----:B------:R-:W-:Y:S01]  /*2ea0*/  IMAD.MOV.U32 R9, RZ, RZ, R30 ;  /* 0x000000ffff097224 */ /* 0x000fe200078e001e */
[----:B------:R-:W-:Y:S02]  /*2eb0*/  UIADD3 UR7, UPT, UPT, UR7, 0x1, URZ ;  /* 0x0000000107077890 */ /* 0x000fe4000fffe0ff */
[----:B------:R-:W-:Y:S01]  /*2ec0*/  UIADD3 UR11, UPT, UPT, UR14, 0x4, URZ ;  /* 0x000000040e0b7890 */ /* 0x000fe2000fffe0ff */
[----:B------:R-:W-:Y:S01]  /*2ed0*/  UMOV UR8, 0x1 ;  /* 0x0000000100087882 */ /* 0x000fe20000000000 */
[----:B0-----:R-:W-:Y:S02]  /*2ee0*/  UIADD3 UR6, UP0, UPT, UR4, 0x4, URZ ;  /* 0x0000000404067890 */ /* 0x001fe4000ff1e0ff */
[----:B------:R-:W-:Y:S02]  /*2ef0*/  ULOP3.LUT UR4, UR7, 0xfffffffe, URZ, 0xc0, !UPT ;  /* 0xfffffffe07047892 */ /* 0x000fe4000f8ec0ff */
[----:B------:R-:W-:-:S03]  /*2f00*/  UIADD3.X UR7, UPT, UPT, URZ, UR5, URZ, UP0, !UPT ;  /* 0x00000005ff077290 */ /* 0x000fc600087fe4ff */
[----:B------:R-:W-:-:S09]  /*2f10*/  UMOV UR5, URZ ;  /* 0x000000ff00057c82 */ /* 0x000fd20008000000 */
.L_x_50:
[----:B------:R-:W-:Y:S01]  /*2f20*/  UISETP.NE.AND UP0, UPT, UR5, URZ, UPT ;  /* 0x000000ff0500728c */ /* 0x000fe2000bf05270 */
[----:B0-----:R-:W-:-:S08]  /*2f30*/  HFMA2 R0, -RZ, RZ, 1.875, 0 ;  /* 0x3f800000ff007431 */ /* 0x001fd000000001ff */
[----:B-1----:R-:W-:Y:S05]  /*2f40*/  BRA.U !UP0, `(.L_x_45) ;  /* 0x00000001088c7547 */ /* 0x002fea000b800000 */
[----:B------:R-:W-:-:S04]  /*2f50*/  I2FP.F32.U32 R19, UR5 ;  /* 0x0000000500137c45 */ /* 0x000fc80008201000 */
[----:B------:R-:W-:-:S13]  /*2f60*/  FSETP.NAN.AND P0, PT, |R19|, |R19|, PT ;  /* 0x400000131300720b */ /* 0x000fda0003f08200 */
[----:B------:R-:W-:Y:S01]  /*2f70*/  @P0 FADD R0, R19, -1 ;  /* 0xbf80000013000421 */ /* 0x000fe20000000000 */
[----:B------:R-:W-:Y:S06]  /*2f80*/  @P0 BRA `(.L_x_45) ;  /* 0x00000000007c0947 */ /* 0x000fec0003800000 */
[----:B------:R-:W-:-:S13]  /*2f90*/  FSETP.NEU.AND P0, PT, |R19|, +INF , PT ;  /* 0x7f8000001300780b */ /* 0x000fda0003f0d200 */
[----:B------:R-:W-:Y:S05]  /*2fa0*/  @!P0 BRA `(.L_x_45) ;  /* 0x0000000000748947 */ /* 0x000fea0003800000 */
[CC--:B------:R-:W-:Y:S01]  /*2fb0*/  FMUL R13, R4.reuse, R19.reuse ;  /* 0x00000013040d7220 */ /* 0x0c0fe20000400000 */
[----:B------:R-:W-:Y:S01]  /*2fc0*/  MOV R17, 0x391fcb8e ;  /* 0x391fcb8e00117802 */ /* 0x000fe20000000f00 */
[----:B------:R-:W-:Y:S02]  /*2fd0*/  FMUL R12, R19, 0.5 ;  /* 0x3f000000130c7820 */ /* 0x000fe40000400000 */
[----:B------:R-:W0:Y:S01]  /*2fe0*/  FRND R0, R13 ;  /* 0x0000000d00007307 */ /* 0x000e220000201000 */
[----:B------:R-:W-:Y:S01]  /*2ff0*/  FFMA R8, R4, R19, -R13 ;  /* 0x0000001304087223 */ /* 0x000fe2000000080d */
[----:B------:R-:W-:-:S03]  /*3000*/  FSETP.GT.AND P1, PT, |R13|, 152, PT ;  /* 0x431800000d00780b */ /* 0x000fc60003f24200 */
[----:B------:R-:W-:-:S03]  /*3010*/  FFMA R15, R5, R19, R8 ;  /* 0x00000013050f7223 */ /* 0x000fc60000000008 */
[----:B------:R-:W1:Y:S01]  /*3020*/  FRND.TRUNC R12, R12 ;  /* 0x0000000c000c7307 */ /* 0x000e62000020d000 */
[----:B0-----:R-:W-:Y:S01]  /*3030*/  FADD R8, R13, -R0 ;  /* 0x800000000d087221 */ /* 0x001fe20000000000 */
[----:B------:R-:W-:-:S03]  /*3040*/  FSETP.GT.AND P0, PT, R0, RZ, PT ;  /* 0x000000ff0000720b */ /* 0x000fc60003f04000 */
[----:B------:R-:W-:Y:S01]  /*3050*/  FADD R8, R8, R15 ;  /* 0x0000000f08087221 */ /* 0x000fe20000000000 */
[----:B------:R-:W-:Y:S02]  /*3060*/  SEL R0, RZ, 0x83000000, P0 ;  /* 0x83000000ff007807 */ /* 0x000fe40000000000 */
[----:B------:R-:W-:Y:S01]  /*3070*/  FSETP.GEU.AND P0, PT, R13, RZ, PT ;  /* 0x000000ff0d00720b */ /* 0x000fe20003f0e000 */
[----:B------:R-:W-:Y:S01]  /*3080*/  FFMA R15, R8, R17, 0.0013391353422775864601 ;  /* 0x3aaf85ed080f7423 */ /* 0x000fe20000000011 */
[----:B-1----:R-:W-:Y:S01]  /*3090*/  FADD R14, R12, R12 ;  /* 0x0000000c0c0e7221 */ /* 0x002fe20000000000 */
[----:B------:R-:W-:Y:S02]  /*30a0*/  VIADD R12, R0, 0x7f000000 ;  /* 0x7f000000000c7836 */ /* 0x000fe40000000000 */
[C---:B------:R-:W-:Y:S01]  /*30b0*/  FFMA R17, R8.reuse, R15, 0.0096188392490148544312 ;  /* 0x3c1d985608117423 */ /* 0x040fe2000000000f */
[----:B------:R-:W-:Y:S01]  /*30c0*/  FADD R14, R19, -R14 ;  /* 0x8000000e130e7221 */ /* 0x000fe20000000000 */
[----:B------:R-:W0:Y:S02]  /*30d0*/  F2I.NTZ R15, R13 ;  /* 0x0000000d000f7305 */ /* 0x000e240000203100 */
[----:B------:R-:W-:-:S04]  /*30e0*/  FFMA R17, R8, R17, 0.055503588169813156128 ;  /* 0x3d6357bb08117423 */ /* 0x000fc80000000011 */
[----:B------:R-:W-:-:S04]  /*30f0*/  FFMA R17, R8, R17, 0.24022644758224487305 ;  /* 0x3e75fdec08117423 */ /* 0x000fc80000000011 */
[----:B------:R-:W-:-:S04]  /*3100*/  FFMA R17, R8, R17, 0.69314718246459960938 ;  /* 0x3f31721808117423 */ /* 0x000fc80000000011 */
[----:B------:R-:W-:Y:S01]  /*3110*/  FFMA R17, R8, R17, 1 ;  /* 0x3f80000008117423 */ /* 0x000fe20000000011 */
[----:B0-----:R-:W-:Y:S02]  /*3120*/  LEA R15, R15, -R0, 0x17 ;  /* 0x800000000f0f7211 */ /* 0x001fe400078eb8ff */
[----:B------:R-:W-:Y:S01]  /*3130*/  FSEL R0, RZ, +INF , !P0 ;  /* 0x7f800000ff007808 */ /* 0x000fe20004000000 */
[----:B------:R-:W-:Y:S01]  /*3140*/  FMUL R12, R12, R17 ;  /* 0x000000110c0c7220 */ /* 0x000fe20000400000 */
[----:B------:R-:W-:-:S03]  /*3150*/  FSETP.NEU.AND P0, PT, |R14|, 1, PT ;  /* 0x3f8000000e00780b */ /* 0x000fc60003f0d200 */
[----:B------:R-:W-:-:S05]  /*3160*/  @!P1 FMUL R0, R15, R12 ;  /* 0x0000000c0f009220 */ /* 0x000fca0000400000 */
[----:B------:R-:W-:-:S07]  /*3170*/  FSEL R0, R0, -R0, P0 ;  /* 0x8000000000007208 */ /* 0x000fce0000000000 */
.L_x_45:
[----:B------:R-:W2:Y:S01]  /*3180*/  LDL R21, [UR11+-0x4] ;  /* 0xfffffc0bff157983 */ /* 0x000ea20008100800 */
[----:B------:R-:W0:Y:S01]  /*3190*/  MUFU.RCP64H R13, R7 ;  /* 0x00000007000d7308 */ /* 0x000e220000001800 */
[----:B------:R-:W-:Y:S01]  /*31a0*/  MOV R12, 0x1 ;  /* 0x00000001000c7802 */ /* 0x000fe20000000f00 */
[----:B-----5:R-:W-:-:S06]  /*31b0*/  FFMA R0, R2, R0, -R3 ;  /* 0x0000000002007223 */ /* 0x020fcc0000000803 */
[----:B------:R-:W1:Y:S01]  /*31c0*/  I2F.F64.U32 R16, UR8 ;  /* 0x0000000800107d12 */ /* 0x000e620008201800 */
[----:B0-----:R-:W-:Y:S01]  /*31d0*/  DFMA R14, -R6, R12, 1 ;  /* 0x3ff00000060e742b */ /* 0x001fe2000000010c */
[----:B-1----:R-:W-:-:S07]  /*31e0*/  FSETP.GEU.AND P1, PT, |R17|, 6.5827683646048100446e-37, PT ;  /* 0x036000001100780b */ /* 0x002fce0003f2e200 */
[----:B------:R-:W-:-:S08]  /*31f0*/  DFMA R14, R14, R14, R14 ;  /* 0x0000000e0e0e722b */ /* 0x000fd0000000000e */
[----:B------:R-:W-:-:S08]  /*3200*/  DFMA R14, R12, R14, R12 ;  /* 0x0000000e0c0e722b */ /* 0x000fd0000000000c */
[----:B------:R-:W-:-:S08]  /*3210*/  DFMA R12, -R6, R14, 1 ;  /* 0x3ff00000060c742b */ /* 0x000fd0000000010e */
[----:B------:R-:W-:-:S08]  /*3220*/  DFMA R12, R14, R12, R14 ;  /* 0x0000000c0e0c722b */ /* 0x000fd0000000000e */
[----:B------:R-:W-:-:S08]  /*3230*/  DMUL R14, R16, R12 ;  /* 0x0000000c100e7228 */ /* 0x000fd00000000000 */
[----:B------:R-:W-:-:S08]  /*3240*/  DFMA R18, -R6, R14, R16 ;  /* 0x0000000e0612722b */ /* 0x000fd00000000110 */
[----:B------:R-:W-:Y:S01]  /*3250*/  DFMA R14, R12, R18, R14 ;  /* 0x000000120c0e722b */ /* 0x000fe2000000000e */
[----:B------:R-:W-:Y:S01]  /*3260*/  MOV R13, UR7 ;  /* 0x00000007000d7c02 */ /* 0x000fe20008000f00 */
[----:B------:R-:W-:-:S04]  /*3270*/  IMAD.U32 R12, RZ, RZ, UR6 ;  /* 0x00000006ff0c7e24 */ /* 0x000fc8000f8e00ff */
[----:B------:R-:W-:-:S04]  /*3280*/  IMAD.WIDE R12, R9, 0x4, R12 ;  /* 0x00000004090c7825 */ /* 0x000fc800078e020c */
[----:B------:R-:W-:-:S05]  /*3290*/  FFMA R8, RZ, R7, R15 ;  /* 0x00000007ff087223 */ /* 0x000fca000000000f */
[----:B------:R-:W-:Y:S01]  /*32a0*/  FSETP.GT.AND P0, PT, |R8|, 1.469367938527859385e-39, PT ;  /* 0x001000000800780b */ /* 0x000fe20003f04200 */
[----:B--2---:R-:W-:-:S04]  /*32b0*/  FADD R0, R0, R21 ;  /* 0x0000001500007221 */ /* 0x004fc80000000000 */
[----:B------:R0:W1:Y:S08]  /*32c0*/  F2F.F64.F32 R28, R0 ;  /* 0x00000000001c7310 */ /* 0x0000700000201800 */
[----:B------:R-:W-:Y:S05]  /*32d0*/  @P0 BRA P1, `(.L_x_46) ;  /* 0x0000000000180947 */ /* 0x000fea0000800000 */
[----:B0-----:R-:W-:Y:S01]  /*32e0*/  MOV R0, R16 ;  /* 0x0000001000007202 */ /* 0x001fe20000000f00 */
[----:B------:R-:W-:Y:S01]  /*32f0*/  IMAD.MOV.U32 R21, RZ, RZ, R17 ;  /* 0x000000ffff157224 */ /* 0x000fe200078e0011 */
[----:B------:R-:W-:Y:S02]  /*3300*/  MOV R16, R6 ;  /* 0x0000000600107202 */ /* 0x000fe40000000f00 */
[----:B------:R-:W-:Y:S02]  /*3310*/  MOV R17, R7 ;  /* 0x0000000700117202 */ /* 0x000fe40000000f00 */
[----:B------:R-:W-:-:S07]  /*3320*/  MOV R32, 0x3340 ;  /* 0x0000334000207802 */ /* 0x000fce0000000f00 */
[----:B-1----:R-:W-:Y:S05]  /*3330*/  CALL.REL.NOINC `($__internal_1_$__cuda_sm20_div_rn_f64_full) ;  /* 0x0000000800787944 */ /* 0x002fea0003c00000 */
.L_x_46:
[----:B-1----:R-:W-:Y:S01]  /*3340*/  DMUL R28, R28, R14 ;  /* 0x0000000e1c1c7228 */ /* 0x002fe20000000000 */
[----:B------:R-:W-:-:S06]  /*3350*/  UIADD3 UR9, UPT, UPT, UR5, 0x1, URZ ;  /* 0x0000000105097890 */ /* 0x000fcc000fffe0ff */
[----:B------:R-:W-:Y:S01]  /*3360*/  I2FP.F32.U32 R21, UR9 ;  /* 0x0000000900157c45 */ /* 0x000fe20008201000 */
[----:B------:R-:W-:-:S03]  /*3370*/  DMUL R28, R10, R28 ;  /* 0x0000001c0a1c7228 */ /* 0x000fc60000000000 */
[----:B------:R-:W-:-:S07]  /*3380*/  FSETP.NAN.AND P0, PT, |R21|, |R21|, PT ;  /* 0x400000151500720b */ /* 0x000fce0003f08200 */
[----:B------:R-:W1:Y:S02]  /*3390*/  F2F.F32.F64 R29, R28 ;  /* 0x0000001c001d7310 */ /* 0x000e640000301000 */
[----:B-1----:R1:W-:Y:S04]  /*33a0*/  STG.E desc[UR12][R12.64+-0x4], R29 ;  /* 0xfffffc1d0c007986 */ /* 0x0023e8000c10190c */
[----:B------:R-:W-:Y:S05]  /*33b0*/  @P0 BRA `(.L_x_47) ;  /* 0x0000000000840947 */ /* 0x000fea0003800000 */
[----:B------:R-:W-:Y:S01]  /*33c0*/  FSETP.NEU.AND P0, PT, |R21|, +INF , PT ;  /* 0x7f8000001500780b */ /* 0x000fe20003f0d200 */
[----:B0-----:R-:W-:-:S12]  /*33d0*/  IMAD.MOV.U32 R0, RZ, RZ, 0x3f800000 ;  /* 0x3f800000ff007424 */ /* 0x001fd800078e00ff */
        /* <DEDUP_REMOVED lines=8> */
[----:B------:R-:W2:Y:S01]  /*3460*/  FRND.TRUNC R14, R14 ;  /* 0x0000000e000e7307 */ /* 0x000ea2000020d000 */
[----:B0-----:R-:W-:Y:S01]  /*3470*/  FADD R8, R15, -R0 ;  /* 0x800000000f087221 */ /* 0x001fe20000000000 */
[----:B------:R-:W-:-:S03]  /*3480*/  FSETP.GT.AND P0, PT, R0, RZ, PT ;  /* 0x000000ff0000720b */ /* 0x000fc60003f04000 */
[----:B------:R-:W-:Y:S01]  /*3490*/  FADD R8, R8, R17 ;  /* 0x0000001108087221 */ /* 0x000fe20000000000 */
[----:B------:R-:W-:Y:S02]  /*34a0*/  SEL R0, RZ, 0x83000000, P0 ;  /* 0x83000000ff007807 */ /* 0x000fe40000000000 */
[----:B------:R-:W-:Y:S01]  /*34b0*/  FSETP.GEU.AND P0, PT, R15, RZ, PT ;  /* 0x000000ff0f00720b */ /* 0x000fe20003f0e000 */
[----:B------:R-:W-:Y:S01]  /*34c0*/  FFMA R17, R8, R19, 0.0013391353422775864601 ;  /* 0x3aaf85ed08117423 */ /* 0x000fe20000000013 */
[----:B--2---:R-:W-:Y:S01]  /*34d0*/  FADD R16, R14, R14 ;  /* 0x0000000e0e107221 */ /* 0x004fe20000000000 */
[----:B------:R-:W-:Y:S02]  /*34e0*/  IADD3 R14, PT, PT, R0, 0x7f000000, RZ ;  /* 0x7f000000000e7810 */ /* 0x000fe40007ffe0ff */
[C---:B------:R-:W-:Y:S01]  /*34f0*/  FFMA R19, R8.reuse, R17, 0.0096188392490148544312 ;  /* 0x3c1d985608137423 */ /* 0x040fe20000000011 */
[----:B------:R-:W-:Y:S01]  /*3500*/  FADD R16, R21, -R16 ;  /* 0x8000001015107221 */ /* 0x000fe20000000000 */
[----:B------:R-:W0:Y:S02]  /*3510*/  F2I.NTZ R17, R15 ;  /* 0x0000000f00117305 */ /* 0x000e240000203100 */
[----:B------:R-:W-:-:S04]  /*3520*/  FFMA R19, R8, R19, 0.055503588169813156128 ;  /* 0x3d6357bb08137423 */ /* 0x000fc80000000013 */
[----:B------:R-:W-:-:S04]  /*3530*/  FFMA R19, R8, R19, 0.24022644758224487305 ;  /* 0x3e75fdec08137423 */ /* 0x000fc80000000013 */
[----:B------:R-:W-:-:S04]  /*3540*/  FFMA R19, R8, R19, 0.69314718246459960938 ;  /* 0x3f31721808137423 */ /* 0x000fc80000000013 */
[----:B------:R-:W-:Y:S01]  /*3550*/  FFMA R19, R8, R19, 1 ;  /* 0x3f80000008137423 */ /* 0x000fe20000000013 */
[----:B0-----:R-:W-:Y:S01]  /*3560*/  IMAD R17, R17, 0x800000, -R0 ;  /* 0x0080000011117824 */ /* 0x001fe200078e0a00 */
[----:B------:R-:W-:Y:S02]  /*3570*/  FSEL R0, RZ, +INF , !P0 ;  /* 0x7f800000ff007808 */ /* 0x000fe40004000000 */
[----:B------:R-:W-:Y:S01]  /*3580*/  FMUL R14, R14, R19 ;  /* 0x000000130e0e7220 */ /* 0x000fe20000400000 */
[----:B------:R-:W-:-:S03]  /*3590*/  FSETP.NEU.AND P0, PT, |R16|, 1, PT ;  /* 0x3f8000001000780b */ /* 0x000fc60003f0d200 */
[----:B------:R-:W-:-:S05]  /*35a0*/  @!P1 FMUL R0, R17, R14 ;  /* 0x0000000e11009220 */ /* 0x000fca0000400000 */
[----:B------:R-:W-:Y:S01]  /*35b0*/  FSEL R0, R0, -R0, P0 ;  /* 0x8000000000007208 */ /* 0x000fe20000000000 */
[----:B------:R-:W-:Y:S06]  /*35c0*/  BRA `(.L_x_48) ;  /* 0x0000000000047947 */ /* 0x000fec0003800000 */
.L_x_47:
[----:B0-----:R-:W-:-:S07]  /*35d0*/  FADD R0, R21, -1 ;  /* 0xbf80000015007421 */ /* 0x001fce0000000000 */
.L_x_48:
[----:B------:R-:W2:Y:S01]  /*35e0*/  LDL R23, [UR11] ;  /* 0x0000000bff177983 */ /* 0x000ea20008100800 */
[----:B------:R-:W0:Y:S01]  /*35f0*/  MUFU.RCP64H R15, R7 ;  /* 0x00000007000f7308 */ /* 0x000e220000001800 */
[----:B------:R-:W-:Y:S01]  /*3600*/  HFMA2 R14, -RZ, RZ, 0, 5.9604644775390625e-08 ;  /* 0x00000001ff0e7431 */ /* 0x000fe200000001ff */
[----:B------:R-:W-:Y:S01]  /*3610*/  UIADD3 UR9, UPT, UPT, UR8, 0x2, URZ ;  /* 0x0000000208097890 */ /* 0x000fe2000fffe0ff */
[----:B------:R-:W-:-:S04]  /*3620*/  FFMA R0, R2, R0, -R3 ;  /* 0x0000000002007223 */ /* 0x000fc80000000803 */
[----:B0-----:R-:W-:-:S08]  /*3630*/  DFMA R16, -R6, R14, 1 ;  /* 0x3ff000000610742b */ /* 0x001fd0000000010e */
[----:B------:R-:W-:-:S08]  /*3640*/  DFMA R16, R16, R16, R16 ;  /* 0x000000101010722b */ /* 0x000fd00000000010 */
[----:B------:R-:W-:Y:S02]  /*3650*/  DFMA R14, R14, R16, R14 ;  /* 0x000000100e0e722b */ /* 0x000fe4000000000e */
[----:B------:R-:W0:Y:S06]  /*3660*/  I2F.F64.U32 R16, UR9 ;  /* 0x0000000900107d12 */ /* 0x000e2c0008201800 */
[----:B------:R-:W-:-:S08]  /*3670*/  DFMA R18, -R6, R14, 1 ;  /* 0x3ff000000612742b */ /* 0x000fd0000000010e */
[----:B------:R-:W-:Y:S01]  /*3680*/  DFMA R20, R14, R18, R14 ;  /* 0x000000120e14722b */ /* 0x000fe2000000000e */
[----:B0-----:R-:W-:-:S07]  /*3690*/  FSETP.GEU.AND P1, PT, |R17|, 6.5827683646048100446e-37, PT ;  /* 0x036000001100780b */ /* 0x001fce0003f2e200 */
[----:B------:R-:W-:-:S08]  /*36a0*/  DMUL R14, R20, R16 ;  /* 0x00000010140e7228 */ /* 0x000fd00000000000 */
[----:B------:R-:W-:-:S08]  /*36b0*/  DFMA R18, -R6, R14, R16 ;  /* 0x0000000e0612722b */ /* 0x000fd00000000110 */
[----:B------:R-:W-:-:S10]  /*36c0*/  DFMA R14, R20, R18, R14 ;  /* 0x00000012140e722b */ /* 0x000fd4000000000e */
[----:B------:R-:W-:-:S05]  /*36d0*/  FFMA R8, RZ, R7, R15 ;  /* 0x00000007ff087223 */ /* 0x000fca000000000f */
[----:B------:R-:W-:Y:S01]  /*36e0*/  FSETP.GT.AND P0, PT, |R8|, 1.469367938527859385e-39, PT ;  /* 0x001000000800780b */ /* 0x000fe20003f04200 */
[----:B--2---:R-:W-:-:S04]  /*36f0*/  FADD R0, R0, R23 ;  /* 0x0000001700007221 */ /* 0x004fc80000000000 */
[----:B-1----:R0:W1:Y:S08]  /*3700*/  F2F.F64.F32 R28, R0 ;  /* 0x00000000001c7310 */ /* 0x0020700000201800 */
[----:B------:R-:W-:Y:S05]  /*3710*/  @P0 BRA P1, `(.L_x_49) ;  /* 0x0000000000180947 */ /* 0x000fea0000800000 */
[----:B0-----:R-:W-:Y:S01]  /*3720*/  MOV R0, R16 ;  /* 0x0000001000007202 */ /* 0x001fe20000000f00 */
[----:B------:R-:W-:Y:S01]  /*3730*/  IMAD.MOV.U32 R21, RZ, RZ, R17 ;  /* 0x000000ffff157224 */ /* 0x000fe200078e0011 */
[----:B------:R-:W-:Y:S02]  /*3740*/  MOV R16, R6 ;  /* 0x0000000600107202 */ /* 0x000fe40000000f00 */
[----:B------:R-:W-:Y:S02]  /*3750*/  MOV R17, R7 ;  /* 0x0000000700117202 */ /* 0x000fe40000000f00 */
[----:B------:R-:W-:-:S07]  /*3760*/  MOV R32, 0x3780 ;  /* 0x0000378000207802 */ /* 0x000fce0000000f00 */
[----:B-1----:R-:W-:Y:S05]  /*3770*/  CALL.REL.NOINC `($__internal_1_$__cuda_sm20_div_rn_f64_full) ;  /* 0x0000000400687944 */ /* 0x002fea0003c00000 */
.L_x_49:
[----:B-1----:R-:W-:Y:S01]  /*3780*/  DMUL R28, R28, R14 ;  /* 0x0000000e1c1c7228 */ /* 0x002fe20000000000 */
[----:B------:R-:W-:Y:S01]  /*3790*/  UIADD3 UR5, UPT, UPT, UR5, 0x2, URZ ;  /* 0x0000000205057890 */ /* 0x000fe2000fffe0ff */
[----:B------:R-:W-:Y:S01]  /*37a0*/  VIADD R9, R9, 0x2 ;  /* 0x0000000209097836 */ /* 0x000fe20000000000 */
[----:B------:R-:W-:Y:S02]  /*37b0*/  UIADD3 UR11, UPT, UPT, UR11, 0x8, URZ ;  /* 0x000000080b0b7890 */ /* 0x000fe4000fffe0ff */
[----:B------:R-:W-:Y:S02]  /*37c0*/  UISETP.NE.AND UP0, UPT, UR5, UR4, UPT ;  /* 0x000000040500728c */ /* 0x000fe4000bf05270 */
[----:B------:R-:W-:Y:S01]  /*37d0*/  UIADD3 UR8, UPT, UPT, UR8, 0x4, URZ ;  /* 0x0000000408087890 */ /* 0x000fe2000fffe0ff */
[----:B------:R-:W-:-:S10]  /*37e0*/  DMUL R28, R10, R28 ;  /* 0x0000001c0a1c7228 */ /* 0x000fd40000000000 */
[----:B------:R-:W1:Y:S02]  /*37f0*/  F2F.F32.F64 R29, R28 ;  /* 0x0000001c001d7310 */ /* 0x000e640000301000 */
[----:B-1----:R1:W-:Y:S01]  /*3800*/  STG.E desc[UR12][R12.64], R29 ;  /* 0x0000001d0c007986 */ /* 0x0023e2000c10190c */
[----:B------:R-:W-:Y:S05]  /*3810*/  BRA.U UP0, `(.L_x_50) ;  /* 0xfffffff500c07547 */ /* 0x000fea000b83ffff */
.L_x_44:
[----:B0-----:R-:W0:Y:S02]  /*3820*/  LDC R0, c[0x0][0x3b8] ;  /* 0x0000ee00ff007b82 */ /* 0x001e240000000800 */
[----:B0-----:R-:W-:-:S04]  /*3830*/  LOP3.LUT R0, R0, 0x1, RZ, 0xc0, !PT ;  /* 0x0000000100007812 */ /* 0x001fc800078ec0ff */
[----:B------:R-:W-:-:S13]  /*3840*/  ISETP.NE.U32.AND P0, PT, R0, 0x1, PT ;  /* 0x000000010000780c */ /* 0x000fda0003f05070 */
[----:B------:R-:W-:Y:S05]  /*3850*/  @!P0 EXIT ;  /* 0x000000000000894d */ /* 0x000fea0003800000 */
[----:B------:R-:W-:Y:S01]  /*3860*/  UISETP.NE.AND UP0, UPT, UR4, URZ, UPT ;  /* 0x000000ff0400728c */ /* 0x000fe2000bf05270 */
[----:B------:R-:W-:-:S08]  /*3870*/  MOV R0, 0x3f800000 ;  /* 0x3f80000000007802 */ /* 0x000fd00000000f00 */
[----:B------:R-:W-:Y:S05]  /*3880*/  BRA.U !UP0, `(.L_x_51) ;  /* 0x0000000108907547 */ /* 0x000fea000b800000 */
[----:B------:R-:W-:-:S04]  /*3890*/  I2FP.F32.U32 R15, UR4 ;  /* 0x00000004000f7c45 */ /* 0x000fc80008201000 */
[----:B------:R-:W-:-:S13]  /*38a0*/  FSETP.NAN.AND P0, PT, |R15|, |R15|, PT ;  /* 0x4000000f0f00720b */ /* 0x000fda0003f08200 */
[----:B------:R-:W-:Y:S05]  /*38b0*/  @P0 BRA `(.L_x_52) ;  /* 0x0000000000800947 */ /* 0x000fea0003800000 */
[----:B------:R-:W-:-:S13]  /*38c0*/  FSETP.NEU.AND P0, PT, |R15|, +INF , PT ;  /* 0x7f8000000f00780b */ /* 0x000fda0003f0d200 */
[----:B------:R-:W-:Y:S05]  /*38d0*/  @!P0 BRA `(.L_x_51) ;  /* 0x00000000007c8947 */ /* 0x000fea0003800000 */
[CC--:B------:R-:W-:Y:S01]  /*38e0*/  FMUL R9, R4.reuse, R15.reuse ;  /* 0x0000000f04097220 */ /* 0x0c0fe20000400000 */
[----:B-1----:R-:W-:Y:S02]  /*38f0*/  HFMA2 R13, -RZ, RZ, 0.64013671875, -15.109375 ;  /* 0x391fcb8eff0d7431 */ /* 0x002fe400000001ff */
[----:B------:R-:W-:Y:S01]  /*3900*/  FMUL R8, R15, 0.5 ;  /* 0x3f0000000f087820 */ /* 0x000fe20000400000 */
        /* <DEDUP_REMOVED lines=25> */
[----:B------:R-:W-:Y:S01]  /*3aa0*/  FSEL R0, R0, -R0, P0 ;  /* 0x8000000000007208 */ /* 0x000fe20000000000 */
[----:B------:R-:W-:Y:S06]  /*3ab0*/  BRA `(.L_x_51) ;  /* 0x0000000000047947 */ /* 0x000fec0003800000 */
.L_x_52:
[----:B------:R-:W-:-:S07]  /*3ac0*/  FADD R0, R15, -1 ;  /* 0xbf8000000f007421 */ /* 0x000fce0000000000 */
.L_x_51:
[----:B------:R-:W-:-:S09]  /*3ad0*/  ULEA UR5, UR4, UR10, 0x2 ;  /* 0x0000000a04057291 */ /* 0x000fd2000f8e10ff */
[----:B------:R-:W2:Y:S01]  /*3ae0*/  LDL R17, [UR5] ;  /* 0x00000005ff117983 */ /* 0x000ea20008100800 */
[----:B------:R-:W0:Y:S01]  /*3af0*/  MUFU.RCP64H R5, R7 ;  /* 0x0000000700057308 */ /* 0x000e220000001800 */
[----:B------:R-:W-:Y:S01]  /*3b00*/  MOV R4, 0x1 ;  /* 0x0000000100047802 */ /* 0x000fe20000000f00 */
[----:B------:R-:W-:Y:S01]  /*3b10*/  ULEA UR5, UR4, 0x1, 0x1 ;  /* 0x0000000104057891 */ /* 0x000fe2000f8e08ff */
[----:B-----5:R-:W-:-:S04]  /*3b20*/  FFMA R0, R2, R0, -R3 ;  /* 0x0000000002007223 */ /* 0x020fc80000000803 */
[----:B0-----:R-:W-:-:S08]  /*3b30*/  DFMA R8, -R6, R4, 1 ;  /* 0x3ff000000608742b */ /* 0x001fd00000000104 */
[----:B------:R-:W-:-:S08]  /*3b40*/  DFMA R8, R8, R8, R8 ;  /* 0x000000080808722b */ /* 0x000fd00000000008 */
[----:B------:R-:W-:Y:S02]  /*3b50*/  DFMA R4, R4, R8, R4 ;  /* 0x000000080404722b */ /* 0x000fe40000000004 */
[----:B------:R-:W0:Y:S06]  /*3b60*/  I2F.F64.U32 R8, UR5 ;  /* 0x0000000500087d12 */ /* 0x000e2c0008201800 */
[----:B-1----:R-:W-:-:S08]  /*3b70*/  DFMA R12, -R6, R4, 1 ;  /* 0x3ff00000060c742b */ /* 0x002fd00000000104 */
        /* <DEDUP_REMOVED lines=8> */
[----:B------:R0:W1:Y:S08]  /*3c00*/  F2F.F64.F32 R2, R0 ;  /* 0x0000000000027310 */ /* 0x0000700000201800 */
[----:B------:R-:W-:Y:S05]  /*3c10*/  @P0 BRA P1, `(.L_x_53) ;  /* 0x0000000000200947 */ /* 0x000fea0000800000 */
[----:B0-----:R-:W-:Y:S01]  /*3c20*/  IMAD.MOV.U32 R0, RZ, RZ, R8 ;  /* 0x000000ffff007224 */ /* 0x001fe200078e0008 */
[----:B------:R-:W-:Y:S01]  /*3c30*/  MOV R21, R9 ;  /* 0x0000000900157202 */ /* 0x000fe20000000f00 */
[----:B------:R-:W-:Y:S01]  /*3c40*/  IMAD.MOV.U32 R17, RZ, RZ, R7 ;  /* 0x000000ffff117224 */ /* 0x000fe200078e0007 */
[----:B------:R-:W-:Y:S02]  /*3c50*/  MOV R16, R6 ;  /* 0x0000000600107202 */ /* 0x000fe40000000f00 */
[----:B------:R-:W-:-:S07]  /*3c60*/  MOV R32, 0x3c80 ;  /* 0x00003c8000207802 */ /* 0x000fce0000000f00 */
[----:B-1----:R-:W-:Y:S05]  /*3c70*/  CALL.REL.NOINC `($__internal_1_$__cuda_sm20_div_rn_f64_full) ;  /* 0x0000000000287944 */ /* 0x002fea0003c00000 */
[----:B------:R-:W-:Y:S02]  /*3c80*/  MOV R4, R14 ;  /* 0x0000000e00047202 */ /* 0x000fe40000000f00 */
[----:B------:R-:W-:-:S07]  /*3c90*/  MOV R5, R15 ;  /* 0x0000000f00057202 */ /* 0x000fce0000000f00 */
.L_x_53:
[----:B-1----:R-:W-:Y:S01]  /*3ca0*/  DMUL R2, R2, R4 ;  /* 0x0000000402027228 */ /* 0x002fe20000000000 */
[----:B------:R-:W-:Y:S01]  /*3cb0*/  VIADD R7, R30, UR4 ;  /* 0x000000041e077c36 */ /* 0x000fe20008000000 */
[----:B------:R-:W1:Y:S06]  /*3cc0*/  LDC.64 R4, c[0x0][0x388] ;  /* 0x0000e200ff047b82 */ /* 0x000e6c0000000a00 */
[----:B------:R-:W-:-:S10]  /*3cd0*/  DMUL R2, R10, R2 ;  /* 0x000000020a027228 */ /* 0x000fd40000000000 */
[----:B------:R-:W2:Y:S01]  /*3ce0*/  F2F.F32.F64 R3, R2 ;  /* 0x0000000200037310 */ /* 0x000ea20000301000 */
[----:B-1----:R-:W-:-:S05]  /*3cf0*/  IMAD.WIDE R4, R7, 0x4, R4 ;  /* 0x0000000407047825 */ /* 0x002fca00078e0204 */
[----:B--2---:R-:W-:Y:S01]  /*3d00*/  STG.E desc[UR12][R4.64], R3 ;  /* 0x0000000304007986 */ /* 0x004fe2000c10190c */
[----:B------:R-:W-:Y:S05]  /*3d10*/  EXIT ;  /* 0x000000000000794d */ /* 0x000fea0003800000 */
        .weak           $__internal_1_$__cuda_sm20_div_rn_f64_full
        .type           $__internal_1_$__cuda_sm20_div_rn_f64_full,@function
        .size           $__internal_1_$__cuda_sm20_div_rn_f64_full,(.L_x_153 - $__internal_1_$__cuda_sm20_div_rn_f64_full)
$__internal_1_$__cuda_sm20_div_rn_f64_full:
[C---:B------:R-:W-:Y:S02]  /*3d20*/  FSETP.GEU.AND P0, PT, |R17|.reuse, 1.469367938527859385e-39, PT ;  /* 0x001000001100780b */ /* 0x040fe40003f0e200 */
[C---:B------:R-:W-:Y:S02]  /*3d30*/  LOP3.LUT R14, R17.reuse, 0x800fffff, RZ, 0xc0, !PT ;  /* 0x800fffff110e7812 */ /* 0x040fe400078ec0ff */
[----:B------:R-:W-:Y:S02]  /*3d40*/  MOV R22, 0x1 ;  /* 0x0000000100167802 */ /* 0x000fe40000000f00 */
[----:B------:R-:W-:Y:S02]  /*3d50*/  LOP3.LUT R15, R14, 0x3ff00000, RZ, 0xfc, !PT ;  /* 0x3ff000000e0f7812 */ /* 0x000fe400078efcff */
[----:B------:R-:W-:Y:S02]  /*3d60*/  MOV R14, R16 ;  /* 0x00000010000e7202 */ /* 0x000fe40000000f00 */
[----:B------:R-:W-:-:S03]  /*3d70*/  LOP3.LUT R34, R17, 0x7ff00000, RZ, 0xc0, !PT ;  /* 0x7ff0000011227812 */ /* 0x000fc600078ec0ff */
[----:B------:R-:W-:-:S06]  /*3d80*/  @!P0 DMUL R14, R16, 8.98846567431157953865e+307 ;  /* 0x7fe00000100e8828 */ /* 0x000fcc0000000000 */
[----:B------:R-:W0:Y:S02]  /*3d90*/  MUFU.RCP64H R23, R15 ;  /* 0x0000000f00177308 */ /* 0x000e240000001800 */
[----:B0-----:R-:W-:-:S08]  /*3da0*/  DFMA R18, R22, -R14, 1 ;  /* 0x3ff000001612742b */ /* 0x001fd0000000080e */
[----:B------:R-:W-:-:S08]  /*3db0*/  DFMA R18, R18, R18, R18 ;  /* 0x000000121212722b */ /* 0x000fd00000000012 */
[----:B------:R-:W-:Y:S01]  /*3dc0*/  DFMA R22, R22, R18, R22 ;  /* 0x000000121616722b */ /* 0x000fe20000000016 */
[----:B------:R-:W-:Y:S01]  /*3dd0*/  MOV R19, R21 ;  /* 0x0000001500137202 */ /* 0x000fe20000000f00 */
[----:B------:R-:W-:Y:S02]  /*3de0*/  IMAD.MOV.U32 R18, RZ, RZ, R0 ;  /* 0x000000ffff127224 */ /* 0x000fe400078e0000 */
[----:B------:R-:W-:Y:S01]  /*3df0*/  HFMA2 R0, -RZ, RZ, 0.0045166015625, 0 ;  /* 0x1ca00000ff007431 */ /* 0x000fe200000001ff */
[----:B------:R-:W-:-:S03]  /*3e00*/  LOP3.LUT R8, R19, 0x7ff00000, RZ, 0xc0, !PT ;  /* 0x7ff0000013087812 */ /* 0x000fc600078ec0ff */
[----:B------:R-:W-:Y:S01]  /*3e10*/  DFMA R24, R22, -R14, 1 ;  /* 0x3ff000001618742b */ /* 0x000fe2000000080e */
[----:B------:R-:W-:Y:S02]  /*3e20*/  MOV R20, R18 ;  /* 0x0000001200147202 */ /* 0x000fe40000000f00 */
[----:B------:R-:W-:Y:S01]  /*3e30*/  ISETP.GE.U32.AND P1, PT, R8, R34, PT ;  /* 0x000000220800720c */ /* 0x000fe20003f26070 */
[----:B------:R-:W-:-:S03]  /*3e40*/  IMAD.MOV.U32 R31, RZ, RZ, R8 ;  /* 0x000000ffff1f7224 */ /* 0x000fc600078e0008 */
[----:B------:R-:W-:Y:S01]  /*3e50*/  SEL R21, R0, 0x63400000, !P1 ;  /* 0x6340000000157807 */ /* 0x000fe20004800000 */
[----:B------:R-:W-:Y:S01]  /*3e60*/  DFMA R22, R22, R24, R22 ;  /* 0x000000181616722b */ /* 0x000fe20000000016 */
[----:B------:R-:W-:Y:S02]  /*3e70*/  FSETP.GEU.AND P1, PT, |R19|, 1.469367938527859385e-39, PT ;  /* 0x001000001300780b */ /* 0x000fe40003f2e200 */
[----:B------:R-:W-:-:S11]  /*3e80*/  LOP3.LUT R21, R21, 0x800fffff, R19, 0xf8, !PT ;  /* 0x800fffff15157812 */ /* 0x000fd600078ef813 */
[----:B------:R-:W-:Y:S05]  /*3e90*/  @P1 BRA `(.L_x_54) ;  /* 0x0000000000201947 */ /* 0x000fea0003800000 */
[----:B------:R-:W-:Y:S02]  /*3ea0*/  LOP3.LUT R25, R17, 0x7ff00000, RZ, 0xc0, !PT ;  /* 0x7ff0000011197812 */ /* 0x000fe400078ec0ff */
[----:B------:R-:W-:Y:S02]  /*3eb0*/  MOV R24, RZ ;  /* 0x000000ff00187202 */ /* 0x000fe40000000f00 */
[----:B------:R-:W-:-:S04]  /*3ec0*/  ISETP.GE.U32.AND P1, PT, R8, R25, PT ;  /* 0x000000190800720c */ /* 0x000fc80003f26070 */
[----:B------:R-:W-:-:S04]  /*3ed0*/  SEL R25, R0, 0x63400000, !P1 ;  /* 0x6340000000197807 */ /* 0x000fc80004800000 */
[----:B------:R-:W-:-:S04]  /*3ee0*/  LOP3.LUT R25, R25, 0x80000000, R19, 0xf8, !PT ;  /* 0x8000000019197812 */ /* 0x000fc800078ef813 */
[----:B------:R-:W-:-:S06]  /*3ef0*/  LOP3.LUT R25, R25, 0x100000, RZ, 0xfc, !PT ;  /* 0x0010000019197812 */ /* 0x000fcc00078efcff */
[----:B------:R-:W-:-:S10]  /*3f00*/  DFMA R20, R20, 2, -R24 ;  /* 0x400000001414782b */ /* 0x000fd40000000818 */
[----:B------:R-:W-:-:S07]  /*3f10*/  LOP3.LUT R31, R21, 0x7ff00000, RZ, 0xc0, !PT ;  /* 0x7ff00000151f7812 */ /* 0x000fce00078ec0ff */
.L_x_54:
[----:B------:R-:W-:Y:S01]  /*3f20*/  VIADD R26, R31, 0xffffffff ;  /* 0xffffffff1f1a7836 */ /* 0x000fe20000000000 */
[----:B------:R-:W-:Y:S01]  /*3f30*/  @!P0 LOP3.LUT R34, R15, 0x7ff00000, RZ, 0xc0, !PT ;  /* 0x7ff000000f228812 */ /* 0x000fe200078ec0ff */
[----:B------:R-:W-:-:S03]  /*3f40*/  DMUL R24, R22, R20 ;  /* 0x0000001416187228 */ /* 0x000fc60000000000 */
[----:B------:R-:W-:Y:S02]  /*3f50*/  ISETP.GT.U32.AND P0, PT, R26, 0x7feffffe, PT ;  /* 0x7feffffe1a00780c */ /* 0x000fe40003f04070 */
[----:B------:R-:W-:-:S03]  /*3f60*/  IADD3 R33, PT, PT, R34, -0x1, RZ ;  /* 0xffffffff22217810 */ /* 0x000fc60007ffe0ff */
[----:B------:R-:W-:Y:S01]  /*3f70*/  DFMA R26, R24, -R14, R20 ;  /* 0x8000000e181a722b */ /* 0x000fe20000000014 */
[----:B------:R-:W-:-:S07]  /*3f80*/  ISETP.GT.U32.OR P0, PT, R33, 0x7feffffe, P0 ;  /* 0x7feffffe2100780c */ /* 0x000fce0000704470 */
[----:B------:R-:W-:-:S06]  /*3f90*/  DFMA R26, R22, R26, R24 ;  /* 0x0000001a161a722b */ /* 0x000fcc0000000018 */
[----:B------:R-:W-:Y:S05]  /*3fa0*/  @P0 BRA `(.L_x_55) ;  /* 0x00000000006c0947 */ /* 0x000fea0003800000 */
[----:B------:R-:W-:-:S04]  /*3fb0*/  LOP3.LUT R19, R17, 0x7ff00000, RZ, 0xc0, !PT ;  /* 0x7ff0000011137812 */ /* 0x000fc800078ec0ff */
[CC--:B------:R-:W-:Y:S02]  /*3fc0*/  VIADDMNMX R18, R8.reuse, -R19.reuse, 0xb9600000, !PT ;  /* 0xb960000008127446 */ /* 0x0c0fe40007800913 */
[----:B------:R-:W-:Y:S02]  /*3fd0*/  ISETP.GE.U32.AND P0, PT, R8, R19, PT ;  /* 0x000000130800720c */ /* 0x000fe40003f06070 */
[----:B------:R-:W-:Y:S02]  /*3fe0*/  VIMNMX R18, PT, PT, R18, 0x46a00000, PT ;  /* 0x46a0000012127848 */ /* 0x000fe40003fe0100 */
[----:B------:R-:W-:-:S04]  /*3ff0*/  SEL R19, R0, 0x63400000, !P0 ;  /* 0x6340000000137807 */ /* 0x000fc80004000000 */
[----:B------:R-:W-:Y:S02]  /*4000*/  IADD3 R0, PT, PT, -R19, R18, RZ ;  /* 0x0000001213007210 */ /* 0x000fe40007ffe1ff */
[----:B------:R-:W-:-:S03]  /*4010*/  MOV R18, RZ ;  /* 0x000000ff00127202 */ /* 0x000fc60000000f00 */
[----:B------:R-:W-:-:S06]  /*4020*/  VIADD R19, R0, 0x7fe00000 ;  /* 0x7fe0000000137836 */ /* 0x000fcc0000000000 */
[----:B------:R-:W-:-:S10]  /*4030*/  DMUL R22, R26, R18 ;  /* 0x000000121a167228 */ /* 0x000fd40000000000 */
[----:B------:R-:W-:-:S13]  /*4040*/  FSETP.GTU.AND P0, PT, |R23|, 1.469367938527859385e-39, PT ;  /* 0x001000001700780b */ /* 0x000fda0003f0c200 */
[----:B------:R-:W-:Y:S05]  /*4050*/  @P0 BRA `(.L_x_56) ;  /* 0x0000000000940947 */ /* 0x000fea0003800000 */
[----:B------:R-:W-:Y:S01]  /*4060*/  DFMA R14, R26, -R14, R20 ;  /* 0x8000000e1a0e722b */ /* 0x000fe20000000014 */
[----:B------:R-:W-:-:S09]  /*4070*/  MOV R18, RZ ;  /* 0x000000ff00127202 */ /* 0x000fd20000000f00 */
        /* <DEDUP_REMOVED lines=14> */
.L_x_55:
[----:B------:R-:W-:-:S14]  /*4160*/  DSETP.NAN.AND P0, PT, R18, R18, PT ;  /* 0x000000121200722a */ /* 0x000fdc0003f08000 */
[----:B------:R-:W-:Y:S05]  /*4170*/  @P0 BRA `(.L_x_57) ;  /* 0x0000000000440947 */ /* 0x000fea0003800000 */
[----:B------:R-:W-:-:S14]  /*4180*/  DSETP.NAN.AND P0, PT, R16, R16, PT ;  /* 0x000000101000722a */ /* 0x000fdc0003f08000 */
[----:B------:R-:W-:Y:S05]  /*4190*/  @P0 BRA `(.L_x_58) ;  /* 0x0000000000300947 */ /* 0x000fea0003800000 */
[----:B------:R-:W-:Y:S01]  /*41a0*/  ISETP.NE.AND P0, PT, R31, R34, PT ;  /* 0x000000221f00720c */ /* 0x000fe20003f05270 */
[----:B------:R-:W-:Y:S01]  /*41b0*/  IMAD.MOV.U32 R23, RZ, RZ, -0x80000 ;  /* 0xfff80000ff177424 */ /* 0x000fe200078e00ff */
[----:B------:R-:W-:-:S11]  /*41c0*/  MOV R22, 0x0 ;  /* 0x0000000000167802 */ /* 0x000fd60000000f00 */
[----:B------:R-:W-:Y:S05]  /*41d0*/  @!P0 BRA `(.L_x_56) ;  /* 0x0000000000348947 */ /* 0x000fea0003800000 */
[----:B------:R-:W-:Y:S02]  /*41e0*/  ISETP.NE.AND P0, PT, R31, 0x7ff00000, PT ;  /* 0x7ff000001f00780c */ /* 0x000fe40003f05270 */
[----:B------:R-:W-:Y:S02]  /*41f0*/  LOP3.LUT R23, R19, 0x80000000, R17, 0x48, !PT ;  /* 0x8000000013177812 */ /* 0x000fe400078e4811 */
[----:B------:R-:W-:-:S13]  /*4200*/  ISETP.EQ.OR P0, PT, R34, RZ, !P0 ;  /* 0x000000ff2200720c */ /* 0x000fda0004702670 */
[----:B------:R-:W-:Y:S02]  /*4210*/  @P0 LOP3.LUT R0, R23, 0x7ff00000, RZ, 0xfc, !PT ;  /* 0x7ff0000017000812 */ /* 0x000fe400078efcff */
[----:B------:R-:W-:Y:S02]  /*4220*/  @!P0 MOV R22, RZ ;  /* 0x000000ff00168202 */ /* 0x000fe40000000f00 */
[----:B------:R-:W-:Y:S01]  /*4230*/  @P0 MOV R22, RZ ;  /* 0x000000ff00160202 */ /* 0x000fe20000000f00 */
[----:B------:R-:W-:Y:S01]  /*4240*/  @P0 IMAD.MOV.U32 R23, RZ, RZ, R0 ;  /* 0x000000ffff170224 */ /* 0x000fe200078e0000 */
[----:B------:R-:W-:Y:S06]  /*4250*/  BRA `(.L_x_56) ;  /* 0x0000000000147947 */ /* 0x000fec0003800000 */
.L_x_58:
[----:B------:R-:W-:Y:S02]  /*4260*/  LOP3.LUT R23, R17, 0x80000, RZ, 0xfc, !PT ;  /* 0x0008000011177812 */ /* 0x000fe400078efcff */
[----:B------:R-:W-:Y:S01]  /*4270*/  MOV R22, R16 ;  /* 0x0000001000167202 */ /* 0x000fe20000000f00 */
[----:B------:R-:W-:Y:S06]  /*4280*/  BRA `(.L_x_56) ;  /* 0x0000000000087947 */ /* 0x000fec0003800000 */
.L_x_57:
[----:B------:R-:W-:Y:S02]  /*4290*/  LOP3.LUT R23, R19, 0x80000, RZ, 0xfc, !PT ;  /* 0x0008000013177812 */ /* 0x000fe400078efcff */
[----:B------:R-:W-:-:S07]  /*42a0*/  MOV R22, R18 ;  /* 0x0000001200167202 */ /* 0x000fce0000000f00 */
.L_x_56:
[----:B------:R-:W-:Y:S01]  /*42b0*/  MOV R33, 0x0 ;  /* 0x0000000000217802 */ /* 0x000fe20000000f00 */
[----:B------:R-:W-:Y:S01]  /*42c0*/  IMAD.MOV.U32 R14, RZ, RZ, R22 ;  /* 0x000000ffff0e7224 */ /* 0x000fe200078e0016 */
[----:B------:R-:W-:Y:S02]  /*42d0*/  MOV R15, R23 ;  /* 0x00000017000f7202 */ /* 0x000fe40000000f00 */
[----:B------:R-:W-:Y:S05]  /*42e0*/  RET.REL.NODEC R32 `(_Z3rhsPfS_S_S_S_fffii) ;  /* 0xffffffbc20447950 */ /* 0x000fea0003c3ffff */
.L_x_59:
        /* <DEDUP_REMOVED lines=9> */
.L_x_153:


//--------------------- .text._Z5initUPfS_S_S_fii --------------------------
	.section	.text._Z5initUPfS_S_S_fii,"ax",@progbits
	.align	128
        .global         _Z5initUPfS_S_S_fii
        .type           _Z5initUPfS_S_S_fii,@function
        .size           _Z5initUPfS_S_S_fii,(.L_x_157 - _Z5initUPfS_S_S_fii)
        .other          _Z5initUPfS_S_S_fii,@"STO_CUDA_ENTRY STV_DEFAULT"
_Z5initUPfS_S_S_fii:
.text._Z5initUPfS_S_S_fii:
[----:B------:R-:W-:Y:S01]  /*0000*/  LDC R1, c[0x0][0x37c] ;  /* 0x0000df00ff017b82 */ /* 0x000fe20000000800 */
[----:B------:R-:W0:Y:S01]  /*0010*/  S2R R23, SR_CTAID.X ;  /* 0x0000000000177919 */ /* 0x000e220000002500 */
[----:B------:R-:W0:Y:S01]  /*0020*/  LDCU UR4, c[0x0][0x360] ;  /* 0x00006c00ff0477ac */ /* 0x000e220008000800 */
[----:B------:R-:W0:Y:S01]  /*0030*/  S2R R0, SR_TID.X ;  /* 0x0000000000007919 */ /* 0x000e220000002100 */
[----:B------:R-:W1:Y:S01]  /*0040*/  LDCU UR5, c[0x0][0x3a8] ;  /* 0x00007500ff0577ac */ /* 0x000e620008000800 */
[----:B------:R-:W2:Y:S01]  /*0050*/  LDCU UR6, c[0x0][0x3a4] ;  /* 0x00007480ff0677ac */ /* 0x000ea20008000800 */
[----:B-1----:R-:W-:Y:S01]  /*0060*/  ISETP.LE.AND P0, PT, RZ, UR5, PT ;  /* 0x00000005ff007c0c */ /* 0x002fe2000bf03270 */
[----:B0-----:R-:W-:-:S05]  /*0070*/  IMAD R23, R23, UR4, R0 ;  /* 0x0000000417177c24 */ /* 0x001fca000f8e0200 */
[----:B--2---:R-:W-:-:S13]  /*0080*/  ISETP.GE.OR P0, PT, R23, UR6, !P0 ;  /* 0x0000000617007c0c */ /* 0x004fda000c706670 */
[----:B------:R-:W-:Y:S05]  /*0090*/  @P0 EXIT ;  /* 0x000000000000094d */ /* 0x000fea0003800000 */
[----:B------:R-:W0:Y:S01]  /*00a0*/  LDCU UR4, c[0x0][0x3a0] ;  /* 0x00007400ff0477ac */ /* 0x000e220008000800 */
[----:B------:R-:W-:Y:S02]  /*00b0*/  HFMA2 R22, -RZ, RZ, 0, 0 ;  /* 0x00000000ff167431 */ /* 0x000fe400000001ff */
[----:B------:R-:W-:Y:S01]  /*00c0*/  IMAD R23, R23, UR5, R23 ;  /* 0x0000000517177c24 */ /* 0x000fe2000f8e0217 */
[----:B------:R-:W1:Y:S01]  /*00d0*/  LDCU.64 UR6, c[0x0][0x358] ;  /* 0x00006b00ff0677ac */ /* 0x000e620008000a00 */
[----:B0-----:R-:W0:Y:S05]  /*00e0*/  F2F.F64.F32 R12, UR4 ;  /* 0x00000004000c7d10 */ /* 0x001e2a0008201800 */
.L_x_96:
[----:B--2---:R-:W-:-:S07]  /*00f0*/  CS2R R20, SRZ ;  /* 0x0000000000147805 */ /* 0x004fce000001ff00 */
.L_x_95:
[----:B------:R-:W2:Y:S08]  /*0100*/  LDC.64 R24, c[0x0][0x398] ;  /* 0x0000e600ff187b82 */ /* 0x000eb00000000a00 */
[----:B----4-:R-:W3:Y:S01]  /*0110*/  LDC.64 R2, c[0x0][0x388] ;  /* 0x0000e200ff027b82 */ /* 0x010ee20000000a00 */
[----:B------:R-:W-:-:S07]  /*0120*/  IADD3 R19, PT, PT, R23, R20, RZ ;  /* 0x0000001417137210 */ /* 0x000fce0007ffe0ff */
[----:B------:R-:W4:Y:S01]  /*0130*/  LDC.64 R26, c[0x0][0x390] ;  /* 0x0000e400ff1a7b82 */ /* 0x000f220000000a00 */
[----:B------:R-:W-:Y:S01]  /*0140*/  UMOV UR4, 0xf01b866e ;  /* 0xf01b866e00047882 */ /* 0x000fe20000000000 */
[----:B------:R-:W-:Y:S01]  /*0150*/  UMOV UR5, 0x401921f9 ;  /* 0x401921f900057882 */ /* 0x000fe20000000000 */
[----:B------:R-:W0:Y:S01]  /*0160*/  LDCU UR10, c[0x0][0x3a8] ;  /* 0x00007500ff0a77ac */ /* 0x000e220008000800 */
[----:B--2---:R-:W-:-:S05]  /*0170*/  IMAD.WIDE.U32 R24, R20, 0x4, R24 ;  /* 0x0000000414187825 */ /* 0x004fca00078e0018 */
[----:B-1----:R1:W2:Y:S01]  /*0180*/  LDG.E R11, desc[UR6][R24.64] ;  /* 0x00000006180b7981 */ /* 0x0022a2000c1e1900 */
[----:B---3--:R-:W-:-:S06]  /*0190*/  IMAD.WIDE R18, R19, 0x4, R2 ;  /* 0x0000000413127825 */ /* 0x008fcc00078e0202 */
[----:B------:R-:W3:Y:S01]  /*01a0*/  LDG.E R18, desc[UR6][R18.64] ;  /* 0x0000000612127981 */ /* 0x000ee2000c1e1900 */
[----:B----4-:R-:W-:-:S05]  /*01b0*/  IMAD.WIDE.U32 R26, R20, 0x4, R26 ;  /* 0x00000004141a7825 */ /* 0x010fca00078e001a */
[----:B------:R4:W5:Y:S01]  /*01c0*/  LDG.E R4, desc[UR6][R26.64] ;  /* 0x000000061a047981 */ /* 0x000962000c1e1900 */
[C---:B0-----:R-:W-:Y:S01]  /*01d0*/  ISETP.NE.AND P1, PT, R20.reuse, UR10, PT ;  /* 0x0000000a14007c0c */ /* 0x041fe2000bf25270 */
[----:B------:R-:W-:Y:S01]  /*01e0*/  BSSY.RECONVERGENT B0, `(.L_x_60) ;  /* 0x0000072000007945 */ /* 0x000fe20003800200 */
[----:B------:R-:W-:Y:S02]  /*01f0*/  IADD3 R20, PT, PT, R20, 0x1, RZ ;  /* 0x0000000114147810 */ /* 0x000fe40007ffe0ff */
[----:B-1----:R-:W-:Y:S01]  /*0200*/  P2R R24, PR, RZ, 0x2 ;  /* 0x00000002ff187803 */ /* 0x002fe20000000000 */
[----:B--2---:R-:W0:Y:S08]  /*0210*/  F2F.F64.F32 R14, R11 ;  /* 0x0000000b000e7310 */ /* 0x004e300000201800 */
[----:B---3--:R-:W1:Y:S01]  /*0220*/  F2F.F64.F32 R16, R18 ;  /* 0x0000001200107310 */ /* 0x008e620000201800 */
[----:B0-----:R-:W-:-:S08]  /*0230*/  DADD R2, R14, -1 ;  /* 0xbff000000e027429 */ /* 0x001fd00000000000 */
[----:B------:R-:W-:-:S08]  /*0240*/  DMUL R2, R12, R2 ;  /* 0x000000020c027228 */ /* 0x000fd00000000000 */
[----:B-1----:R-:W-:-:S10]  /*0250*/  DFMA R16, R2, 0.5, R16 ;  /* 0x3fe000000210782b */ /* 0x002fd40000000010 */
[----:B------:R-:W0:Y:S08]  /*0260*/  F2F.F32.F64 R16, R16 ;  /* 0x0000001000107310 */ /* 0x000e300000301000 */
[----:B0-----:R-:W0:Y:S02]  /*0270*/  F2F.F64.F32 R2, R16 ;  /* 0x0000001000027310 */ /* 0x001e240000201800 */
[----:B0-----:R-:W-:-:S06]  /*0280*/  DMUL R2, R2, UR4 ;  /* 0x0000000402027c28 */ /* 0x001fcc0008000000 */
[----:B------:R-:W0:Y:S02]  /*0290*/  F2F.F32.F64 R0, R2 ;  /* 0x0000000200007310 */ /* 0x000e240000301000 */
[C---:B0-----:R-:W-:Y:S01]  /*02a0*/  FMUL R19, R0.reuse, 0.63661974668502807617 ;  /* 0x3f22f98300137820 */ /* 0x041fe20000400000 */
[----:B------:R-:W-:-:S05]  /*02b0*/  FSETP.GE.AND P0, PT, |R0|, 105615, PT ;  /* 0x47ce47800000780b */ /* 0x000fca0003f06200 */
[----:B------:R-:W0:Y:S02]  /*02c0*/  F2I.NTZ R19, R19 ;  /* 0x0000001300137305 */ /* 0x000e240000203100 */
[----:B0-----:R-:W-:-:S05]  /*02d0*/  I2FP.F32.S32 R25, R19 ;  /* 0x0000001300197245 */ /* 0x001fca0000201400 */
[----:B------:R-:W-:-:S04]  /*02e0*/  FFMA R18, R25, -1.5707962512969970703, R0 ;  /* 0xbfc90fda19127823 */ /* 0x000fc80000000000 */
[----:B------:R-:W-:-:S04]  /*02f0*/  FFMA R18, R25, -7.5497894158615963534e-08, R18 ;  /* 0xb3a2216819127823 */ /* 0x000fc80000000012 */
[----:B------:R-:W-:Y:S01]  /*0300*/  FFMA R18, R25, -5.3903029534742383927e-15, R18 ;  /* 0xa7c234c519127823 */ /* 0x000fe20000000012 */
[----:B----4-:R-:W-:Y:S06]  /*0310*/  @!P0 BRA `(.L_x_61) ;  /* 0x0000000400788947 */ /* 0x010fec0003800000 */
[----:B------:R-:W-:-:S13]  /*0320*/  FSETP.NEU.AND P0, PT, |R0|, +INF , PT ;  /* 0x7f8000000000780b */ /* 0x000fda0003f0d200 */
[----:B------:R-:W-:Y:S01]  /*0330*/  @!P0 FMUL R18, RZ, R0 ;  /* 0x00000000ff128220 */ /* 0x000fe20000400000 */
[----:B------:R-:W-:Y:S01]  /*0340*/  @!P0 MOV R19, RZ ;  /* 0x000000ff00138202 */ /* 0x000fe20000000f00 */
[----:B------:R-:W-:Y:S06]  /*0350*/  @!P0 BRA `(.L_x_61) ;  /* 0x0000000400688947 */ /* 0x000fec0003800000 */
[----:B------:R-:W-:Y:S02]  /*0360*/  SHF.L.U32 R2, R0, 0x8, RZ ;  /* 0x0000000800027819 */ /* 0x000fe400000006ff */
[----:B------:R-:W-:Y:S01]  /*0370*/  CS2R R18, SRZ ;  /* 0x0000000000127805 */ /* 0x000fe2000001ff00 */
[----:B------:R-:W0:Y:S01]  /*0380*/  LDCU.64 UR8, c[0x4][URZ] ;  /* 0x01000000ff0877ac */ /* 0x000e220008000a00 */
[----:B------:R-:W-:Y:S01]  /*0390*/  LOP3.LUT R25, R2, 0x80000000, RZ, 0xfc, !PT ;  /* 0x8000000002197812 */ /* 0x000fe200078efcff */
[----:B------:R-:W-:Y:S01]  /*03a0*/  UMOV UR5, URZ ;  /* 0x000000ff00057c82 */ /* 0x000fe20008000000 */
[----:B------:R-:W-:-:S05]  /*03b0*/  UMOV UR4, URZ ;  /* 0x000000ff00047c82 */ /* 0x000fca0008000000 */
.L_x_62:
[----:B0-----:R-:W-:Y:S02]  /*03c0*/  MOV R2, UR8 ;  /* 0x0000000800027c02 */ /* 0x001fe40008000f00 */
[----:B------:R-:W-:-:S05]  /*03d0*/  MOV R3, UR9 ;  /* 0x0000000900037c02 */ /* 0x000fca0008000f00 */
[----:B------:R-:W2:Y:S01]  /*03e0*/  LDG.E.CONSTANT R2, desc[UR6][R2.64] ;  /* 0x0000000602027981 */ /* 0x000ea2000c1e9900 */
[----:B------:R-:W-:Y:S01]  /*03f0*/  UIADD3 UR4, UPT, UPT, UR4, 0x1, URZ ;  /* 0x0000000104047890 */ /* 0x000fe2000fffe0ff */
[C---:B------:R-:W-:Y:S01]  /*0400*/  ISETP.EQ.AND P0, PT, R18.reuse, RZ, PT ;  /* 0x000000ff1200720c */ /* 0x040fe20003f02270 */
[----:B------:R-:W-:Y:S01]  /*0410*/  UIADD3 UR8, UP1, UPT, UR8, 0x4, URZ ;  /* 0x0000000408087890 */ /* 0x000fe2000ff3e0ff */
[C---:B------:R-:W-:Y:S01]  /*0420*/  ISETP.EQ.AND P1, PT, R18.reuse, 0x4, PT ;  /* 0x000000041200780c */ /* 0x040fe20003f22270 */
[----:B------:R-:W-:Y:S01]  /*0430*/  UISETP.NE.AND UP0, UPT, UR4, 0x6, UPT ;  /* 0x000000060400788c */ /* 0x000fe2000bf05270 */
[C---:B------:R-:W-:Y:S01]  /*0440*/  ISETP.EQ.AND P3, PT, R18.reuse, 0xc, PT ;  /* 0x0000000c1200780c */ /* 0x040fe20003f62270 */
[----:B------:R-:W-:Y:S01]  /*0450*/  UIADD3.X UR9, UPT, UPT, URZ, UR9, URZ, UP1, !UPT ;  /* 0x00000009ff097290 */ /* 0x000fe20008ffe4ff */
[C---:B------:R-:W-:Y:S02]  /*0460*/  ISETP.EQ.AND P4, PT, R18.reuse, 0x10, PT ;  /* 0x000000101200780c */ /* 0x040fe40003f82270 */
[----:B------:R-:W-:Y:S01]  /*0470*/  ISETP.EQ.AND P5, PT, R18, 0x14, PT ;  /* 0x000000141200780c */ /* 0x000fe20003fa2270 */
[----:B--2---:R-:W-:-:S03]  /*0480*/  IMAD.WIDE.U32 R16, R2, R25, RZ ;  /* 0x0000001902107225 */ /* 0x004fc600078e00ff */
[----:B------:R-:W-:-:S04]  /*0490*/  IADD3 R16, P2, PT, R16, R19, RZ ;  /* 0x0000001310107210 */ /* 0x000fc80007f5e0ff */
[----:B------:R-:W-:Y:S02]  /*04a0*/  IADD3.X R19, PT, PT, R17, UR5, RZ, P2, !PT ;  /* 0x0000000511137c10 */ /* 0x000fe400097fe4ff */
[----:B------:R-:W-:Y:S02]  /*04b0*/  ISETP.EQ.AND P2, PT, R18, 0x8, PT ;  /* 0x000000081200780c */ /* 0x000fe40003f42270 */
[-C--:B------:R-:W-:Y:S02]  /*04c0*/  @P0 MOV R10, R16.reuse ;  /* 0x00000010000a0202 */ /* 0x080fe40000000f00 */
[-C--:B------:R-:W-:Y:S02]  /*04d0*/  @P1 MOV R9, R16.reuse ;  /* 0x0000001000091202 */ /* 0x080fe40000000f00 */
[-C--:B------:R-:W-:Y:S02]  /*04e0*/  @P3 MOV R7, R16.reuse ;  /* 0x0000001000073202 */ /* 0x080fe40000000f00 */
[----:B------:R-:W-:-:S02]  /*04f0*/  @P4 MOV R6, R16 ;  /* 0x0000001000064202 */ /* 0x000fc40000000f00 */
[-C--:B------:R-:W-:Y:S02]  /*0500*/  @P5 MOV R5, R16.reuse ;  /* 0x0000001000055202 */ /* 0x080fe40000000f00 */
[----:B------:R-:W-:Y:S02]  /*0510*/  IADD3 R18, PT, PT, R18, 0x4, RZ ;  /* 0x0000000412127810 */ /* 0x000fe40007ffe0ff */
[----:B------:R-:W-:Y:S01]  /*0520*/  @P2 MOV R8, R16 ;  /* 0x0000001000082202 */ /* 0x000fe20000000f00 */
[----:B------:R-:W-:Y:S06]  /*0530*/  BRA.U UP0, `(.L_x_62) ;  /* 0xfffffffd00a07547 */ /* 0x000fec000b83ffff */
[----:B------:R-:W-:Y:S01]  /*0540*/  SHF.R.U32.HI R2, RZ, 0x17, R0 ;  /* 0x00000017ff027819 */ /* 0x000fe20000011600 */
[----:B------:R-:W-:Y:S03]  /*0550*/  BSSY.RECONVERGENT B1, `(.L_x_63) ;  /* 0x0000028000017945 */ /* 0x000fe60003800200 */
[C---:B------:R-:W-:Y:S02]  /*0560*/  LOP3.LUT R3, R2.reuse, 0xe0, RZ, 0xc0, !PT ;  /* 0x000000e002037812 */ /* 0x040fe400078ec0ff */
[----:B------:R-:W-:Y:S02]  /*0570*/  LOP3.LUT P6, RZ, R2, 0x1f, RZ, 0xc0, !PT ;  /* 0x0000001f02ff7812 */ /* 0x000fe400078cc0ff */
[----:B------:R-:W-:-:S04]  /*0580*/  IADD3 R3, PT, PT, R3, -0x80, RZ ;  /* 0xffffff8003037810 */ /* 0x000fc80007ffe0ff */
[----:B------:R-:W-:-:S04]  /*0590*/  SHF.R.U32.HI R3, RZ, 0x5, R3 ;  /* 0x00000005ff037819 */ /* 0x000fc80000011603 */
[----:B------:R-:W-:-:S04]  /*05a0*/  LEA R17, -R3, RZ, 0x2 ;  /* 0x000000ff03117211 */ /* 0x000fc800078e11ff */
[C---:B------:R-:W-:Y:S02]  /*05b0*/  ISETP.EQ.AND P3, PT, R17.reuse, -0x18, PT ;  /* 0xffffffe81100780c */ /* 0x040fe40003f62270 */
[C---:B------:R-:W-:Y:S02]  /*05c0*/  ISETP.EQ.AND P4, PT, R17.reuse, -0x14, PT ;  /* 0xffffffec1100780c */ /* 0x040fe40003f82270 */
[C---:B------:R-:W-:Y:S02]  /*05d0*/  ISETP.EQ.AND P0, PT, R17.reuse, -0x10, PT ;  /* 0xfffffff01100780c */ /* 0x040fe40003f02270 */
[C---:B------:R-:W-:Y:S02]  /*05e0*/  ISETP.EQ.AND P1, PT, R17.reuse, -0xc, PT ;  /* 0xfffffff41100780c */ /* 0x040fe40003f22270 */
[C---:B------:R-:W-:Y:S02]  /*05f0*/  ISETP.EQ.AND P2, PT, R17.reuse, -0x8, PT ;  /* 0xfffffff81100780c */ /* 0x040fe40003f42270 */
[----:B------:R-:W-:-:S03]  /*0600*/  ISETP.EQ.AND P5, PT, R17, 0x4, PT ;  /* 0x000000041100780c */ /* 0x000fc60003fa2270 */
[-C--:B------:R-:W-:Y:S02]  /*0610*/  @P3 MOV R18, R10.reuse ;  /* 0x0000000a00123202 */ /* 0x080fe40000000f00 */
[----:B------:R-:W-:Y:S02]  /*0620*/  @P4 MOV R3, R10 ;  /* 0x0000000a00034202 */ /* 0x000fe40000000f00 */
[C---:B------:R-:W-:Y:S02]  /*0630*/  ISETP.EQ.AND P3, PT, R17.reuse, -0x4, PT ;  /* 0xfffffffc1100780c */ /* 0x040fe40003f62270 */
[-C--:B------:R-:W-:Y:S02]  /*0640*/  @P4 MOV R18, R9.reuse ;  /* 0x0000000900124202 */ /* 0x080fe40000000f00 */
[----:B------:R-:W-:Y:S02]  /*0650*/  ISETP.EQ.AND P4, PT, R17, RZ, PT ;  /* 0x000000ff1100720c */ /* 0x000fe40003f82270 */
[----:B------:R-:W-:-:S02]  /*0660*/  @P0 MOV R3, R9 ;  /* 0x0000000900030202 */ /* 0x000fc40000000f00 */
[-C--:B------:R-:W-:Y:S02]  /*0670*/  @P0 MOV R18, R8.reuse ;  /* 0x0000000800120202 */ /* 0x080fe40000000f00 */
[----:B------:R-:W-:Y:S02]  /*0680*/  @P1 MOV R3, R8 ;  /* 0x0000000800031202 */ /* 0x000fe40000000f00 */
[-C--:B------:R-:W-:Y:S02]  /*0690*/  @P1 MOV R18, R7.reuse ;  /* 0x0000000700121202 */ /* 0x080fe40000000f00 */
[----:B------:R-:W-:Y:S02]  /*06a0*/  @P2 MOV R3, R7 ;  /* 0x0000000700032202 */ /* 0x000fe40000000f00 */
[-C--:B------:R-:W-:Y:S02]  /*06b0*/  @P2 MOV R18, R6.reuse ;  /* 0x0000000600122202 */ /* 0x080fe40000000f00 */
[----:B------:R-:W-:-:S02]  /*06c0*/  @P3 MOV R3, R6 ;  /* 0x0000000600033202 */ /* 0x000fc40000000f00 */
[-C--:B------:R-:W-:Y:S02]  /*06d0*/  @P3 MOV R18, R5.reuse ;  /* 0x0000000500123202 */ /* 0x080fe40000000f00 */
[----:B------:R-:W-:Y:S02]  /*06e0*/  @P4 MOV R3, R5 ;  /* 0x0000000500034202 */ /* 0x000fe40000000f00 */
[-C--:B------:R-:W-:Y:S02]  /*06f0*/  @P4 MOV R18, R19.reuse ;  /* 0x0000001300124202 */ /* 0x080fe40000000f00 */
[----:B------:R-:W-:Y:S01]  /*0700*/  @P5 MOV R3, R19 ;  /* 0x0000001300035202 */ /* 0x000fe20000000f00 */
[----:B------:R-:W-:Y:S06]  /*0710*/  @!P6 BRA `(.L_x_64) ;  /* 0x00000000002ce947 */ /* 0x000fec0003800000 */
[----:B------:R-:W-:Y:S02]  /*0720*/  @P0 MOV R16, R10 ;  /* 0x0000000a00100202 */ /* 0x000fe40000000f00 */
[----:B------:R-:W-:Y:S02]  /*0730*/  ISETP.EQ.AND P0, PT, R17, 0x8, PT ;  /* 0x000000081100780c */ /* 0x000fe40003f02270 */
[----:B------:R-:W-:Y:S02]  /*0740*/  @P1 MOV R16, R9 ;  /* 0x0000000900101202 */ /* 0x000fe40000000f00 */
[----:B------:R-:W-:Y:S02]  /*0750*/  @P2 MOV R16, R8 ;  /* 0x0000000800102202 */ /* 0x000fe40000000f00 */
[----:B------:R-:W-:Y:S02]  /*0760*/  @P3 MOV R16, R7 ;  /* 0x0000000700103202 */ /* 0x000fe40000000f00 */
[----:B------:R-:W-:-:S02]  /*0770*/  @P4 MOV R16, R6 ;  /* 0x0000000600104202 */ /* 0x000fc40000000f00 */
[----:B------:R-:W-:Y:S02]  /*0780*/  @P5 MOV R16, R5 ;  /* 0x0000000500105202 */ /* 0x000fe40000000f00 */
[----:B------:R-:W-:Y:S02]  /*0790*/  LOP3.LUT R2, R2, 0x1f, RZ, 0xc0, !PT ;  /* 0x0000001f02027812 */ /* 0x000fe400078ec0ff */
[----:B------:R-:W-:Y:S02]  /*07a0*/  @P0 MOV R16, R19 ;  /* 0x0000001300100202 */ /* 0x000fe40000000f00 */
[-C--:B------:R-:W-:Y:S02]  /*07b0*/  SHF.L.W.U32.HI R18, R3, R2.reuse, R18 ;  /* 0x0000000203127219 */ /* 0x080fe40000010e12 */
[----:B------:R-:W-:-:S07]  /*07c0*/  SHF.L.W.U32.HI R3, R16, R2, R3 ;  /* 0x0000000210037219 */ /* 0x000fce0000010e03 */
.L_x_64:
[----:B------:R-:W-:Y:S05]  /*07d0*/  BSYNC.RECONVERGENT B1 ;  /* 0x0000000000017941 */ /* 0x000fea0003800200 */
.L_x_63:
[C---:B------:R-:W-:Y:S01]  /*07e0*/  SHF.L.W.U32.HI R19, R3.reuse, 0x2, R18 ;  /* 0x0000000203137819 */ /* 0x040fe20000010e12 */
[----:B------:R-:W-:Y:S01]  /*07f0*/  UMOV UR4, 0x54442d19 ;  /* 0x54442d1900047882 */ /* 0x000fe20000000000 */
[----:B------:R-:W-:Y:S01]  /*0800*/  SHF.L.U32 R3, R3, 0x2, RZ ;  /* 0x0000000203037819 */ /* 0x000fe200000006ff */
[----:B------:R-:W-:Y:S01]  /*0810*/  UMOV UR5, 0x3bf921fb ;  /* 0x3bf921fb00057882 */ /* 0x000fe20000000000 */
[----:B------:R-:W-:Y:S02]  /*0820*/  SHF.R.S32.HI R16, RZ, 0x1f, R19 ;  /* 0x0000001fff107819 */ /* 0x000fe40000011413 */
[----:B------:R-:W-:Y:S02]  /*0830*/  ISETP.GE.AND P0, PT, R0, RZ, PT ;  /* 0x000000ff0000720c */ /* 0x000fe40003f06270 */
[C---:B------:R-:W-:Y:S02]  /*0840*/  LOP3.LUT R2, R16.reuse, R3, RZ, 0x3c, !PT ;  /* 0x0000000310027212 */ /* 0x040fe400078e3cff */
[----:B------:R-:W-:-:S02]  /*0850*/  LOP3.LUT R3, R16, R19, RZ, 0x3c, !PT ;  /* 0x0000001310037212 */ /* 0x000fc400078e3cff */
[----:B------:R-:W-:Y:S02]  /*0860*/  SHF.R.U32.HI R18, RZ, 0x1e, R18 ;  /* 0x0000001eff127819 */ /* 0x000fe40000011612 */
[C---:B------:R-:W-:Y:S02]  /*0870*/  LOP3.LUT R0, R19.reuse, R0, RZ, 0x3c, !PT ;  /* 0x0000000013007212 */ /* 0x040fe400078e3cff */
[----:B------:R-:W0:Y:S01]  /*0880*/  I2F.F64.S64 R2, R2 ;  /* 0x0000000200027312 */ /* 0x000e220000301c00 */
[----:B------:R-:W-:Y:S02]  /*0890*/  LEA.HI R19, R19, R18, RZ, 0x1 ;  /* 0x0000001213137211 */ /* 0x000fe400078f08ff */
[----:B------:R-:W-:Y:S02]  /*08a0*/  ISETP.GE.AND P1, PT, R0, RZ, PT ;  /* 0x000000ff0000720c */ /* 0x000fe40003f26270 */
[----:B------:R-:W-:-:S04]  /*08b0*/  IADD3 R0, PT, PT, -R19, RZ, RZ ;  /* 0x000000ff13007210 */ /* 0x000fc80007ffe1ff */
[----:B------:R-:W-:Y:S01]  /*08c0*/  @!P0 MOV R19, R0 ;  /* 0x0000000000138202 */ /* 0x000fe20000000f00 */
[----:B0-----:R-:W-:-:S10]  /*08d0*/  DMUL R16, R2, UR4 ;  /* 0x0000000402107c28 */ /* 0x001fd40008000000 */
[----:B------:R-:W0:Y:S02]  /*08e0*/  F2F.F32.F64 R16, R16 ;  /* 0x0000001000107310 */ /* 0x000e240000301000 */
[----:B0-----:R-:W-:-:S07]  /*08f0*/  FSEL R18, -R16, R16, !P1 ;  /* 0x0000001010127208 */ /* 0x001fce0004800100 */
.L_x_61:
[----:B------:R-:W-:Y:S05]  /*0900*/  BSYNC.RECONVERGENT B0 ;  /* 0x0000000000007941 */ /* 0x000fea0003800200 */
.L_x_60:
[----:B------:R-:W-:Y:S02]  /*0910*/  HFMA2 R0, -RZ, RZ, 0.487060546875, -0.0625 ;  /* 0x37cbac00ff007431 */ /* 0x000fe400000001ff */
[----:B------:R-:W-:Y:S01]  /*0920*/  FMUL R3, R18, R18 ;  /* 0x0000001212037220 */ /* 0x000fe20000400000 */
[----:B------:R-:W-:Y:S02]  /*0930*/  LOP3.LUT R2, R19, 0x1, RZ, 0xc0, !PT ;  /* 0x0000000113027812 */ /* 0x000fe400078ec0ff */
[----:B------:R-:W-:Y:S02]  /*0940*/  MOV R16, 0x3d2aaabb ;  /* 0x3d2aaabb00107802 */ /* 0x000fe40000000f00 */
[----:B------:R-:W-:Y:S02]  /*0950*/  ISETP.NE.U32.AND P0, PT, R2, 0x1, PT ;  /* 0x000000010200780c */ /* 0x000fe40003f05070 */
[----:B------:R-:W-:Y:S01]  /*0960*/  MOV R17, 0x3effffff ;  /* 0x3effffff00117802 */ /* 0x000fe20000000f00 */
[----:B------:R-:W-:Y:S01]  /*0970*/  FFMA R0, R3, R0, -0.0013887860113754868507 ;  /* 0xbab607ed03007423 */ /* 0x000fe20000000000 */
[----:B------:R-:W-:-:S02]  /*0980*/  FSEL R16, R16, 0.0083327032625675201416, !P0 ;  /* 0x3c0885e410107808 */ /* 0x000fc40004000000 */
[----:B------:R-:W-:Y:S02]  /*0990*/  LOP3.LUT P1, RZ, R19, 0x2, RZ, 0xc0, !PT ;  /* 0x0000000213ff7812 */ /* 0x000fe4000782c0ff */
[----:B------:R-:W-:Y:S02]  /*09a0*/  FSEL R2, R0, -0.00019574658654164522886, !P0 ;  /* 0xb94d415300027808 */ /* 0x000fe40004000000 */
[----:B------:R-:W-:Y:S02]  /*09b0*/  FSEL R0, R18, 1, P0 ;  /* 0x3f80000012007808 */ /* 0x000fe40000000000 */
[----:B------:R-:W-:Y:S01]  /*09c0*/  FSEL R19, -R17, -0.16666662693023681641, !P0 ;  /* 0xbe2aaaa811137808 */ /* 0x000fe20004000100 */
[C---:B------:R-:W-:Y:S01]  /*09d0*/  FFMA R2, R3.reuse, R2, R16 ;  /* 0x0000000203027223 */ /* 0x040fe20000000010 */
[----:B------:R-:W-:Y:S01]  /*09e0*/  ISETP.GT.AND P0, PT, R22, 0x4, PT ;  /* 0x000000041600780c */ /* 0x000fe20003f04270 */
[C---:B------:R-:W-:Y:S02]  /*09f0*/  FFMA R17, R3.reuse, R0, RZ ;  /* 0x0000000003117223 */ /* 0x040fe400000000ff */
[----:B------:R-:W-:-:S04]  /*0a00*/  FFMA R2, R3, R2, R19 ;  /* 0x0000000203027223 */ /* 0x000fc80000000013 */
[----:B------:R-:W-:-:S04]  /*0a10*/  FFMA R17, R17, R2, R0 ;  /* 0x0000000211117223 */ /* 0x000fc80000000000 */
[----:B------:R-:W-:-:S04]  /*0a20*/  @P1 FADD R17, RZ, -R17 ;  /* 0x80000011ff111221 */ /* 0x000fc80000000000 */
[----:B-----5:R-:W-:Y:S01]  /*0a30*/  FMUL R4, R4, R17 ;  /* 0x0000001104047220 */ /* 0x020fe20000400000 */
[----:B------:R-:W-:Y:S06]  /*0a40*/  @P0 BRA `(.L_x_65) ;  /* 0x0000001000500947 */ /* 0x000fec0003800000 */
[----:B------:R-:W-:-:S13]  /*0a50*/  ISETP.GT.AND P0, PT, R22, 0x1, PT ;  /* 0x000000011600780c */ /* 0x000fda0003f04270 */
[----:B------:R-:W-:Y:S05]  /*0a60*/  @P0 BRA `(.L_x_66) ;  /* 0x00000000001c0947 */ /* 0x000fea0003800000 */
[----:B------:R-:W-:Y:S01]  /*0a70*/  ISETP.NE.AND P0, PT, R22, RZ, PT ;  /* 0x000000ff1600720c */ /* 0x000fe20003f05270 */
[----:B------:R-:W-:-:S12]  /*0a80*/  HFMA2 R2, -RZ, RZ, 1.875, 0 ;  /* 0x3f800000ff027431 */ /* 0x000fd800000001ff */
[----:B------:R-:W-:Y:S05]  /*0a90*/  @!P0 BRA `(.L_x_67) ;  /* 0x0000004c00c48947 */ /* 0x000fea0003800000 */
[----:B------:R-:W-:Y:S02]  /*0aa0*/  ISETP.NE.AND P0, PT, R22, 0x1, PT ;  /* 0x000000011600780c */ /* 0x000fe40003f05270 */
[----:B------:R-:W-:-:S11]  /*0ab0*/  MOV R2, R11 ;  /* 0x0000000b00027202 */ /* 0x000fd60000000f00 */
[----:B------:R-:W-:Y:S05]  /*0ac0*/  @!P0 BRA `(.L_x_67) ;  /* 0x0000004c00b88947 */ /* 0x000fea0003800000 */
[----:B------:R-:W-:Y:S05]  /*0ad0*/  BRA `(.L_x_68) ;  /* 0x0000002800b87947 */ /* 0x000fea0003800000 */
.L_x_66:
[----:B------:R-:W-:-:S04]  /*0ae0*/  MOV R3, 0xfffffffe ;  /* 0xfffffffe00037802 */ /* 0x000fc80000000f00 */
[----:B------:R-:W-:-:S04]  /*0af0*/  VIADDMNMX.U32 R0, R22, R3, 0x3, PT ;  /* 0x0000000316007446 */ /* 0x000fc80003800003 */
[----:B------:R-:W-:-:S04]  /*0b00*/  SHF.L.U32 R0, R0, 0x2, RZ ;  /* 0x0000000200007819 */ /* 0x000fc800000006ff */
[----:B------:R-:W0:Y:S02]  /*0b10*/  LDC R2, c[0x2][R0] ;  /* 0x0080000000027b82 */ /* 0x000e240000000800 */
[----:B0-----:R-:W-:-:S04]  /*0b20*/  SHF.R.S32.HI R3, RZ, 0x1f, R2 ;  /* 0x0000001fff037819 */ /* 0x001fc80000011402 */
.L_x_137:
[----:B------:R-:W-:Y:S05]  /*0b30*/  BRX R2 -0xb40                                                    (*"BRANCH_TARGETS .L_x_138,.L_x_139,.L_x_140,.L_x_68"*) ;  /* 0xfffffff402307949 */ /* 0x000fea000383ffff */
.L_x_140:
[C---:B------:R-:W-:Y:S01]  /*0b40*/  FMUL R0, |R11|.reuse, 16777216 ;  /* 0x4b8000000b007820 */ /* 0x040fe20000400200 */
[C---:B------:R-:W-:Y:S02]  /*0b50*/  FSETP.GEU.AND P0, PT, |R11|.reuse, 1.175494350822287508e-38, PT ;  /* 0x008000000b00780b */ /* 0x040fe40003f0e200 */
[----:B------:R-:W-:Y:S02]  /*0b60*/  MOV R19, 0x391fcb8e ;  /* 0x391fcb8e00137802 */ /* 0x000fe40000000f00 */
[----:B------:R-:W-:Y:S02]  /*0b70*/  FSEL R0, R0, |R11|, !P0 ;  /* 0x4000000b00007208 */ /* 0x000fe40004000000 */
[----:B------:R-:W-:Y:S02]  /*0b80*/  FSETP.NEU.AND P1, PT, R11, 1, PT ;  /* 0x3f8000000b00780b */ /* 0x000fe40003f2d000 */
[----:B------:R-:W-:-:S04]  /*0b90*/  IADD3 R2, PT, PT, R0, -0x3f3504f3, RZ ;  /* 0xc0cafb0d00027810 */ /* 0x000fc80007ffe0ff */
[----:B------:R-:W-:Y:S02]  /*0ba0*/  LOP3.LUT R3, R2, 0xff800000, RZ, 0xc0, !PT ;  /* 0xff80000002037812 */ /* 0x000fe400078ec0ff */
[----:B------:R-:W-:Y:S02]  /*0bb0*/  FSEL R2, RZ, -24, P0 ;  /* 0xc1c00000ff027808 */ /* 0x000fe40000000000 */
[-C--:B------:R-:W-:Y:S02]  /*0bc0*/  IADD3 R16, PT, PT, R0, -R3.reuse, RZ ;  /* 0x8000000300107210 */ /* 0x080fe40007ffe0ff */
[----:B------:R-:W-:-:S03]  /*0bd0*/  I2FP.F32.S32 R15, R3 ;  /* 0x00000003000f7245 */ /* 0x000fc60000201400 */
[C---:B------:R-:W-:Y:S01]  /*0be0*/  FADD R0, R16.reuse, 1 ;  /* 0x3f80000010007421 */ /* 0x040fe20000000000 */
[----:B------:R-:W-:Y:S01]  /*0bf0*/  FADD R16, R16, -1 ;  /* 0xbf80000010107421 */ /* 0x000fe20000000000 */
[----:B------:R-:W-:-:S03]  /*0c00*/  FFMA R18, R15, 1.1920928955078125e-07, R2 ;  /* 0x340000000f127823 */ /* 0x000fc60000000002 */
[----:B------:R-:W-:Y:S01]  /*0c10*/  FADD R17, R16, R16 ;  /* 0x0000001010117221 */ /* 0x000fe20000000000 */
[----:B------:R-:W0:Y:S03]  /*0c20*/  MUFU.RCP R0, R0 ;  /* 0x0000000000007308 */ /* 0x000e260000001000 */
[----:B0-----:R-:W-:Y:S01]  /*0c30*/  FMUL R3, R0, R17 ;  /* 0x0000001100037220 */ /* 0x001fe20000400000 */
[----:B------:R-:W-:-:S03]  /*0c40*/  HFMA2 R17, -RZ, RZ, 0.771484375, 0.21533203125 ;  /* 0x3a2c32e4ff117431 */ /* 0x000fc600000001ff */
[----:B------:R-:W-:Y:S01]  /*0c50*/  FADD R15, R16, -R3 ;  /* 0x80000003100f7221 */ /* 0x000fe20000000000 */
[C---:B------:R-:W-:Y:S01]  /*0c60*/  FMUL R14, R3.reuse, R3 ;  /* 0x00000003030e7220 */ /* 0x040fe20000400000 */
[----:B------:R-:W-:Y:S02]  /*0c70*/  FFMA R2, R3, 1.4426950216293334961, R18 ;  /* 0x3fb8aa3b03027823 */ /* 0x000fe40000000012 */
[----:B------:R-:W-:Y:S02]  /*0c80*/  FADD R15, R15, R15 ;  /* 0x0000000f0f0f7221 */ /* 0x000fe40000000000 */
[----:B------:R-:W-:Y:S01]  /*0c90*/  FADD R18, R18, -R2 ;  /* 0x8000000212127221 */ /* 0x000fe20000000000 */
[----:B------:R-:W-:Y:S01]  /*0ca0*/  FFMA R17, R14, R17, 0.0032181653659790754318 ;  /* 0x3b52e7db0e117423 */ /* 0x000fe20000000011 */
[----:B------:R-:W-:Y:S02]  /*0cb0*/  FFMA R15, R16, -R3, R15 ;  /* 0x80000003100f7223 */ /* 0x000fe4000000000f */
[----:B------:R-:W-:Y:S01]  /*0cc0*/  FFMA R18, R3, 1.4426950216293334961, R18 ;  /* 0x3fb8aa3b03127823 */ /* 0x000fe20000000012 */
[----:B------:R-:W-:Y:S01]  /*0cd0*/  FFMA R17, R14, R17, 0.018033718690276145935 ;  /* 0x3c93bb730e117423 */ /* 0x000fe20000000011 */
[----:B------:R-:W-:-:S03]  /*0ce0*/  FMUL R15, R0, R15 ;  /* 0x0000000f000f7220 */ /* 0x000fc60000400000 */
[----:B------:R-:W-:Y:S01]  /*0cf0*/  FFMA R17, R14, R17, 0.12022458761930465698 ;  /* 0x3df6384f0e117423 */ /* 0x000fe20000000011 */
[----:B------:R-:W-:-:S03]  /*0d00*/  FFMA R18, R15, 1.4426950216293334961, R18 ;  /* 0x3fb8aa3b0f127823 */ /* 0x000fc60000000012 */
[----:B------:R-:W-:Y:S01]  /*0d10*/  FMUL R14, R14, R17 ;  /* 0x000000110e0e7220 */ /* 0x000fe20000400000 */
[----:B------:R-:W-:-:S03]  /*0d20*/  FFMA R18, R3, 1.9251366722983220825e-08, R18 ;  /* 0x32a55e3403127823 */ /* 0x000fc60000000012 */
[----:B------:R-:W-:-:S04]  /*0d30*/  FMUL R0, R14, 3 ;  /* 0x404000000e007820 */ /* 0x000fc80000400000 */
[----:B------:R-:W-:-:S04]  /*0d40*/  FFMA R15, R15, R0, R18 ;  /* 0x000000000f0f7223 */ /* 0x000fc80000000012 */
[----:B------:R-:W-:-:S04]  /*0d50*/  FFMA R15, R3, R14, R15 ;  /* 0x0000000e030f7223 */ /* 0x000fc8000000000f */
[----:B------:R-:W-:-:S04]  /*0d60*/  FADD R17, R2, R15 ;  /* 0x0000000f02117221 */ /* 0x000fc80000000000 */
[----:B------:R-:W-:Y:S01]  /*0d70*/  FMUL R0, R17, 2 ;  /* 0x4000000011007820 */ /* 0x000fe20000400000 */
[----:B------:R-:W-:-:S03]  /*0d80*/  FADD R16, -R2, R17 ;  /* 0x0000001102107221 */ /* 0x000fc60000000100 */
[----:B------:R-:W0:Y:S01]  /*0d90*/  FRND R3, R0 ;  /* 0x0000000000037307 */ /* 0x000e220000201000 */
[----:B------:R-:W-:Y:S01]  /*0da0*/  FADD R16, R15, -R16 ;  /* 0x800000100f107221 */ /* 0x000fe20000000000 */
[----:B------:R-:W-:Y:S01]  /*0db0*/  FFMA R15, R17, 2, -R0 ;  /* 0x40000000110f7823 */ /* 0x000fe20000000800 */
[----:B------:R-:W-:-:S03]  /*0dc0*/  FSETP.GT.AND P2, PT, |R0|, 152, PT ;  /* 0x431800000000780b */ /* 0x000fc60003f44200 */
[----:B------:R-:W-:Y:S02]  /*0dd0*/  FFMA R15, R16, 2, R15 ;  /* 0x40000000100f7823 */ /* 0x000fe4000000000f */
[----:B------:R-:W1:Y:S01]  /*0de0*/  F2I.NTZ R14, R0 ;  /* 0x00000000000e7305 */ /* 0x000e620000203100 */
[----:B0-----:R-:W-:Y:S01]  /*0df0*/  FADD R2, R0, -R3 ;  /* 0x8000000300027221 */ /* 0x001fe20000000000 */
[----:B------:R-:W-:-:S03]  /*0e00*/  FSETP.GT.AND P0, PT, R3, RZ, PT ;  /* 0x000000ff0300720b */ /* 0x000fc60003f04000 */
[----:B------:R-:W-:-:S04]  /*0e10*/  FADD R2, R15, R2 ;  /* 0x000000020f027221 */ /* 0x000fc80000000000 */
[----:B------:R-:W-:Y:S01]  /*0e20*/  FFMA R15, R2, R19, 0.0013391353422775864601 ;  /* 0x3aaf85ed020f7423 */ /* 0x000fe20000000013 */
[----:B------:R-:W-:-:S03]  /*0e30*/  SEL R19, RZ, 0x83000000, P0 ;  /* 0x83000000ff137807 */ /* 0x000fc60000000000 */
[----:B------:R-:W-:Y:S01]  /*0e40*/  FFMA R15, R2, R15, 0.0096188392490148544312 ;  /* 0x3c1d9856020f7423 */ /* 0x000fe2000000000f */
[----:B------:R-:W-:-:S03]  /*0e50*/  IADD3 R18, PT, PT, R19, 0x7f000000, RZ ;  /* 0x7f00000013127810 */ /* 0x000fc60007ffe0ff */
[----:B------:R-:W-:-:S04]  /*0e60*/  FFMA R15, R2, R15, 0.055503588169813156128 ;  /* 0x3d6357bb020f7423 */ /* 0x000fc8000000000f */
[----:B------:R-:W-:-:S04]  /*0e70*/  FFMA R15, R2, R15, 0.24022644758224487305 ;  /* 0x3e75fdec020f7423 */ /* 0x000fc8000000000f */
[----:B------:R-:W-:-:S04]  /*0e80*/  FFMA R15, R2, R15, 0.69314718246459960938 ;  /* 0x3f317218020f7423 */ /* 0x000fc8000000000f */
[----:B------:R-:W-:Y:S01]  /*0e90*/  FFMA R3, R2, R15, 1 ;  /* 0x3f80000002037423 */ /* 0x000fe2000000000f */
[----:B-1----:R-:W-:-:S03]  /*0ea0*/  LEA R2, R14, -R19, 0x17 ;  /* 0x800000130e027211 */ /* 0x002fc600078eb8ff */
[----:B------:R-:W-:Y:S01]  /*0eb0*/  FMUL R3, R3, R18 ;  /* 0x0000001203037220 */ /* 0x000fe20000400000 */
[----:B------:R-:W-:Y:S01]  /*0ec0*/  HFMA2 R18, -RZ, RZ, 1.875, 0 ;  /* 0x3f800000ff127431 */ /* 0x000fe200000001ff */
[----:B------:R-:W-:Y:S06]  /*0ed0*/  @!P1 BRA `(.L_x_69) ;  /* 0x0000000000789947 */ /* 0x000fec0003800000 */
[----:B------:R-:W-:-:S13]  /*0ee0*/  FSETP.NAN.AND P0, PT, |R11|, |R11|, PT ;  /* 0x4000000b0b00720b */ /* 0x000fda0003f08200 */
[----:B------:R-:W-:Y:S01]  /*0ef0*/  @P0 FADD R18, R11, 4 ;  /* 0x408000000b120421 */ /* 0x000fe20000000000 */
[----:B------:R-:W-:Y:S06]  /*0f00*/  @P0 BRA `(.L_x_69) ;  /* 0x00000000006c0947 */ /* 0x000fec0003800000 */
[----:B------:R-:W-:Y:S01]  /*0f10*/  FMUL R14, R17, 4 ;  /* 0x40800000110e7820 */ /* 0x000fe20000400000 */
[----:B------:R-:W-:Y:S02]  /*0f20*/  MOV R19, 0x391fcb8e ;  /* 0x391fcb8e00137802 */ /* 0x000fe40000000f00 */
[----:B------:R-:W-:Y:S01]  /*0f30*/  FSETP.NEU.AND P0, PT, |R11|, +INF , PT ;  /* 0x7f8000000b00780b */ /* 0x000fe20003f0d200 */
[----:B------:R-:W0:Y:S01]  /*0f40*/  FRND R15, R14 ;  /* 0x0000000e000f7307 */ /* 0x000e220000201000 */
[----:B------:R-:W-:Y:S01]  /*0f50*/  FFMA R17, R17, 4, -R14 ;  /* 0x4080000011117823 */ /* 0x000fe2000000080e */
[----:B------:R-:W-:Y:S02]  /*0f60*/  FSETP.GT.AND P4, PT, |R14|, 152, PT ;  /* 0x431800000e00780b */ /* 0x000fe40003f84200 */
[----:B------:R-:W-:Y:S01]  /*0f70*/  FSETP.NEU.AND P0, PT, R11, RZ, P0 ;  /* 0x000000ff0b00720b */ /* 0x000fe2000070d000 */
[----:B------:R-:W-:-:S03]  /*0f80*/  FFMA R17, R16, 4, R17 ;  /* 0x4080000010117823 */ /* 0x000fc60000000011 */
[----:B------:R1:W2:Y:S01]  /*0f90*/  F2I.NTZ R18, R14 ;  /* 0x0000000e00127305 */ /* 0x0002a20000203100 */
[----:B0-----:R-:W-:Y:S01]  /*0fa0*/  FADD R16, R14, -R15 ;  /* 0x8000000f0e107221 */ /* 0x001fe20000000000 */
[----:B------:R-:W-:-:S03]  /*0fb0*/  FSETP.GT.AND P3, PT, R15, RZ, PT ;  /* 0x000000ff0f00720b */ /* 0x000fc60003f64000 */
[----:B------:R-:W-:Y:S01]  /*0fc0*/  FADD R16, R16, R17 ;  /* 0x0000001110107221 */ /* 0x000fe20000000000 */
[----:B------:R-:W-:Y:S02]  /*0fd0*/  SEL R15, RZ, 0x83000000, P3 ;  /* 0x83000000ff0f7807 */ /* 0x000fe40001800000 */
[----:B------:R-:W-:Y:S01]  /*0fe0*/  FSETP.GEU.AND P3, PT, R14, RZ, PT ;  /* 0x000000ff0e00720b */ /* 0x000fe20003f6e000 */
[----:B------:R-:W-:Y:S01]  /*0ff0*/  FFMA R17, R16, R19, 0.0013391353422775864601 ;  /* 0x3aaf85ed10117423 */ /* 0x000fe20000000013 */
[----:B-1----:R-:W-:-:S03]  /*1000*/  @!P0 FADD R14, R11, R11 ;  /* 0x0000000b0b0e8221 */ /* 0x002fc60000000000 */
[----:B------:R-:W-:-:S04]  /*1010*/  FFMA R17, R16, R17, 0.0096188392490148544312 ;  /* 0x3c1d985610117423 */ /* 0x000fc80000000011 */
[----:B------:R-:W-:-:S04]  /*1020*/  FFMA R17, R16, R17, 0.055503588169813156128 ;  /* 0x3d6357bb10117423 */ /* 0x000fc80000000011 */
[----:B------:R-:W-:-:S04]  /*1030*/  FFMA R17, R16, R17, 0.24022644758224487305 ;  /* 0x3e75fdec10117423 */ /* 0x000fc80000000011 */
[----:B------:R-:W-:Y:S01]  /*1040*/  FFMA R19, R16, R17, 0.69314718246459960938 ;  /* 0x3f31721810137423 */ /* 0x000fe20000000011 */
[----:B------:R-:W-:Y:S02]  /*1050*/  IADD3 R17, PT, PT, R15, 0x7f000000, RZ ;  /* 0x7f0000000f117810 */ /* 0x000fe40007ffe0ff */
[----:B--2---:R-:W-:Y:S01]  /*1060*/  LEA R15, R18, -R15, 0x17 ;  /* 0x8000000f120f7211 */ /* 0x004fe200078eb8ff */
[----:B------:R-:W-:Y:S01]  /*1070*/  FFMA R16, R16, R19, 1 ;  /* 0x3f80000010107423 */ /* 0x000fe20000000013 */
[----:B------:R-:W-:-:S03]  /*1080*/  FSEL R18, RZ, +INF , !P3 ;  /* 0x7f800000ff127808 */ /* 0x000fc60005800000 */
[----:B------:R-:W-:-:S04]  /*1090*/  FMUL R16, R17, R16 ;  /* 0x0000001011107220 */ /* 0x000fc80000400000 */
[----:B------:R-:W-:Y:S01]  /*10a0*/  @!P4 FMUL R18, R15, R16 ;  /* 0x000000100f12c220 */ /* 0x000fe20000400000 */
[----:B------:R-:W-:-:S07]  /*10b0*/  @!P0 LOP3.LUT R18, R14, 0x7fffffff, RZ, 0xc0, !PT ;  /* 0x7fffffff0e128812 */ /* 0x000fce00078ec0ff */
.L_x_69:
[----:B------:R-:W-:Y:S01]  /*10c0*/  FSETP.GEU.AND P0, PT, R0, RZ, PT ;  /* 0x000000ff0000720b */ /* 0x000fe20003f0e000 */
[----:B------:R-:W-:Y:S01]  /*10d0*/  FMUL R2, R3, R2 ;  /* 0x0000000203027220 */ /* 0x000fe20000400000 */
[----:B------:R-:W-:Y:S02]  /*10e0*/  MOV R0, 0x3f800000 ;  /* 0x3f80000000007802 */ /* 0x000fe40000000f00 */
[----:B------:R-:W-:Y:S01]  /*10f0*/  @P2 FSEL R2, RZ, +INF , !P0 ;  /* 0x7f800000ff022808 */ /* 0x000fe20004000000 */
[----:B------:R-:W-:Y:S08]  /*1100*/  @!P1 BRA `(.L_x_70) ;  /* 0x0000000000209947 */ /* 0x000ff00003800000 */
[----:B------:R-:W-:-:S13]  /*1110*/  FSETP.NAN.AND P0, PT, |R11|, |R11|, PT ;  /* 0x4000000b0b00720b */ /* 0x000fda0003f08200 */
[----:B------:R-:W-:Y:S01]  /*1120*/  @P0 FADD R0, R11, 2 ;  /* 0x400000000b000421 */ /* 0x000fe20000000000 */
[----:B------:R-:W-:Y:S06]  /*1130*/  @P0 BRA `(.L_x_70) ;  /* 0x0000000000140947 */ /* 0x000fec0003800000 */
[C---:B------:R-:W-:Y:S02]  /*1140*/  FSETP.NEU.AND P0, PT, |R11|.reuse, +INF , PT ;  /* 0x7f8000000b00780b */ /* 0x040fe40003f0d200 */
[----:B------:R-:W-:Y:S02]  /*1150*/  MOV R0, R2 ;  /* 0x0000000200007202 */ /* 0x000fe40000000f00 */
[----:B------:R-:W-:-:S13]  /*1160*/  FSETP.NEU.AND P0, PT, R11, RZ, P0 ;  /* 0x000000ff0b00720b */ /* 0x000fda000070d000 */
[----:B------:R-:W-:-:S05]  /*1170*/  @!P0 FADD R11, R11, R11 ;  /* 0x0000000b0b0b8221 */ /* 0x000fca0000000000 */
[----:B------:R-:W-:-:S07]  /*1180*/  @!P0 LOP3.LUT R0, R11, 0x7fffffff, RZ, 0xc0, !PT ;  /* 0x7fffffff0b008812 */ /* 0x000fce00078ec0ff */
.L_x_70:
[----:B------:R-:W0:Y:S08]  /*1190*/  F2F.F64.F32 R14, R0 ;  /* 0x00000000000e7310 */ /* 0x000e300000201800 */
[----:B------:R-:W1:Y:S01]  /*11a0*/  F2F.F64.F32 R2, R18 ;  /* 0x0000001200027310 */ /* 0x000e620000201800 */
[----:B0-----:R-:W-:-:S08]  /*11b0*/  DMUL R14, R14, -30 ;  /* 0xc03e00000e0e7828 */ /* 0x001fd00000000000 */
[----:B-1----:R-:W-:-:S08]  /*11c0*/  DFMA R2, R2, 35, R14 ;  /* 0x404180000202782b */ /* 0x002fd0000000000e */
[----:B------:R-:W-:-:S08]  /*11d0*/  DADD R2, R2, 3 ;  /* 0x4008000002027429 */ /* 0x000fd00000000000 */
[----:B------:R-:W-:-:S10]  /*11e0*/  DMUL R2, R2, 0.125 ;  /* 0x3fc0000002027828 */ /* 0x000fd40000000000 */
[----:B------:R0:W1:Y:S01]  /*11f0*/  F2F.F32.F64 R2, R2 ;  /* 0x0000000200027310 */ /* 0x0000620000301000 */
[----:B------:R-:W-:Y:S05]  /*1200*/  BRA `(.L_x_67) ;  /* 0x0000004400e87947 */ /* 0x000fea0003800000 */
.L_x_138:
[----:B------:R-:W-:Y:S02]  /*1210*/  FSETP.NEU.AND P0, PT, R11, 1, PT ;  /* 0x3f8000000b00780b */ /* 0x000fe40003f0d000 */
[----:B------:R-:W-:-:S11]  /*1220*/  MOV R14, 0x3f800000 ;  /* 0x3f800000000e7802 */ /* 0x000fd60000000f00 */
[----:B------:R-:W-:Y:S05]  /*1230*/  @!P0 BRA `(.L_x_71) ;  /* 0x0000000400048947 */ /* 0x000fea0003800000 */
[----:B------:R-:W-:-:S13]  /*1240*/  FSETP.NAN.AND P0, PT, |R11|, |R11|, PT ;  /* 0x4000000b0b00720b */ /* 0x000fda0003f08200 */
[----:B------:R-:W-:Y:S01]  /*1250*/  @P0 FADD R14, R11, 2 ;  /* 0x400000000b0e0421 */ /* 0x000fe20000000000 */
[----:B------:R-:W-:Y:S06]  /*1260*/  @P0 BRA `(.L_x_71) ;  /* 0x0000000000f80947 */ /* 0x000fec0003800000 */
[C---:B------:R-:W-:Y:S01]  /*1270*/  FMUL R0, |R11|.reuse, 16777216 ;  /* 0x4b8000000b007820 */ /* 0x040fe20000400200 */
[----:B------:R-:W-:-:S04]  /*1280*/  FSETP.GEU.AND P0, PT, |R11|, 1.175494350822287508e-38, PT ;  /* 0x008000000b00780b */ /* 0x000fc80003f0e200 */
[----:B------:R-:W-:Y:S02]  /*1290*/  FSEL R0, R0, |R11|, !P0 ;  /* 0x4000000b00007208 */ /* 0x000fe40004000000 */
[----:B------:R-:W-:Y:S02]  /*12a0*/  FSEL R15, RZ, -24, P0 ;  /* 0xc1c00000ff0f7808 */ /* 0x000fe40000000000 */
[----:B------:R-:W-:Y:S02]  /*12b0*/  IADD3 R2, PT, PT, R0, -0x3f3504f3, RZ ;  /* 0xc0cafb0d00027810 */ /* 0x000fe40007ffe0ff */
[C---:B------:R-:W-:Y:S02]  /*12c0*/  FSETP.NEU.AND P0, PT, |R11|.reuse, +INF , PT ;  /* 0x7f8000000b00780b */ /* 0x040fe40003f0d200 */
[----:B------:R-:W-:Y:S02]  /*12d0*/  LOP3.LUT R3, R2, 0xff800000, RZ, 0xc0, !PT ;  /* 0xff80000002037812 */ /* 0x000fe400078ec0ff */
[----:B------:R-:W-:-:S02]  /*12e0*/  FSETP.NEU.AND P0, PT, R11, RZ, P0 ;  /* 0x000000ff0b00720b */ /* 0x000fc4000070d000 */
[-C--:B------:R-:W-:Y:S02]  /*12f0*/  IADD3 R16, PT, PT, R0, -R3.reuse, RZ ;  /* 0x8000000300107210 */ /* 0x080fe40007ffe0ff */
[----:B------:R-:W-:-:S03]  /*1300*/  I2FP.F32.S32 R2, R3 ;  /* 0x0000000300027245 */ /* 0x000fc60000201400 */
[C---:B------:R-:W-:Y:S01]  /*1310*/  FADD R0, R16.reuse, 1 ;  /* 0x3f80000010007421 */ /* 0x040fe20000000000 */
[----:B------:R-:W-:Y:S01]  /*1320*/  FADD R16, R16, -1 ;  /* 0xbf80000010107421 */ /* 0x000fe20000000000 */
[----:B------:R-:W-:-:S03]  /*1330*/  FFMA R18, R2, 1.1920928955078125e-07, R15 ;  /* 0x3400000002127823 */ /* 0x000fc6000000000f */
[----:B------:R-:W-:Y:S01]  /*1340*/  FADD R17, R16, R16 ;  /* 0x0000001010117221 */ /* 0x000fe20000000000 */
[----:B------:R-:W0:Y:S01]  /*1350*/  MUFU.RCP R0, R0 ;  /* 0x0000000000007308 */ /* 0x000e220000001000 */
[----:B------:R-:W-:Y:S02]  /*1360*/  @!P0 FADD R11, R11, R11 ;  /* 0x0000000b0b0b8221 */ /* 0x000fe40000000000 */
        /* <DEDUP_REMOVED lines=25> */
[----:B------:R-:W-:Y:S02]  /*1500*/  MOV R17, 0x391fcb8e ;  /* 0x391fcb8e00117802 */ /* 0x000fe40000000f00 */
[C---:B------:R-:W-:Y:S01]  /*1510*/  FSETP.GT.AND P2, PT, |R0|.reuse, 152, PT ;  /* 0x431800000000780b */ /* 0x040fe20003f44200 */
[----:B------:R-:W-:Y:S02]  /*1520*/  FFMA R15, R15, 2, R2 ;  /* 0x400000000f0f7823 */ /* 0x000fe40000000002 */
[----:B------:R-:W1:Y:S01]  /*1530*/  F2I.NTZ R14, R0 ;  /* 0x00000000000e7305 */ /* 0x000e620000203100 */
[----:B0-----:R-:W-:Y:S01]  /*1540*/  FADD R2, R0, -R3 ;  /* 0x8000000300027221 */ /* 0x001fe20000000000 */
[----:B------:R-:W-:-:S03]  /*1550*/  FSETP.GT.AND P1, PT, R3, RZ, PT ;  /* 0x000000ff0300720b */ /* 0x000fc60003f24000 */
[----:B------:R-:W-:Y:S01]  /*1560*/  FADD R2, R2, R15 ;  /* 0x0000000f02027221 */ /* 0x000fe20000000000 */
[----:B------:R-:W-:Y:S02]  /*1570*/  SEL R3, RZ, 0x83000000, P1 ;  /* 0x83000000ff037807 */ /* 0x000fe40000800000 */
[----:B------:R-:W-:Y:S01]  /*1580*/  FSETP.GEU.AND P1, PT, R0, RZ, PT ;  /* 0x000000ff0000720b */ /* 0x000fe20003f2e000 */
[----:B------:R-:W-:-:S04]  /*1590*/  FFMA R15, R2, R17, 0.0013391353422775864601 ;  /* 0x3aaf85ed020f7423 */ /* 0x000fc80000000011 */
[----:B------:R-:W-:-:S04]  /*15a0*/  FFMA R15, R2, R15, 0.0096188392490148544312 ;  /* 0x3c1d9856020f7423 */ /* 0x000fc8000000000f */
[----:B------:R-:W-:-:S04]  /*15b0*/  FFMA R15, R2, R15, 0.055503588169813156128 ;  /* 0x3d6357bb020f7423 */ /* 0x000fc8000000000f */
[----:B------:R-:W-:-:S04]  /*15c0*/  FFMA R15, R2, R15, 0.24022644758224487305 ;  /* 0x3e75fdec020f7423 */ /* 0x000fc8000000000f */
[----:B------:R-:W-:Y:S01]  /*15d0*/  FFMA R17, R2, R15, 0.69314718246459960938 ;  /* 0x3f31721802117423 */ /* 0x000fe2000000000f */
[----:B------:R-:W-:Y:S02]  /*15e0*/  IADD3 R15, PT, PT, R3, 0x7f000000, RZ ;  /* 0x7f000000030f7810 */ /* 0x000fe40007ffe0ff */
[----:B-1----:R-:W-:Y:S01]  /*15f0*/  LEA R3, R14, -R3, 0x17 ;  /* 0x800000030e037211 */ /* 0x002fe200078eb8ff */
[----:B------:R-:W-:Y:S01]  /*1600*/  FFMA R2, R2, R17, 1 ;  /* 0x3f80000002027423 */ /* 0x000fe20000000011 */
[----:B------:R-:W-:-:S03]  /*1610*/  FSEL R14, RZ, +INF , !P1 ;  /* 0x7f800000ff0e7808 */ /* 0x000fc60004800000 */
[----:B------:R-:W-:-:S04]  /*1620*/  FMUL R2, R15, R2 ;  /* 0x000000020f027220 */ /* 0x000fc80000400000 */
[----:B------:R-:W-:Y:S01]  /*1630*/  @!P2 FMUL R14, R3, R2 ;  /* 0x00000002030ea220 */ /* 0x000fe20000400000 */
[----:B------:R-:W-:-:S07]  /*1640*/  @!P0 LOP3.LUT R14, R11, 0x7fffffff, RZ, 0xc0, !PT ;  /* 0x7fffffff0b0e8812 */ /* 0x000fce00078ec0ff */
.L_x_71:
[----:B------:R-:W0:Y:S01]  /*1650*/  F2F.F64.F32 R14, R14 ;  /* 0x0000000e000e7310 */ /* 0x000e220000201800 */
[----:B------:R-:W-:Y:S02]  /*1660*/  MOV R2, 0x0 ;  /* 0x0000000000027802 */ /* 0x000fe40000000f00 */
[----:B------:R-:W-:-:S06]  /*1670*/  MOV R3, 0x40080000 ;  /* 0x4008000000037802 */ /* 0x000fcc0000000f00 */
[----:B0-----:R-:W-:-:S08]  /*1680*/  DFMA R2, R14, R2, -1 ;  /* 0xbff000000e02742b */ /* 0x001fd00000000002 */
[----:B------:R-:W-:-:S10]  /*1690*/  DMUL R2, R2, 0.5 ;  /* 0x3fe0000002027828 */ /* 0x000fd40000000000 */
[----:B------:R0:W1:Y:S01]  /*16a0*/  F2F.F32.F64 R2, R2 ;  /* 0x0000000200027310 */ /* 0x0000620000301000 */
[----:B------:R-:W-:Y:S05]  /*16b0*/  BRA `(.L_x_67) ;  /* 0x0000004000bc7947 */ /* 0x000fea0003800000 */
.L_x_139:
[C---:B------:R-:W-:Y:S01]  /*16c0*/  FMUL R0, |R11|.reuse, 16777216 ;  /* 0x4b8000000b007820 */ /* 0x040fe20000400200 */
[C---:B------:R-:W-:Y:S02]  /*16d0*/  FSETP.GEU.AND P0, PT, |R11|.reuse, 1.175494350822287508e-38, PT ;  /* 0x008000000b00780b */ /* 0x040fe40003f0e200 */
[----:B------:R-:W-:Y:S02]  /*16e0*/  MOV R26, 0x3a2c32e4 ;  /* 0x3a2c32e4001a7802 */ /* 0x000fe40000000f00 */
[----:B------:R-:W-:Y:S02]  /*16f0*/  FSEL R0, R0, |R11|, !P0 ;  /* 0x4000000b00007208 */ /* 0x000fe40004000000 */
[----:B------:R-:W-:Y:S02]  /*1700*/  FSEL R16, RZ, -24, P0 ;  /* 0xc1c00000ff107808 */ /* 0x000fe40000000000 */
[----:B------:R-:W-:Y:S02]  /*1710*/  IADD3 R2, PT, PT, R0, -0x3f3504f3, RZ ;  /* 0xc0cafb0d00027810 */ /* 0x000fe40007ffe0ff */
[----:B------:R-:W-:-:S02]  /*1720*/  FSETP.NEU.AND P2, PT, R11, 1, PT ;  /* 0x3f8000000b00780b */ /* 0x000fc40003f4d000 */
[----:B------:R-:W-:-:S04]  /*1730*/  LOP3.LUT R17, R2, 0xff800000, RZ, 0xc0, !PT ;  /* 0xff80000002117812 */ /* 0x000fc800078ec0ff */
[-C--:B------:R-:W-:Y:S02]  /*1740*/  IADD3 R3, PT, PT, R0, -R17.reuse, RZ ;  /* 0x8000001100037210 */ /* 0x080fe40007ffe0ff */
[----:B------:R-:W-:-:S03]  /*1750*/  I2FP.F32.S32 R17, R17 ;  /* 0x0000001100117245 */ /* 0x000fc60000201400 */
[C---:B------:R-:W-:Y:S01]  /*1760*/  FADD R0, R3.reuse, 1 ;  /* 0x3f80000003007421 */ /* 0x040fe20000000000 */
[----:B------:R-:W-:-:S04]  /*1770*/  FADD R3, R3, -1 ;  /* 0xbf80000003037421 */ /* 0x000fc80000000000 */
[----:B------:R-:W-:Y:S01]  /*1780*/  FADD R19, R3, R3 ;  /* 0x0000000303137221 */ /* 0x000fe20000000000 */
[----:B------:R-:W0:Y:S03]  /*1790*/  MUFU.RCP R0, R0 ;  /* 0x0000000000007308 */ /* 0x000e260000001000 */
[----:B0-----:R-:W-:Y:S01]  /*17a0*/  FMUL R2, R0, R19 ;  /* 0x0000001300027220 */ /* 0x001fe20000400000 */
[----:B------:R-:W-:-:S03]  /*17b0*/  FFMA R19, R17, 1.1920928955078125e-07, R16 ;  /* 0x3400000011137823 */ /* 0x000fc60000000010 */
[----:B------:R-:W-:Y:S01]  /*17c0*/  FADD R18, R3, -R2 ;  /* 0x8000000203127221 */ /* 0x000fe20000000000 */
[C---:B------:R-:W-:Y:S01]  /*17d0*/  FMUL R17, R2.reuse, R2 ;  /* 0x0000000202117220 */ /* 0x040fe20000400000 */
[----:B------:R-:W-:Y:S02]  /*17e0*/  FFMA R16, R2, 1.4426950216293334961, R19 ;  /* 0x3fb8aa3b02107823 */ /* 0x000fe40000000013 */
[----:B------:R-:W-:Y:S01]  /*17f0*/  FADD R18, R18, R18 ;  /* 0x0000001212127221 */ /* 0x000fe20000000000 */
[----:B------:R-:W-:Y:S01]  /*1800*/  FFMA R26, R17, R26, 0.0032181653659790754318 ;  /* 0x3b52e7db111a7423 */ /* 0x000fe2000000001a */
        /* <DEDUP_REMOVED lines=18> */
[----:B------:R-:W-:Y:S01]  /*1930*/  HFMA2 R19, -RZ, RZ, 0.64013671875, -15.109375 ;  /* 0x391fcb8eff137431 */ /* 0x000fe200000001ff */
[C---:B------:R-:W-:Y:S02]  /*1940*/  FSETP.GEU.AND P1, PT, R0.reuse, RZ, PT ;  /* 0x000000ff0000720b */ /* 0x040fe40003f2e000 */
[----:B------:R-:W-:Y:S02]  /*1950*/  FFMA R2, R17, 3, R2 ;  /* 0x4040000011027823 */ /* 0x000fe40000000002 */
[----:B------:R-:W1:Y:S01]  /*1960*/  F2I.NTZ R16, R0 ;  /* 0x0000000000107305 */ /* 0x000e620000203100 */
[----:B0-----:R-:W-:Y:S01]  /*1970*/  FADD R17, R0, -R3 ;  /* 0x8000000300117221 */ /* 0x001fe20000000000 */
[----:B------:R-:W-:-:S03]  /*1980*/  FSETP.GT.AND P0, PT, R3, RZ, PT ;  /* 0x000000ff0300720b */ /* 0x000fc60003f04000 */
[----:B------:R-:W-:Y:S01]  /*1990*/  FADD R2, R2, R17 ;  /* 0x0000001102027221 */ /* 0x000fe20000000000 */
[----:B------:R-:W-:Y:S02]  /*19a0*/  SEL R3, RZ, 0x83000000, P0 ;  /* 0x83000000ff037807 */ /* 0x000fe40000000000 */
[----:B------:R-:W-:Y:S01]  /*19b0*/  FSETP.GT.AND P0, PT, |R0|, 152, PT ;  /* 0x431800000000780b */ /* 0x000fe20003f04200 */
[----:B------:R-:W-:Y:S01]  /*19c0*/  FFMA R17, R2, R19, 0.0013391353422775864601 ;  /* 0x3aaf85ed02117423 */ /* 0x000fe20000000013 */
[----:B------:R-:W-:Y:S02]  /*19d0*/  IADD3 R18, PT, PT, R3, 0x7f000000, RZ ;  /* 0x7f00000003127810 */ /* 0x000fe40007ffe0ff */
[----:B-1----:R-:W-:Y:S01]  /*19e0*/  LEA R16, R16, -R3, 0x17 ;  /* 0x8000000310107211 */ /* 0x002fe200078eb8ff */
[----:B------:R-:W-:Y:S01]  /*19f0*/  FFMA R17, R2, R17, 0.0096188392490148544312 ;  /* 0x3c1d985602117423 */ /* 0x000fe20000000011 */
[----:B------:R-:W-:-:S03]  /*1a00*/  MOV R0, 0x3f800000 ;  /* 0x3f80000000007802 */ /* 0x000fc60000000f00 */
[----:B------:R-:W-:-:S04]  /*1a10*/  FFMA R17, R2, R17, 0.055503588169813156128 ;  /* 0x3d6357bb02117423 */ /* 0x000fc80000000011 */
[----:B------:R-:W-:-:S04]  /*1a20*/  FFMA R17, R2, R17, 0.24022644758224487305 ;  /* 0x3e75fdec02117423 */ /* 0x000fc80000000011 */
[----:B------:R-:W-:-:S04]  /*1a30*/  FFMA R17, R2, R17, 0.69314718246459960938 ;  /* 0x3f31721802117423 */ /* 0x000fc80000000011 */
[----:B------:R-:W-:-:S04]  /*1a40*/  FFMA R17, R2, R17, 1 ;  /* 0x3f80000002117423 */ /* 0x000fc80000000011 */
[----:B------:R-:W-:-:S04]  /*1a50*/  FMUL R17, R17, R18 ;  /* 0x0000001211117220 */ /* 0x000fc80000400000 */
[----:B------:R-:W-:Y:S01]  /*1a60*/  FMUL R16, R17, R16 ;  /* 0x0000001011107220 */ /* 0x000fe20000400000 */
[----:B------:R-:W-:Y:S01]  /*1a70*/  @P0 FSEL R16, RZ, +INF , !P1 ;  /* 0x7f800000ff100808 */ /* 0x000fe20004800000 */
[----:B------:R-:W-:Y:S06]  /*1a80*/  @!P2 BRA `(.L_x_72) ;  /* 0x000000000028a947 */ /* 0x000fec0003800000 */
[----:B------:R-:W-:-:S13]  /*1a90*/  FSETP.NAN.AND P0, PT, |R11|, |R11|, PT ;  /* 0x4000000b0b00720b */ /* 0x000fda0003f08200 */
[----:B------:R-:W-:Y:S01]  /*1aa0*/  @P0 FADD R0, R11, 3 ;  /* 0x404000000b000421 */ /* 0x000fe20000000000 */
[----:B------:R-:W-:Y:S06]  /*1ab0*/  @P0 BRA `(.L_x_72) ;  /* 0x00000000001c0947 */ /* 0x000fec0003800000 */
[----:B------:R-:W-:-:S04]  /*1ac0*/  FSETP.NEU.AND P0, PT, |R11|, +INF , PT ;  /* 0x7f8000000b00780b */ /* 0x000fc80003f0d200 */
[----:B------:R-:W-:-:S13]  /*1ad0*/  FSETP.NEU.AND P0, PT, R11, RZ, P0 ;  /* 0x000000ff0b00720b */ /* 0x000fda000070d000 */
[----:B------:R-:W-:Y:S01]  /*1ae0*/  @!P0 FADD R0, R11, R11 ;  /* 0x0000000b0b008221 */ /* 0x000fe20000000000 */
[----:B------:R-:W-:Y:S06]  /*1af0*/  @!P0 BRA `(.L_x_72) ;  /* 0x00000000000c8947 */ /* 0x000fec0003800000 */
[----:B------:R-:W-:Y:S02]  /*1b00*/  FSETP.GEU.AND P0, PT, R11, RZ, PT ;  /* 0x000000ff0b00720b */ /* 0x000fe40003f0e000 */
[----:B------:R-:W-:-:S11]  /*1b10*/  MOV R0, R16 ;  /* 0x0000001000007202 */ /* 0x000fd60000000f00 */
[----:B------:R-:W-:-:S07]  /*1b20*/  @!P0 FADD R0, -R16, -RZ ;  /* 0x800000ff10008221 */ /* 0x000fce0000000100 */
.L_x_72:
[----:B------:R-:W0:Y:S01]  /*1b30*/  F2F.F64.F32 R2, R0 ;  /* 0x0000000000027310 */ /* 0x000e220000201800 */
[----:B------:R-:W-:-:S08]  /*1b40*/  DMUL R14, R14, -3 ;  /* 0xc00800000e0e7828 */ /* 0x000fd00000000000 */
[----:B0-----:R-:W-:-:S08]  /*1b50*/  DFMA R2, R2, 5, R14 ;  /* 0x401400000202782b */ /* 0x001fd0000000000e */
[----:B------:R-:W-:-:S10]  /*1b60*/  DMUL R2, R2, 0.5 ;  /* 0x3fe0000002027828 */ /* 0x000fd40000000000 */
[----:B------:R0:W1:Y:S01]  /*1b70*/  F2F.F32.F64 R2, R2 ;  /* 0x0000000200027310 */ /* 0x0000620000301000 */
[----:B------:R-:W-:Y:S05]  /*1b80*/  BRA `(.L_x_67) ;  /* 0x0000003c00887947 */ /* 0x000fea0003800000 */
.L_x_65:
[----:B------:R-:W-:-:S13]  /*1b90*/  ISETP.GT.AND P0, PT, R22, 0x7, PT ;  /* 0x000000071600780c */ /* 0x000fda0003f04270 */
[----:B------:R-:W-:Y:S05]  /*1ba0*/  @P0 BRA `(.L_x_73) ;  /* 0x00000018006c0947 */ /* 0x000fea0003800000 */
[----:B------:R-:W-:-:S04]  /*1bb0*/  MOV R3, 0xfffffffb ;  /* 0xfffffffb00037802 */ /* 0x000fc80000000f00 */
[----:B------:R-:W-:-:S04]  /*1bc0*/  VIADDMNMX.U32 R0, R22, R3, 0x3, PT ;  /* 0x0000000316007446 */ /* 0x000fc80003800003 */
[----:B------:R-:W-:-:S04]  /*1bd0*/  SHF.L.U32 R0, R0, 0x2, RZ ;  /* 0x0000000200007819 */ /* 0x000fc800000006ff */
[----:B------:R-:W0:Y:S02]  /*1be0*/  LDC R2, c[0x2][R0+0x10] ;  /* 0x0080040000027b82 */ /* 0x000e240000000800 */
[----:B0-----:R-:W-:-:S04]  /*1bf0*/  SHF.R.S32.HI R3, RZ, 0x1f, R2 ;  /* 0x0000001fff037819 */ /* 0x001fc80000011402 */
.L_x_142:
[----:B------:R-:W-:Y:S05]  /*1c00*/  BRX R2 -0x1c10                                                   (*"BRANCH_TARGETS .L_x_143,.L_x_144,.L_x_145,.L_x_68"*) ;  /* 0xffffffe002fc7949 */ /* 0x000fea000383ffff */
.L_x_145:
[C---:B------:R-:W-:Y:S01]  /*1c10*/  FMUL R0, |R11|.reuse, 16777216 ;  /* 0x4b8000000b007820 */ /* 0x040fe20000400200 */
[C---:B------:R-:W-:Y:S01]  /*1c20*/  FSETP.GEU.AND P0, PT, |R11|.reuse, 1.175494350822287508e-38, PT ;  /* 0x008000000b00780b */ /* 0x040fe20003f0e200 */
[----:B------:R-:W-:Y:S01]  /*1c30*/  HFMA2 R25, -RZ, RZ, 0.771484375, 0.21533203125 ;  /* 0x3a2c32e4ff197431 */ /* 0x000fe200000001ff */
[----:B------:R-:W-:Y:S02]  /*1c40*/  FSETP.NEU.AND P1, PT, R11, 1, PT ;  /* 0x3f8000000b00780b */ /* 0x000fe40003f2d000 */
[----:B------:R-:W-:Y:S02]  /*1c50*/  FSEL R0, R0, |R11|, !P0 ;  /* 0x4000000b00007208 */ /* 0x000fe40004000000 */
[----:B------:R-:W-:Y:S02]  /*1c60*/  FSEL R16, RZ, -24, P0 ;  /* 0xc1c00000ff107808 */ /* 0x000fe40000000000 */
[----:B------:R-:W-:-:S04]  /*1c70*/  IADD3 R2, PT, PT, R0, -0x3f3504f3, RZ ;  /* 0xc0cafb0d00027810 */ /* 0x000fc80007ffe0ff */
        /* <DEDUP_REMOVED lines=32> */
[----:B------:R-:W-:-:S03]  /*1e80*/  FSETP.GEU.AND P2, PT, R3, RZ, PT ;  /* 0x000000ff0300720b */ /* 0x000fc60003f4e000 */
[----:B------:R-:W-:Y:S01]  /*1e90*/  FFMA R18, R16, 7, R17 ;  /* 0x40e0000010127823 */ /* 0x000fe20000000011 */
[----:B------:R-:W-:Y:S01]  /*1ea0*/  MOV R17, 0x391fcb8e ;  /* 0x391fcb8e00117802 */ /* 0x000fe20000000f00 */
[----:B0-----:R-:W-:Y:S01]  /*1eb0*/  FADD R19, R3, -R2 ;  /* 0x8000000203137221 */ /* 0x001fe20000000000 */
[----:B------:R-:W-:-:S03]  /*1ec0*/  FSETP.GT.AND P0, PT, R2, RZ, PT ;  /* 0x000000ff0200720b */ /* 0x000fc60003f04000 */
[----:B------:R-:W-:Y:S01]  /*1ed0*/  FADD R18, R18, R19 ;  /* 0x0000001312127221 */ /* 0x000fe20000000000 */
[----:B------:R-:W-:Y:S02]  /*1ee0*/  SEL R2, RZ, 0x83000000, P0 ;  /* 0x83000000ff027807 */ /* 0x000fe40000000000 */
[----:B------:R-:W-:Y:S01]  /*1ef0*/  FSETP.GT.AND P0, PT, |R3|, 152, PT ;  /* 0x431800000300780b */ /* 0x000fe20003f04200 */
[----:B------:R-:W-:-:S04]  /*1f00*/  FFMA R19, R18, R17, 0.0013391353422775864601 ;  /* 0x3aaf85ed12137423 */ /* 0x000fc80000000011 */
[----:B------:R-:W-:-:S04]  /*1f10*/  FFMA R19, R18, R19, 0.0096188392490148544312 ;  /* 0x3c1d985612137423 */ /* 0x000fc80000000013 */
[C---:B------:R-:W-:Y:S02]  /*1f20*/  FFMA R25, R18.reuse, R19, 0.055503588169813156128 ;  /* 0x3d6357bb12197423 */ /* 0x040fe40000000013 */
[----:B------:R-:W0:Y:S02]  /*1f30*/  F2I.NTZ R19, R3 ;  /* 0x0000000300137305 */ /* 0x000e240000203100 */
[----:B------:R-:W-:-:S04]  /*1f40*/  FFMA R25, R18, R25, 0.24022644758224487305 ;  /* 0x3e75fdec12197423 */ /* 0x000fc80000000019 */
[----:B------:R-:W-:-:S04]  /*1f50*/  FFMA R25, R18, R25, 0.69314718246459960938 ;  /* 0x3f31721812197423 */ /* 0x000fc80000000019 */
[----:B------:R-:W-:Y:S01]  /*1f60*/  FFMA R25, R18, R25, 1 ;  /* 0x3f80000012197423 */ /* 0x000fe20000000019 */
[----:B------:R-:W-:Y:S02]  /*1f70*/  IADD3 R18, PT, PT, R2, 0x7f000000, RZ ;  /* 0x7f00000002127810 */ /* 0x000fe40007ffe0ff */
[----:B0-----:R-:W-:-:S03]  /*1f80*/  LEA R19, R19, -R2, 0x17 ;  /* 0x8000000213137211 */ /* 0x001fc600078eb8ff */
[----:B------:R-:W-:Y:S01]  /*1f90*/  FMUL R18, R25, R18 ;  /* 0x0000001219127220 */ /* 0x000fe20000400000 */
[----:B------:R-:W-:-:S03]  /*1fa0*/  HFMA2 R2, -RZ, RZ, 1.875, 0 ;  /* 0x3f800000ff027431 */ /* 0x000fc600000001ff */
        /* <DEDUP_REMOVED lines=13> */
.L_x_74:
[----:B------:R-:W-:-:S04]  /*2080*/  FMUL R19, R0, 5 ;  /* 0x40a0000000137820 */ /* 0x000fc80000400000 */
[----:B------:R-:W0:Y:S01]  /*2090*/  FRND R18, R19 ;  /* 0x0000001300127307 */ /* 0x000e220000201000 */
[----:B------:R-:W-:Y:S01]  /*20a0*/  FFMA R3, R0, 5, -R19 ;  /* 0x40a0000000037823 */ /* 0x000fe20000000813 */
[----:B------:R-:W-:-:S03]  /*20b0*/  FSETP.GEU.AND P2, PT, R19, RZ, PT ;  /* 0x000000ff1300720b */ /* 0x000fc60003f4e000 */
[----:B------:R-:W-:Y:S01]  /*20c0*/  FFMA R3, R16, 5, R3 ;  /* 0x40a0000010037823 */ /* 0x000fe20000000003 */
        /* <DEDUP_REMOVED lines=15> */
[----:B------:R-:W0:Y:S03]  /*21c0*/  F2F.F64.F32 R2, R2 ;  /* 0x0000000200027310 */ /* 0x000e260000201800 */
[----:B------:R-:W-:Y:S01]  /*21d0*/  FMUL R18, R25, R18 ;  /* 0x0000001219127220 */ /* 0x000fe20000400000 */
[----:B------:R-:W-:Y:S02]  /*21e0*/  MOV R25, 0x3f800000 ;  /* 0x3f80000000197802 */ /* 0x000fe40000000f00 */
        /* <DEDUP_REMOVED lines=12> */
.L_x_75:
[----:B------:R-:W-:-:S04]  /*22b0*/  FMUL R19, R0, 3 ;  /* 0x4040000000137820 */ /* 0x000fc80000400000 */
[----:B------:R-:W1:Y:S01]  /*22c0*/  FRND R18, R19 ;  /* 0x0000001300127307 */ /* 0x000e620000201000 */
[----:B------:R-:W-:Y:S01]  /*22d0*/  FFMA R27, R0, 3, -R19 ;  /* 0x40400000001b7823 */ /* 0x000fe20000000813 */
[----:B------:R-:W-:-:S03]  /*22e0*/  FSETP.GEU.AND P2, PT, R19, RZ, PT ;  /* 0x000000ff1300720b */ /* 0x000fc60003f4e000 */
[----:B------:R-:W-:Y:S01]  /*22f0*/  FFMA R0, R16, 3, R27 ;  /* 0x4040000010007823 */ /* 0x000fe2000000001b */
[----:B-1----:R-:W-:Y:S01]  /*2300*/  FADD R27, R19, -R18 ;  /* 0x80000012131b7221 */ /* 0x002fe20000000000 */
[----:B------:R-:W-:Y:S02]  /*2310*/  FSETP.GT.AND P0, PT, R18, RZ, PT ;  /* 0x000000ff1200720b */ /* 0x000fe40003f04000 */
[----:B------:R-:W1:Y:S01]  /*2320*/  F2I.NTZ R18, R19 ;  /* 0x0000001300127305 */ /* 0x000e620000203100 */
[----:B------:R-:W-:-:S04]  /*2330*/  FADD R0, R0, R27 ;  /* 0x0000001b00007221 */ /* 0x000fc80000000000 */
[----:B------:R-:W-:-:S03]  /*2340*/  FFMA R27, R0, R17, 0.0013391353422775864601 ;  /* 0x3aaf85ed001b7423 */ /* 0x000fc60000000011 */
[----:B------:R-:W2:Y:S01]  /*2350*/  F2F.F64.F32 R16, R25 ;  /* 0x0000001900107310 */ /* 0x000ea20000201800 */
[----:B------:R-:W-:-:S04]  /*2360*/  FFMA R27, R0, R27, 0.0096188392490148544312 ;  /* 0x3c1d9856001b7423 */ /* 0x000fc8000000001b */
[----:B------:R-:W-:-:S04]  /*2370*/  FFMA R27, R0, R27, 0.055503588169813156128 ;  /* 0x3d6357bb001b7423 */ /* 0x000fc8000000001b */
[----:B------:R-:W-:-:S04]  /*2380*/  FFMA R27, R0, R27, 0.24022644758224487305 ;  /* 0x3e75fdec001b7423 */ /* 0x000fc8000000001b */
[C---:B------:R-:W-:Y:S01]  /*2390*/  FFMA R29, R0.reuse, R27, 0.69314718246459960938 ;  /* 0x3f317218001d7423 */ /* 0x040fe2000000001b */
[----:B------:R-:W-:Y:S01]  /*23a0*/  SEL R27, RZ, 0x83000000, P0 ;  /* 0x83000000ff1b7807 */ /* 0x000fe20000000000 */
[----:B--2---:R-:W-:Y:S01]  /*23b0*/  DMUL R16, R16, -693 ;  /* 0xc085a80010107828 */ /* 0x004fe20000000000 */
[----:B------:R-:W-:Y:S01]  /*23c0*/  FSETP.GT.AND P0, PT, |R19|, 152, PT ;  /* 0x431800001300780b */ /* 0x000fe20003f04200 */
[----:B------:R-:W-:Y:S01]  /*23d0*/  FFMA R29, R0, R29, 1 ;  /* 0x3f800000001d7423 */ /* 0x000fe2000000001d */
[----:B------:R-:W-:Y:S02]  /*23e0*/  IADD3 R0, PT, PT, R27, 0x7f000000, RZ ;  /* 0x7f0000001b007810 */ /* 0x000fe40007ffe0ff */
[----:B-1----:R-:W-:-:S03]  /*23f0*/  LEA R27, R18, -R27, 0x17 ;  /* 0x8000001b121b7211 */ /* 0x002fc600078eb8ff */
[----:B------:R-:W-:Y:S01]  /*2400*/  FMUL R0, R29, R0 ;  /* 0x000000001d007220 */ /* 0x000fe20000400000 */
[----:B0-----:R-:W-:Y:S01]  /*2410*/  DFMA R2, R2, 429, R16 ;  /* 0x407ad0000202782b */ /* 0x001fe20000000010 */
[----:B------:R-:W-:Y:S02]  /*2420*/  MOV R16, 0x3f800000 ;  /* 0x3f80000000107802 */ /* 0x000fe40000000f00 */
[----:B------:R-:W-:Y:S02]  /*2430*/  FMUL R0, R0, R27 ;  /* 0x0000001b00007220 */ /* 0x000fe40000400000 */
        /* <DEDUP_REMOVED lines=12> */
.L_x_76:
[----:B------:R-:W0:Y:S02]  /*2500*/  F2F.F64.F32 R16, R16 ;  /* 0x0000001000107310 */ /* 0x000e240000201800 */
[----:B0-----:R-:W-:-:S08]  /*2510*/  DFMA R2, R16, 315, R2 ;  /* 0x4073b0001002782b */ /* 0x001fd00000000002 */
[----:B------:R-:W-:-:S08]  /*2520*/  DFMA R2, R14, -35, R2 ;  /* 0xc04180000e02782b */ /* 0x000fd00000000002 */
[----:B------:R-:W-:-:S10]  /*2530*/  DMUL R2, R2, 0.0625 ;  /* 0x3fb0000002027828 */ /* 0x000fd40000000000 */
[----:B------:R4:W0:Y:S01]  /*2540*/  F2F.F32.F64 R2, R2 ;  /* 0x0000000200027310 */ /* 0x0008220000301000 */
[----:B------:R-:W-:Y:S05]  /*2550*/  BRA `(.L_x_67) ;  /* 0x0000003400147947 */ /* 0x000fea0003800000 */
.L_x_143:
[C---:B------:R-:W-:Y:S01]  /*2560*/  FMUL R0, |R11|.reuse, 16777216 ;  /* 0x4b8000000b007820 */ /* 0x040fe20000400200 */
[C---:B------:R-:W-:Y:S02]  /*2570*/  FSETP.GEU.AND P0, PT, |R11|.reuse, 1.175494350822287508e-38, PT ;  /* 0x008000000b00780b */ /* 0x040fe40003f0e200 */
        /* <DEDUP_REMOVED lines=13> */
[----:B------:R-:W-:-:S03]  /*2650*/  MOV R25, 0x3a2c32e4 ;  /* 0x3a2c32e400197802 */ /* 0x000fc60000000f00 */
        /* <DEDUP_REMOVED lines=25> */
[----:B------:R-:W-:Y:S02]  /*27f0*/  HFMA2 R2, -RZ, RZ, 0.64013671875, -15.109375 ;  /* 0x391fcb8eff027431 */ /* 0x000fe400000001ff */
[----:B0-----:R-:W-:Y:S01]  /*2800*/  FADD R18, R17, -R16 ;  /* 0x8000001011127221 */ /* 0x001fe20000000000 */
[----:B------:R-:W-:Y:S02]  /*2810*/  FSETP.GT.AND P0, PT, R16, RZ, PT ;  /* 0x000000ff1000720b */ /* 0x000fe40003f04000 */
[----:B------:R-:W-:Y:S01]  /*2820*/  MOV R16, 0x3f800000 ;  /* 0x3f80000000107802 */ /* 0x000fe20000000f00 */
        /* <DEDUP_REMOVED lines=26> */
.L_x_77:
        /* <DEDUP_REMOVED lines=8> */
[----:B------:R-:W-:Y:S01]  /*2a50*/  SEL R19, RZ, 0x83000000, P0 ;  /* 0x83000000ff137807 */ /* 0x000fe20000000000 */
[----:B------:R-:W0:Y:S01]  /*2a60*/  F2I.NTZ R0, R17 ;  /* 0x0000001100007305 */ /* 0x000e220000203100 */
[----:B------:R-:W-:Y:S01]  /*2a70*/  FSETP.GT.AND P0, PT, |R17|, 152, PT ;  /* 0x431800001100780b */ /* 0x000fe20003f04200 */
[----:B------:R-:W-:Y:S01]  /*2a80*/  FFMA R2, R3, R2, 0.0013391353422775864601 ;  /* 0x3aaf85ed03027423 */ /* 0x000fe20000000002 */
[----:B------:R-:W-:-:S03]  /*2a90*/  IADD3 R25, PT, PT, R19, 0x7f000000, RZ ;  /* 0x7f00000013197810 */ /* 0x000fc60007ffe0ff */
[----:B------:R-:W-:-:S04]  /*2aa0*/  FFMA R2, R3, R2, 0.0096188392490148544312 ;  /* 0x3c1d985603027423 */ /* 0x000fc80000000002 */
[----:B------:R-:W-:-:S04]  /*2ab0*/  FFMA R2, R3, R2, 0.055503588169813156128 ;  /* 0x3d6357bb03027423 */ /* 0x000fc80000000002 */
[----:B------:R-:W-:Y:S01]  /*2ac0*/  FFMA R2, R3, R2, 0.24022644758224487305 ;  /* 0x3e75fdec03027423 */ /* 0x000fe20000000002 */
[----:B0-----:R-:W-:-:S03]  /*2ad0*/  LEA R0, R0, -R19, 0x17 ;  /* 0x8000001300007211 */ /* 0x001fc600078eb8ff */
[----:B------:R-:W-:-:S04]  /*2ae0*/  FFMA R2, R3, R2, 0.69314718246459960938 ;  /* 0x3f31721803027423 */ /* 0x000fc80000000002 */
[----:B------:R-:W-:-:S04]  /*2af0*/  FFMA R2, R3, R2, 1 ;  /* 0x3f80000003027423 */ /* 0x000fc80000000002 */
[----:B------:R-:W-:Y:S02]  /*2b00*/  FMUL R25, R2, R25 ;  /* 0x0000001902197220 */ /* 0x000fe40000400000 */
[----:B------:R0:W1:Y:S02]  /*2b10*/  F2F.F64.F32 R2, R16 ;  /* 0x0000001000027310 */ /* 0x0000640000201800 */
        /* <DEDUP_REMOVED lines=14> */
.L_x_78:
[----:B0-----:R-:W0:Y:S02]  /*2c00*/  F2F.F64.F32 R16, R0 ;  /* 0x0000000000107310 */ /* 0x001e240000201800 */
[----:B0-----:R-:W-:-:S08]  /*2c10*/  DMUL R16, R16, -70 ;  /* 0xc051800010107828 */ /* 0x001fd00000000000 */
[----:B-1----:R-:W-:-:S08]  /*2c20*/  DFMA R2, R2, 63, R16 ;  /* 0x404f80000202782b */ /* 0x002fd00000000010 */
[----:B------:R-:W-:-:S08]  /*2c30*/  DFMA R2, R14, 15, R2 ;  /* 0x402e00000e02782b */ /* 0x000fd00000000002 */
[----:B------:R-:W-:-:S10]  /*2c40*/  DMUL R2, R2, 0.125 ;  /* 0x3fc0000002027828 */ /* 0x000fd40000000000 */
[----:B------:R2:W3:Y:S01]  /*2c50*/  F2F.F32.F64 R2, R2 ;  /* 0x0000000200027310 */ /* 0x0004e20000301000 */
[----:B------:R-:W-:Y:S05]  /*2c60*/  BRA `(.L_x_67) ;  /* 0x0000002c00507947 */ /* 0x000fea0003800000 */
.L_x_144:
[C---:B------:R-:W-:Y:S01]  /*2c70*/  FMUL R0, |R11|.reuse, 16777216 ;  /* 0x4b8000000b007820 */ /* 0x040fe20000400200 */
[C---:B------:R-:W-:Y:S01]  /*2c80*/  FSETP.GEU.AND P0, PT, |R11|.reuse, 1.175494350822287508e-38, PT ;  /* 0x008000000b00780b */ /* 0x040fe20003f0e200 */
[----:B------:R-:W-:Y:S01]  /*2c90*/  HFMA2 R19, -RZ, RZ, 0.64013671875, -15.109375 ;  /* 0x391fcb8eff137431 */ /* 0x000fe200000001ff */
[----:B------:R-:W-:Y:S02]  /*2ca0*/  FSETP.NEU.AND P1, PT, R11, 1, PT ;  /* 0x3f8000000b00780b */ /* 0x000fe40003f2d000 */
[----:B------:R-:W-:-:S04]  /*2cb0*/  FSEL R0, R0, |R11|, !P0 ;  /* 0x4000000b00007208 */ /* 0x000fc80004000000 */
        /* <DEDUP_REMOVED lines=20> */
[----:B------:R-:W-:Y:S01]  /*2e00*/  FFMA R18, R3, 1.4426950216293334961, R18 ;  /* 0x3fb8aa3b03127823 */ /* 0x000fe20000000012 */
[----:B------:R-:W-:Y:S01]  /*2e10*/  MOV R16, 0x3f800000 ;  /* 0x3f80000000107802 */ /* 0x000fe20000000f00 */
[----:B------:R-:W-:Y:S01]  /*2e20*/  FMUL R15, R0, R15 ;  /* 0x0000000f000f7220 */ /* 0x000fe20000400000 */
[----:B------:R-:W-:-:S03]  /*2e30*/  FFMA R17, R14, R17, 0.12022458761930465698 ;  /* 0x3df6384f0e117423 */ /* 0x000fc60000000011 */
[----:B------:R-:W-:Y:S01]  /*2e40*/  FFMA R18, R15, 1.4426950216293334961, R18 ;  /* 0x3fb8aa3b0f127823 */ /* 0x000fe20000000012 */
[----:B------:R-:W-:-:S03]  /*2e50*/  FMUL R14, R14, R17 ;  /* 0x000000110e0e7220 */ /* 0x000fc60000400000 */
[----:B------:R-:W-:Y:S01]  /*2e60*/  FFMA R18, R3, 1.9251366722983220825e-08, R18 ;  /* 0x32a55e3403127823 */ /* 0x000fe20000000012 */
[----:B------:R-:W-:-:S04]  /*2e70*/  FMUL R0, R14, 3 ;  /* 0x404000000e007820 */ /* 0x000fc80000400000 */
[----:B------:R-:W-:Y:S01]  /*2e80*/  FFMA R15, R15, R0, R18 ;  /* 0x000000000f0f7223 */ /* 0x000fe20000000012 */
[----:B------:R-:W-:-:S03]  /*2e90*/  HFMA2 R18, -RZ, RZ, 1.875, 0 ;  /* 0x3f800000ff127431 */ /* 0x000fc600000001ff */
[----:B------:R-:W-:-:S04]  /*2ea0*/  FFMA R3, R3, R14, R15 ;  /* 0x0000000e03037223 */ /* 0x000fc8000000000f */
[----:B------:R-:W-:-:S04]  /*2eb0*/  FADD R15, R2, R3 ;  /* 0x00000003020f7221 */ /* 0x000fc80000000000 */
[----:B------:R-:W-:Y:S01]  /*2ec0*/  FMUL R0, R15, 2 ;  /* 0x400000000f007820 */ /* 0x000fe20000400000 */
[----:B------:R-:W-:-:S03]  /*2ed0*/  FADD R14, -R2, R15 ;  /* 0x0000000f020e7221 */ /* 0x000fc60000000100 */
[----:B------:R-:W0:Y:S01]  /*2ee0*/  FRND R17, R0 ;  /* 0x0000000000117307 */ /* 0x000e220000201000 */
[----:B------:R-:W-:Y:S01]  /*2ef0*/  FADD R14, R3, -R14 ;  /* 0x8000000e030e7221 */ /* 0x000fe20000000000 */
[----:B------:R-:W-:-:S04]  /*2f00*/  FFMA R3, R15, 2, -R0 ;  /* 0x400000000f037823 */ /* 0x000fc80000000800 */
[----:B------:R-:W-:Y:S01]  /*2f10*/  FFMA R2, R14, 2, R3 ;  /* 0x400000000e027823 */ /* 0x000fe20000000003 */
[----:B0-----:R-:W-:Y:S01]  /*2f20*/  FADD R3, R0, -R17 ;  /* 0x8000001100037221 */ /* 0x001fe20000000000 */
[----:B------:R-:W-:-:S03]  /*2f30*/  FSETP.GT.AND P2, PT, R17, RZ, PT ;  /* 0x000000ff1100720b */ /* 0x000fc60003f44000 */
[----:B------:R-:W-:Y:S02]  /*2f40*/  FADD R2, R2, R3 ;  /* 0x0000000302027221 */ /* 0x000fe40000000000 */
[----:B------:R0:W1:Y:S02]  /*2f50*/  F2I.NTZ R3, R0 ;  /* 0x0000000000037305 */ /* 0x0000640000203100 */
[----:B------:R-:W-:-:S04]  /*2f60*/  FFMA R19, R2, R19, 0.0013391353422775864601 ;  /* 0x3aaf85ed02137423 */ /* 0x000fc80000000013 */
[----:B------:R-:W-:-:S04]  /*2f70*/  FFMA R19, R2, R19, 0.0096188392490148544312 ;  /* 0x3c1d985602137423 */ /* 0x000fc80000000013 */
[----:B------:R-:W-:-:S04]  /*2f80*/  FFMA R17, R2, R19, 0.055503588169813156128 ;  /* 0x3d6357bb02117423 */ /* 0x000fc80000000013 */
[----:B------:R-:W-:Y:S01]  /*2f90*/  FFMA R17, R2, R17, 0.24022644758224487305 ;  /* 0x3e75fdec02117423 */ /* 0x000fe20000000011 */
[----:B01----:R-:W-:Y:S06]  /*2fa0*/  @!P1 BRA `(.L_x_79) ;  /* 0x0000000000789947 */ /* 0x003fec0003800000 */
[----:B------:R-:W-:-:S13]  /*2fb0*/  FSETP.NAN.AND P0, PT, |R11|, |R11|, PT ;  /* 0x4000000b0b00720b */ /* 0x000fda0003f08200 */
[----:B------:R-:W-:Y:S01]  /*2fc0*/  @P0 FADD R18, R11, 6 ;  /* 0x40c000000b120421 */ /* 0x000fe20000000000 */
[----:B------:R-:W-:Y:S06]  /*2fd0*/  @P0 BRA `(.L_x_79) ;  /* 0x00000000006c0947 */ /* 0x000fec0003800000 */
[----:B------:R-:W-:Y:S01]  /*2fe0*/  FMUL R18, R15, 6 ;  /* 0x40c000000f127820 */ /* 0x000fe20000400000 */
[----:B------:R-:W-:-:S03]  /*2ff0*/  FSETP.NEU.AND P0, PT, |R11|, +INF , PT ;  /* 0x7f8000000b00780b */ /* 0x000fc60003f0d200 */
[----:B------:R-:W0:Y:S01]  /*3000*/  FRND R19, R18 ;  /* 0x0000001200137307 */ /* 0x000e220000201000 */
[----:B------:R-:W-:Y:S01]  /*3010*/  FFMA R25, R15, 6, -R18 ;  /* 0x40c000000f197823 */ /* 0x000fe20000000812 */
[----:B------:R-:W-:Y:S02]  /*3020*/  FSETP.GT.AND P4, PT, |R18|, 152, PT ;  /* 0x431800001200780b */ /* 0x000fe40003f84200 */
[----:B------:R-:W-:Y:S01]  /*3030*/  FSETP.NEU.AND P0, PT, R11, RZ, P0 ;  /* 0x000000ff0b00720b */ /* 0x000fe2000070d000 */
[----:B------:R-:W-:Y:S01]  /*3040*/  FFMA R26, R14, 6, R25 ;  /* 0x40c000000e1a7823 */ /* 0x000fe20000000019 */
[C---:B------:R-:W-:Y:S01]  /*3050*/  FSETP.GEU.AND P3, PT, R18.reuse, RZ, PT ;  /* 0x000000ff1200720b */ /* 0x040fe20003f6e000 */
[----:B0-----:R-:W-:Y:S01]  /*3060*/  FADD R25, R18, -R19 ;  /* 0x8000001312197221 */ /* 0x001fe20000000000 */
[----:B------:R-:W-:Y:S02]  /*3070*/  FSETP.GT.AND P5, PT, R19, RZ, PT ;  /* 0x000000ff1300720b */ /* 0x000fe40003fa4000 */
[----:B------:R0:W1:Y:S01]  /*3080*/  F2I.NTZ R19, R18 ;  /* 0x0000001200137305 */ /* 0x0000620000203100 */
[----:B------:R-:W-:Y:S01]  /*3090*/  FADD R25, R25, R26 ;  /* 0x0000001a19197221 */ /* 0x000fe20000000000 */
[----:B------:R-:W-:-:S05]  /*30a0*/  MOV R26, 0x391fcb8e ;  /* 0x391fcb8e001a7802 */ /* 0x000fca0000000f00 */
[----:B------:R-:W-:Y:S01]  /*30b0*/  FFMA R26, R25, R26, 0.0013391353422775864601 ;  /* 0x3aaf85ed191a7423 */ /* 0x000fe2000000001a */
[----:B0-----:R-:W-:-:S03]  /*30c0*/  FSEL R18, RZ, +INF , !P3 ;  /* 0x7f800000ff127808 */ /* 0x001fc60005800000 */
[----:B------:R-:W-:-:S04]  /*30d0*/  FFMA R26, R25, R26, 0.0096188392490148544312 ;  /* 0x3c1d9856191a7423 */ /* 0x000fc8000000001a */
[----:B------:R-:W-:-:S04]  /*30e0*/  FFMA R26, R25, R26, 0.055503588169813156128 ;  /* 0x3d6357bb191a7423 */ /* 0x000fc8000000001a */
[----:B------:R-:W-:-:S04]  /*30f0*/  FFMA R26, R25, R26, 0.24022644758224487305 ;  /* 0x3e75fdec191a7423 */ /* 0x000fc8000000001a */
[----:B------:R-:W-:Y:S01]  /*3100*/  FFMA R28, R25, R26, 0.69314718246459960938 ;  /* 0x3f317218191c7423 */ /* 0x000fe2000000001a */
[----:B------:R-:W-:-:S03]  /*3110*/  SEL R26, RZ, 0x83000000, P5 ;  /* 0x83000000ff1a7807 */ /* 0x000fc60002800000 */
[----:B------:R-:W-:Y:S01]  /*3120*/  FFMA R28, R25, R28, 1 ;  /* 0x3f800000191c7423 */ /* 0x000fe2000000001c */
[----:B------:R-:W-:Y:S02]  /*3130*/  IADD3 R25, PT, PT, R26, 0x7f000000, RZ ;  /* 0x7f0000001a197810 */ /* 0x000fe40007ffe0ff */
[----:B-1----:R-:W-:-:S03]  /*3140*/  LEA R19, R19, -R26, 0x17 ;  /* 0x8000001a13137211 */ /* 0x002fc600078eb8ff */
[----:B------:R-:W-:-:S04]  /*3150*/  FMUL R28, R25, R28 ;  /* 0x0000001c191c7220 */ /* 0x000fc80000400000 */
[----:B------:R-:W-:Y:S01]  /*3160*/  @!P4 FMUL R18, R19, R28 ;  /* 0x0000001c1312c220 */ /* 0x000fe20000400000 */
[----:B------:R-:W-:-:S05]  /*3170*/  @!P0 FADD R19, R11, R11 ;  /* 0x0000000b0b138221 */ /* 0x000fca0000000000 */
[----:B------:R-:W-:-:S07]  /*3180*/  @!P0 LOP3.LUT R18, R19, 0x7fffffff, RZ, 0xc0, !PT ;  /* 0x7fffffff13128812 */ /* 0x000fce00078ec0ff */
.L_x_79:
[----:B------:R-:W-:Y:S05]  /*3190*/  @!P1 BRA `(.L_x_80) ;  /* 0x0000000000789947 */ /* 0x000fea0003800000 */
[----:B------:R-:W-:-:S13]  /*31a0*/  FSETP.NAN.AND P0, PT, |R11|, |R11|, PT ;  /* 0x4000000b0b00720b */ /* 0x000fda0003f08200 */
[----:B------:R-:W-:Y:S01]  /*31b0*/  @P0 FADD R16, R11, 4 ;  /* 0x408000000b100421 */ /* 0x000fe20000000000 */
[----:B------:R-:W-:Y:S06]  /*31c0*/  @P0 BRA `(.L_x_80) ;  /* 0x00000000006c0947 */ /* 0x000fec0003800000 */
[----:B------:R-:W-:Y:S01]  /*31d0*/  FMUL R16, R15, 4 ;  /* 0x408000000f107820 */ /* 0x000fe20000400000 */
[----:B------:R-:W-:Y:S01]  /*31e0*/  HFMA2 R25, -RZ, RZ, 0.64013671875, -15.109375 ;  /* 0x391fcb8eff197431 */ /* 0x000fe200000001ff */
[----:B------:R-:W-:Y:S02]  /*31f0*/  FSETP.NEU.AND P0, PT, |R11|, +INF , PT ;  /* 0x7f8000000b00780b */ /* 0x000fe40003f0d200 */
[----:B------:R-:W0:Y:S01]  /*3200*/  FRND R19, R16 ;  /* 0x0000001000137307 */ /* 0x000e220000201000 */
[----:B------:R-:W-:Y:S01]  /*3210*/  FFMA R15, R15, 4, -R16 ;  /* 0x408000000f0f7823 */ /* 0x000fe20000000810 */
[----:B------:R-:W-:Y:S02]  /*3220*/  FSETP.NEU.AND P0, PT, R11, RZ, P0 ;  /* 0x000000ff0b00720b */ /* 0x000fe4000070d000 */
[----:B------:R-:W-:Y:S01]  /*3230*/  FSETP.GT.AND P4, PT, |R16|, 152, PT ;  /* 0x431800001000780b */ /* 0x000fe20003f84200 */
[----:B------:R-:W-:Y:S01]  /*3240*/  FFMA R15, R14, 4, R15 ;  /* 0x408000000e0f7823 */ /* 0x000fe2000000000f */
[----:B0-----:R-:W-:Y:S01]  /*3250*/  FADD R14, R16, -R19 ;  /* 0x80000013100e7221 */ /* 0x001fe20000000000 */
[----:B------:R-:W-:-:S03]  /*3260*/  FSETP.GT.AND P3, PT, R19, RZ, PT ;  /* 0x000000ff1300720b */ /* 0x000fc60003f64000 */
[----:B------:R-:W-:Y:S01]  /*3270*/  FADD R14, R14, R15 ;  /* 0x0000000f0e0e7221 */ /* 0x000fe20000000000 */
[----:B------:R-:W-:Y:S02]  /*3280*/  SEL R26, RZ, 0x83000000, P3 ;  /* 0x83000000ff1a7807 */ /* 0x000fe40001800000 */
[----:B------:R-:W-:Y:S01]  /*3290*/  FSETP.GEU.AND P3, PT, R16, RZ, PT ;  /* 0x000000ff1000720b */ /* 0x000fe20003f6e000 */
[----:B------:R-:W-:Y:S01]  /*32a0*/  FFMA R15, R14, R25, 0.0013391353422775864601 ;  /* 0x3aaf85ed0e0f7423 */ /* 0x000fe20000000019 */
[----:B------:R-:W-:-:S03]  /*32b0*/  IADD3 R19, PT, PT, R26, 0x7f000000, RZ ;  /* 0x7f0000001a137810 */ /* 0x000fc60007ffe0ff */
[C---:B------:R-:W-:Y:S02]  /*32c0*/  FFMA R25, R14.reuse, R15, 0.0096188392490148544312 ;  /* 0x3c1d98560e197423 */ /* 0x040fe4000000000f */
[----:B------:R0:W1:Y:S02]  /*32d0*/  F2I.NTZ R15, R16 ;  /* 0x00000010000f7305 */ /* 0x0000640000203100 */
[----:B------:R-:W-:-:S04]  /*32e0*/  FFMA R25, R14, R25, 0.055503588169813156128 ;  /* 0x3d6357bb0e197423 */ /* 0x000fc80000000019 */
[----:B------:R-:W-:Y:S01]  /*32f0*/  FFMA R25, R14, R25, 0.24022644758224487305 ;  /* 0x3e75fdec0e197423 */ /* 0x000fe20000000019 */
[----:B0-----:R-:W-:-:S03]  /*3300*/  FSEL R16, RZ, +INF , !P3 ;  /* 0x7f800000ff107808 */ /* 0x001fc60005800000 */
[----:B------:R-:W-:-:S04]  /*3310*/  FFMA R25, R14, R25, 0.69314718246459960938 ;  /* 0x3f3172180e197423 */ /* 0x000fc80000000019 */
[----:B------:R-:W-:Y:S01]  /*3320*/  FFMA R14, R14, R25, 1 ;  /* 0x3f8000000e0e7423 */ /* 0x000fe20000000019 */
[----:B-1----:R-:W-:-:S03]  /*3330*/  LEA R15, R15, -R26, 0x17 ;  /* 0x8000001a0f0f7211 */ /* 0x002fc600078eb8ff */
[----:B------:R-:W-:Y:S01]  /*3340*/  FMUL R14, R19, R14 ;  /* 0x0000000e130e7220 */ /* 0x000fe20000400000 */
[----:B------:R-:W-:-:S03]  /*3350*/  @!P0 FADD R19, R11, R11 ;  /* 0x0000000b0b138221 */ /* 0x000fc60000000000 */
[----:B------:R-:W-:Y:S02]  /*3360*/  @!P4 FMUL R16, R15, R14 ;  /* 0x0000000e0f10c220 */ /* 0x000fe40000400000 */
[----:B------:R-:W-:-:S07]  /*3370*/  @!P0 LOP3.LUT R16, R19, 0x7fffffff, RZ, 0xc0, !PT ;  /* 0x7fffffff13108812 */ /* 0x000fce00078ec0ff */
.L_x_80:
[----:B------:R-:W-:Y:S01]  /*3380*/  SEL R26, RZ, 0x83000000, P2 ;  /* 0x83000000ff1a7807 */ /* 0x000fe20001000000 */
[----:B------:R0:W1:Y:S01]  /*3390*/  F2F.F64.F32 R14, R16 ;  /* 0x00000010000e7310 */ /* 0x0000620000201800 */
[----:B------:R-:W-:Y:S01]  /*33a0*/  FFMA R17, R2, R17, 0.69314718246459960938 ;  /* 0x3f31721802117423 */ /* 0x000fe20000000011 */
[----:B------:R-:W-:Y:S02]  /*33b0*/  FSETP.GT.AND P0, PT, |R0|, 152, PT ;  /* 0x431800000000780b */ /* 0x000fe40003f04200 */
[----:B------:R-:W-:Y:S01]  /*33c0*/  IADD3 R28, PT, PT, R26, 0x7f000000, RZ ;  /* 0x7f0000001a1c7810 */ /* 0x000fe20007ffe0ff */
[----:B------:R-:W-:Y:S01]  /*33d0*/  FFMA R17, R2, R17, 1 ;  /* 0x3f80000002117423 */ /* 0x000fe20000000011 */
[----:B------:R-:W-:Y:S02]  /*33e0*/  LEA R26, R3, -R26, 0x17 ;  /* 0x8000001a031a7211 */ /* 0x000fe400078eb8ff */
[----:B------:R2:W3:Y:S01]  /*33f0*/  F2F.F64.F32 R2, R18 ;  /* 0x0000001200027310 */ /* 0x0004e20000201800 */
[----:B------:R-:W-:Y:S01]  /*3400*/  FMUL R17, R17, R28 ;  /* 0x0000001c11117220 */ /* 0x000fe20000400000 */
[----:B------:R-:W-:-:S02]  /*3410*/  FSETP.GEU.AND P2, PT, R0, RZ, PT ;  /* 0x000000ff0000720b */ /* 0x000fc40003f4e000 */
[----:B0-----:R-:W-:Y:S01]  /*3420*/  MOV R16, 0x3f800000 ;  /* 0x3f80000000107802 */ /* 0x001fe20000000f00 */
[----:B------:R-:W-:Y:S01]  /*3430*/  FMUL R17, R17, R26 ;  /* 0x0000001a11117220 */ /* 0x000fe20000400000 */
[----:B-1----:R-:W-:Y:S01]  /*3440*/  DMUL R14, R14, -315 ;  /* 0xc073b0000e0e7828 */ /* 0x002fe20000000000 */
[----:B------:R-:W-:Y:S01]  /*3450*/  @P0 FSEL R17, RZ, +INF , !P2 ;  /* 0x7f800000ff110808 */ /* 0x000fe20005000000 */
[----:B--2---:R-:W-:Y:S09]  /*3460*/  @!P1 BRA `(.L_x_81) ;  /* 0x0000000000209947 */ /* 0x004ff20003800000 */
        /* <DEDUP_REMOVED lines=8> */
.L_x_81:
[----:B------:R-:W0:Y:S01]  /*34f0*/  F2F.F64.F32 R16, R16 ;  /* 0x0000001000107310 */ /* 0x000e220000201800 */
[----:B---3--:R-:W-:-:S08]  /*3500*/  DFMA R2, R2, 231, R14 ;  /* 0x406ce0000202782b */ /* 0x008fd0000000000e */
[----:B0-----:R-:W-:-:S08]  /*3510*/  DFMA R2, R16, 105, R2 ;  /* 0x405a40001002782b */ /* 0x001fd00000000002 */
[----:B------:R-:W-:-:S08]  /*3520*/  DADD R2, R2, -5 ;  /* 0xc014000002027429 */ /* 0x000fd00000000000 */
[----:B------:R-:W-:-:S10]  /*3530*/  DMUL R2, R2, 0.0625 ;  /* 0x3fb0000002027828 */ /* 0x000fd40000000000 */
[----:B------:R0:W1:Y:S01]  /*3540*/  F2F.F32.F64 R2, R2 ;  /* 0x0000000200027310 */ /* 0x0000620000301000 */
[----:B------:R-:W-:Y:S05]  /*3550*/  BRA `(.L_x_67) ;  /* 0x0000002400147947 */ /* 0x000fea0003800000 */
.L_x_73:
[----:B------:R-:W-:-:S04]  /*3560*/  MOV R3, 0xfffffff8 ;  /* 0xfffffff800037802 */ /* 0x000fc80000000f00 */
[----:B------:R-:W-:-:S04]  /*3570*/  VIADDMNMX.U32 R0, R22, R3, 0x3, PT ;  /* 0x0000000316007446 */ /* 0x000fc80003800003 */
[----:B------:R-:W-:-:S04]  /*3580*/  SHF.L.U32 R0, R0, 0x2, RZ ;  /* 0x0000000200007819 */ /* 0x000fc800000006ff */
[----:B------:R-:W0:Y:S02]  /*3590*/  LDC R2, c[0x2][R0+0x20] ;  /* 0x0080080000027b82 */ /* 0x000e240000000800 */
[----:B0-----:R-:W-:-:S04]  /*35a0*/  SHF.R.S32.HI R3, RZ, 0x1f, R2 ;  /* 0x0000001fff037819 */ /* 0x001fc80000011402 */
.L_x_147:
[----:B------:R-:W-:Y:S05]  /*35b0*/  BRX R2 -0x35c0                                                   (*"BRANCH_TARGETS .L_x_148,.L_x_149,.L_x_150,.L_x_68"*) ;  /* 0xffffffc802907949 */ /* 0x000fea000383ffff */
.L_x_68:
[----:B------:R-:W-:Y:S01]  /*35c0*/  HFMA2 R2, -RZ, RZ, -1.875, 0 ;  /* 0xbf800000ff027431 */ /* 0x000fe200000001ff */
[----:B------:R-:W-:Y:S06]  /*35d0*/  BRA `(.L_x_67) ;  /* 0x0000002000f47947 */ /* 0x000fec0003800000 */
.L_x_148:
[C---:B------:R-:W-:Y:S01]  /*35e0*/  FMUL R0, |R11|.reuse, 16777216 ;  /* 0x4b8000000b007820 */ /* 0x040fe20000400200 */
[C---:B------:R-:W-:Y:S02]  /*35f0*/  FSETP.GEU.AND P0, PT, |R11|.reuse, 1.175494350822287508e-38, PT ;  /* 0x008000000b00780b */ /* 0x040fe40003f0e200 */
        /* <DEDUP_REMOVED lines=26> */
[----:B------:R-:W-:Y:S01]  /*37a0*/  FMUL R14, R14, R17 ;  /* 0x000000110e0e7220 */ /* 0x000fe20000400000 */
[----:B------:R-:W-:Y:S02]  /*37b0*/  MOV R17, 0x3f800000 ;  /* 0x3f80000000117802 */ /* 0x000fe40000000f00 */
[----:B------:R-:W-:Y:S01]  /*37c0*/  FFMA R18, R3, 1.9251366722983220825e-08, R18 ;  /* 0x32a55e3403127823 */ /* 0x000fe20000000012 */
[----:B------:R-:W-:-:S04]  /*37d0*/  FMUL R0, R14, 3 ;  /* 0x404000000e007820 */ /* 0x000fc80000400000 */
[----:B------:R-:W-:Y:S01]  /*37e0*/  FFMA R15, R15, R0, R18 ;  /* 0x000000000f0f7223 */ /* 0x000fe20000000012 */
[----:B------:R-:W-:-:S03]  /*37f0*/  HFMA2 R18, -RZ, RZ, 0.64013671875, -15.109375 ;  /* 0x391fcb8eff127431 */ /* 0x000fc600000001ff */
[----:B------:R-:W-:-:S04]  /*3800*/  FFMA R15, R3, R14, R15 ;  /* 0x0000000e030f7223 */ /* 0x000fc8000000000f */
[----:B------:R-:W-:-:S04]  /*3810*/  FADD R3, R2, R15 ;  /* 0x0000000f02037221 */ /* 0x000fc80000000000 */
[----:B------:R-:W-:Y:S01]  /*3820*/  FMUL R0, R3, 2 ;  /* 0x4000000003007820 */ /* 0x000fe20000400000 */
[----:B------:R-:W-:-:S03]  /*3830*/  FADD R2, -R2, R3 ;  /* 0x0000000302027221 */ /* 0x000fc60000000100 */
[----:B------:R-:W0:Y:S01]  /*3840*/  FRND R19, R0 ;  /* 0x0000000000137307 */ /* 0x000e220000201000 */
[----:B------:R-:W-:Y:S01]  /*3850*/  FADD R2, R15, -R2 ;  /* 0x800000020f027221 */ /* 0x000fe20000000000 */
[----:B------:R-:W-:-:S04]  /*3860*/  FFMA R15, R3, 2, -R0 ;  /* 0x40000000030f7823 */ /* 0x000fc80000000800 */
[----:B------:R-:W-:Y:S02]  /*3870*/  FFMA R15, R2, 2, R15 ;  /* 0x40000000020f7823 */ /* 0x000fe4000000000f */
[----:B------:R1:W2:Y:S01]  /*3880*/  F2I.NTZ R14, R0 ;  /* 0x00000000000e7305 */ /* 0x0002a20000203100 */
[----:B0-----:R-:W-:-:S04]  /*3890*/  FADD R16, R0, -R19 ;  /* 0x8000001300107221 */ /* 0x001fc80000000000 */
[----:B------:R-:W-:-:S04]  /*38a0*/  FADD R15, R15, R16 ;  /* 0x000000100f0f7221 */ /* 0x000fc80000000000 */
[----:B------:R-:W-:Y:S01]  /*38b0*/  FFMA R16, R15, R18, 0.0013391353422775864601 ;  /* 0x3aaf85ed0f107423 */ /* 0x000fe20000000012 */
[----:B------:R-:W-:Y:S01]  /*38c0*/  HFMA2 R18, -RZ, RZ, 1.875, 0 ;  /* 0x3f800000ff127431 */ /* 0x000fe200000001ff */
[----:B-12---:R-:W-:Y:S06]  /*38d0*/  @!P1 BRA `(.L_x_82) ;  /* 0x0000000000789947 */ /* 0x006fec0003800000 */
        /* <DEDUP_REMOVED lines=13> */
[----:B------:R-:W0:Y:S01]  /*39b0*/  F2I.NTZ R25, R26 ;  /* 0x0000001a00197305 */ /* 0x000e220000203100 */
[----:B------:R-:W-:Y:S01]  /*39c0*/  FADD R18, R18, R27 ;  /* 0x0000001b12127221 */ /* 0x000fe20000000000 */
[----:B------:R-:W-:-:S05]  /*39d0*/  MOV R27, 0x391fcb8e ;  /* 0x391fcb8e001b7802 */ /* 0x000fca0000000f00 */
[----:B------:R-:W-:-:S04]  /*39e0*/  FFMA R27, R18, R27, 0.0013391353422775864601 ;  /* 0x3aaf85ed121b7423 */ /* 0x000fc8000000001b */
[----:B------:R-:W-:-:S04]  /*39f0*/  FFMA R27, R18, R27, 0.0096188392490148544312 ;  /* 0x3c1d9856121b7423 */ /* 0x000fc8000000001b */
[----:B------:R-:W-:-:S04]  /*3a00*/  FFMA R27, R18, R27, 0.055503588169813156128 ;  /* 0x3d6357bb121b7423 */ /* 0x000fc8000000001b */
[----:B------:R-:W-:-:S04]  /*3a10*/  FFMA R27, R18, R27, 0.24022644758224487305 ;  /* 0x3e75fdec121b7423 */ /* 0x000fc8000000001b */
[----:B------:R-:W-:-:S04]  /*3a20*/  FFMA R27, R18, R27, 0.69314718246459960938 ;  /* 0x3f317218121b7423 */ /* 0x000fc8000000001b */
[----:B------:R-:W-:Y:S01]  /*3a30*/  FFMA R28, R18, R27, 1 ;  /* 0x3f800000121c7423 */ /* 0x000fe2000000001b */
[----:B------:R-:W-:-:S04]  /*3a40*/  SEL R18, RZ, 0x83000000, P2 ;  /* 0x83000000ff127807 */ /* 0x000fc80001000000 */
[----:B------:R-:W-:Y:S02]  /*3a50*/  IADD3 R27, PT, PT, R18, 0x7f000000, RZ ;  /* 0x7f000000121b7810 */ /* 0x000fe40007ffe0ff */
[----:B0-----:R-:W-:Y:S02]  /*3a60*/  LEA R25, R25, -R18, 0x17 ;  /* 0x8000001219197211 */ /* 0x001fe400078eb8ff */
[----:B------:R-:W-:Y:S01]  /*3a70*/  FSEL R18, RZ, +INF , !P4 ;  /* 0x7f800000ff127808 */ /* 0x000fe20006000000 */
[----:B------:R-:W-:-:S04]  /*3a80*/  FMUL R28, R27, R28 ;  /* 0x0000001c1b1c7220 */ /* 0x000fc80000400000 */
[----:B------:R-:W-:Y:S01]  /*3a90*/  @!P3 FMUL R18, R25, R28 ;  /* 0x0000001c1912b220 */ /* 0x000fe20000400000 */
[----:B------:R-:W-:-:S05]  /*3aa0*/  @!P0 FADD R25, R11, R11 ;  /* 0x0000000b0b198221 */ /* 0x000fca0000000000 */
[----:B------:R-:W-:-:S07]  /*3ab0*/  @!P0 LOP3.LUT R18, R25, 0x7fffffff, RZ, 0xc0, !PT ;  /* 0x7fffffff19128812 */ /* 0x000fce00078ec0ff */
.L_x_82:
[----:B------:R-:W-:Y:S05]  /*3ac0*/  @!P1 BRA `(.L_x_83) ;  /* 0x0000000000789947 */ /* 0x000fea0003800000 */
        /* <DEDUP_REMOVED lines=15> */
[----:B------:R-:W-:-:S05]  /*3bc0*/  HFMA2 R28, -RZ, RZ, 0.64013671875, -15.109375 ;  /* 0x391fcb8eff1c7431 */ /* 0x000fca00000001ff */
        /* <DEDUP_REMOVED lines=14> */
.L_x_83:
[----:B------:R-:W-:Y:S01]  /*3cb0*/  FFMA R26, R15, R16, 0.0096188392490148544312 ;  /* 0x3c1d98560f1a7423 */ /* 0x000fe20000000010 */
[----:B------:R-:W-:Y:S01]  /*3cc0*/  FSETP.GT.AND P2, PT, R19, RZ, PT ;  /* 0x000000ff1300720b */ /* 0x000fe20003f44000 */
[----:B------:R-:W0:Y:S01]  /*3cd0*/  F2F.F64.F32 R16, R17 ;  /* 0x0000001100107310 */ /* 0x000e220000201800 */
[----:B------:R-:W-:Y:S01]  /*3ce0*/  MOV R19, 0x3f800000 ;  /* 0x3f80000000137802 */ /* 0x000fe20000000f00 */
[----:B------:R-:W-:-:S04]  /*3cf0*/  FFMA R26, R15, R26, 0.055503588169813156128 ;  /* 0x3d6357bb0f1a7423 */ /* 0x000fc8000000001a */
[----:B------:R-:W-:Y:S01]  /*3d00*/  FFMA R26, R15, R26, 0.24022644758224487305 ;  /* 0x3e75fdec0f1a7423 */ /* 0x000fe2000000001a */
[----:B------:R-:W-:Y:S06]  /*3d10*/  @!P1 BRA `(.L_x_84) ;  /* 0x0000000000789947 */ /* 0x000fec0003800000 */
[----:B------:R-:W-:-:S13]  /*3d20*/  FSETP.NAN.AND P0, PT, |R11|, |R11|, PT ;  /* 0x4000000b0b00720b */ /* 0x000fda0003f08200 */
[----:B------:R-:W-:Y:S01]  /*3d30*/  @P0 FADD R19, R11, 4 ;  /* 0x408000000b130421 */ /* 0x000fe20000000000 */
[----:B------:R-:W-:Y:S06]  /*3d40*/  @P0 BRA `(.L_x_84) ;  /* 0x00000000006c0947 */ /* 0x000fec0003800000 */
[----:B------:R-:W-:Y:S01]  /*3d50*/  FMUL R28, R3, 4 ;  /* 0x40800000031c7820 */ /* 0x000fe20000400000 */
[----:B------:R-:W-:-:S03]  /*3d60*/  FSETP.NEU.AND P0, PT, |R11|, +INF , PT ;  /* 0x7f8000000b00780b */ /* 0x000fc60003f0d200 */
[----:B------:R-:W1:Y:S01]  /*3d70*/  FRND R19, R28 ;  /* 0x0000001c00137307 */ /* 0x000e620000201000 */
[----:B------:R-:W-:Y:S01]  /*3d80*/  FFMA R3, R3, 4, -R28 ;  /* 0x4080000003037823 */ /* 0x000fe2000000081c */
[----:B------:R-:W-:Y:S02]  /*3d90*/  FSETP.GT.AND P4, PT, |R28|, 152, PT ;  /* 0x431800001c00780b */ /* 0x000fe40003f84200 */
[----:B------:R-:W-:Y:S01]  /*3da0*/  FSETP.NEU.AND P0, PT, R11, RZ, P0 ;  /* 0x000000ff0b00720b */ /* 0x000fe2000070d000 */
[----:B------:R-:W-:Y:S01]  /*3db0*/  FFMA R3, R2, 4, R3 ;  /* 0x4080000002037823 */ /* 0x000fe20000000003 */
[C---:B------:R-:W-:Y:S01]  /*3dc0*/  FSETP.GEU.AND P3, PT, R28.reuse, RZ, PT ;  /* 0x000000ff1c00720b */ /* 0x040fe20003f6e000 */
[----:B-1----:R-:W-:Y:S01]  /*3dd0*/  FADD R2, R28, -R19 ;  /* 0x800000131c027221 */ /* 0x002fe20000000000 */
[----:B------:R-:W-:-:S03]  /*3de0*/  FSETP.GT.AND P5, PT, R19, RZ, PT ;  /* 0x000000ff1300720b */ /* 0x000fc60003fa4000 */
[----:B------:R-:W-:Y:S01]  /*3df0*/  FADD R2, R2, R3 ;  /* 0x0000000302027221 */ /* 0x000fe20000000000 */
[----:B------:R-:W-:Y:S02]  /*3e00*/  MOV R3, 0x391fcb8e ;  /* 0x391fcb8e00037802 */ /* 0x000fe40000000f00 */
[----:B------:R-:W-:-:S03]  /*3e10*/  SEL R19, RZ, 0x83000000, P5 ;  /* 0x83000000ff137807 */ /* 0x000fc60002800000 */
[----:B------:R-:W-:-:S04]  /*3e20*/  FFMA R3, R2, R3, 0.0013391353422775864601 ;  /* 0x3aaf85ed02037423 */ /* 0x000fc80000000003 */
[----:B------:R-:W-:-:S04]  /*3e30*/  FFMA R3, R2, R3, 0.0096188392490148544312 ;  /* 0x3c1d985602037423 */ /* 0x000fc80000000003 */
[C---:B------:R-:W-:Y:S02]  /*3e40*/  FFMA R25, R2.reuse, R3, 0.055503588169813156128 ;  /* 0x3d6357bb02197423 */ /* 0x040fe40000000003 */
[----:B------:R-:W1:Y:S02]  /*3e50*/  F2I.NTZ R3, R28 ;  /* 0x0000001c00037305 */ /* 0x000e640000203100 */
[----:B------:R-:W-:-:S04]  /*3e60*/  FFMA R25, R2, R25, 0.24022644758224487305 ;  /* 0x3e75fdec02197423 */ /* 0x000fc80000000019 */
[----:B------:R-:W-:-:S04]  /*3e70*/  FFMA R25, R2, R25, 0.69314718246459960938 ;  /* 0x3f31721802197423 */ /* 0x000fc80000000019 */
[----:B------:R-:W-:Y:S01]  /*3e80*/  FFMA R25, R2, R25, 1 ;  /* 0x3f80000002197423 */ /* 0x000fe20000000019 */
[----:B------:R-:W-:Y:S02]  /*3e90*/  IADD3 R2, PT, PT, R19, 0x7f000000, RZ ;  /* 0x7f00000013027810 */ /* 0x000fe40007ffe0ff */
[----:B-1----:R-:W-:-:S03]  /*3ea0*/  LEA R3, R3, -R19, 0x17 ;  /* 0x8000001303037211 */ /* 0x002fc600078eb8ff */
[----:B------:R-:W-:Y:S01]  /*3eb0*/  FMUL R2, R2, R25 ;  /* 0x0000001902027220 */ /* 0x000fe20000400000 */
[----:B------:R-:W-:-:S03]  /*3ec0*/  FSEL R19, RZ, +INF , !P3 ;  /* 0x7f800000ff137808 */ /* 0x000fc60005800000 */
[----:B------:R-:W-:Y:S01]  /*3ed0*/  @!P4 FMUL R19, R3, R2 ;  /* 0x000000020313c220 */ /* 0x000fe20000400000 */
[----:B------:R-:W-:-:S05]  /*3ee0*/  @!P0 FADD R2, R11, R11 ;  /* 0x0000000b0b028221 */ /* 0x000fca0000000000 */
[----:B------:R-:W-:-:S07]  /*3ef0*/  @!P0 LOP3.LUT R19, R2, 0x7fffffff, RZ, 0xc0, !PT ;  /* 0x7fffffff02138812 */ /* 0x000fce00078ec0ff */
.L_x_84:
[C---:B------:R-:W-:Y:S01]  /*3f00*/  FFMA R26, R15.reuse, R26, 0.69314718246459960938 ;  /* 0x3f3172180f1a7423 */ /* 0x040fe2000000001a */
[----:B------:R-:W-:Y:S01]  /*3f10*/  SEL R25, RZ, 0x83000000, P2 ;  /* 0x83000000ff197807 */ /* 0x000fe20001000000 */
[----:B------:R-:W1:Y:S01]  /*3f20*/  F2F.F64.F32 R2, R18 ;  /* 0x0000001200027310 */ /* 0x000e620000201800 */
[----:B------:R-:W-:Y:S01]  /*3f30*/  FSETP.GT.AND P0, PT, |R0|, 152, PT ;  /* 0x431800000000780b */ /* 0x000fe20003f04200 */
[----:B------:R-:W-:Y:S01]  /*3f40*/  FFMA R26, R15, R26, 1 ;  /* 0x3f8000000f1a7423 */ /* 0x000fe2000000001a */
[----:B------:R-:W-:Y:S01]  /*3f50*/  IADD3 R15, PT, PT, R25, 0x7f000000, RZ ;  /* 0x7f000000190f7810 */ /* 0x000fe20007ffe0ff */
[----:B0-----:R-:W-:Y:S01]  /*3f60*/  DMUL R16, R16, -12012 ;  /* 0xc0c7760010107828 */ /* 0x001fe20000000000 */
[----:B------:R-:W-:Y:S02]  /*3f70*/  LEA R25, R14, -R25, 0x17 ;  /* 0x800000190e197211 */ /* 0x000fe400078eb8ff */
[----:B------:R-:W-:Y:S01]  /*3f80*/  FSETP.GEU.AND P2, PT, R0, RZ, PT ;  /* 0x000000ff0000720b */ /* 0x000fe20003f4e000 */
[----:B------:R-:W-:-:S02]  /*3f90*/  FMUL R26, R26, R15 ;  /* 0x0000000f1a1a7220 */ /* 0x000fc40000400000 */
[----:B------:R0:W2:Y:S02]  /*3fa0*/  F2F.F64.F32 R14, R19 ;  /* 0x00000013000e7310 */ /* 0x0000a40000201800 */
[----:B------:R-:W-:Y:S02]  /*3fb0*/  FMUL R25, R26, R25 ;  /* 0x000000191a197220 */ /* 0x000fe40000400000 */
[----:B------:R-:W-:Y:S01]  /*3fc0*/  @P0 FSEL R25, RZ, +INF , !P2 ;  /* 0x7f800000ff190808 */ /* 0x000fe20005000000 */
[----:B-1----:R-:W-:Y:S01]  /*3fd0*/  DFMA R2, R2, 6435, R16 ;  /* 0x40b923000202782b */ /* 0x002fe20000000010 */
[----:B------:R-:W-:Y:S01]  /*3fe0*/  MOV R16, 0x3f800000 ;  /* 0x3f80000000107802 */ /* 0x000fe20000000f00 */
[----:B------:R-:W-:Y:S09]  /*3ff0*/  @!P1 BRA `(.L_x_85) ;  /* 0x0000000000209947 */ /* 0x000ff20003800000 */
        /* <DEDUP_REMOVED lines=8> */
.L_x_85:
[----:B------:R-:W1:Y:S01]  /*4080*/  F2F.F64.F32 R16, R16 ;  /* 0x0000001000107310 */ /* 0x000e620000201800 */
[----:B--2---:R-:W-:-:S08]  /*4090*/  DFMA R2, R14, 6930, R2 ;  /* 0x40bb12000e02782b */ /* 0x004fd00000000002 */
[----:B-1----:R-:W-:-:S08]  /*40a0*/  DFMA R2, R16, -1260, R2 ;  /* 0xc093b0001002782b */ /* 0x002fd00000000002 */
[----:B------:R-:W-:-:S08]  /*40b0*/  DADD R2, R2, 35 ;  /* 0x4041800002027429 */ /* 0x000fd00000000000 */
[----:B------:R-:W-:-:S10]  /*40c0*/  DMUL R2, R2, 0.0078125 ;  /* 0x3f80000002027828 */ /* 0x000fd40000000000 */
[----:B------:R1:W2:Y:S01]  /*40d0*/  F2F.F32.F64 R2, R2 ;  /* 0x0000000200027310 */ /* 0x0002a20000301000 */
[----:B------:R-:W-:Y:S05]  /*40e0*/  BRA `(.L_x_67) ;  /* 0x0000001800307947 */ /* 0x000fea0003800000 */
.L_x_149:
        /* <DEDUP_REMOVED lines=50> */
[----:B------:R0:W1:Y:S02]  /*4410*/  F2I.NTZ R18, R16 ;  /* 0x0000001000127305 */ /* 0x0000640000203100 */
[----:B------:R-:W-:-:S04]  /*4420*/  FFMA R26, R19, R26, 0.24022644758224487305 ;  /* 0x3e75fdec131a7423 */ /* 0x000fc8000000001a */
[----:B------:R-:W-:Y:S01]  /*4430*/  FFMA R26, R19, R26, 0.69314718246459960938 ;  /* 0x3f317218131a7423 */ /* 0x000fe2000000001a */
[----:B0-----:R-:W-:-:S03]  /*4440*/  MOV R16, 0x3f800000 ;  /* 0x3f80000000107802 */ /* 0x001fc60000000f00 */
[----:B------:R-:W-:Y:S01]  /*4450*/  FFMA R26, R19, R26, 1 ;  /* 0x3f800000131a7423 */ /* 0x000fe2000000001a */
[----:B------:R-:W-:Y:S02]  /*4460*/  IADD3 R19, PT, PT, R17, 0x7f000000, RZ ;  /* 0x7f00000011137810 */ /* 0x000fe40007ffe0ff */
[----:B-1----:R-:W-:-:S03]  /*4470*/  LEA R18, R18, -R17, 0x17 ;  /* 0x8000001112127211 */ /* 0x002fc600078eb8ff */
        /* <DEDUP_REMOVED lines=14> */
.L_x_86:
[----:B------:R-:W-:Y:S01]  /*4560*/  FMUL R18, R3, 7 ;  /* 0x40e0000003127820 */ /* 0x000fe20000400000 */
[----:B------:R-:W-:-:S03]  /*4570*/  MOV R27, 0x3f800000 ;  /* 0x3f800000001b7802 */ /* 0x000fc60000000f00 */
[----:B------:R-:W0:Y:S01]  /*4580*/  FRND R17, R18 ;  /* 0x0000001200117307 */ /* 0x000e220000201000 */
[----:B------:R-:W-:Y:S01]  /*4590*/  FFMA R19, R3, 7, -R18 ;  /* 0x40e0000003137823 */ /* 0x000fe20000000812 */
[----:B------:R-:W-:-:S03]  /*45a0*/  FSETP.GEU.AND P2, PT, R18, RZ, PT ;  /* 0x000000ff1200720b */ /* 0x000fc60003f4e000 */
[----:B------:R-:W-:Y:S01]  /*45b0*/  FFMA R19, R2, 7, R19 ;  /* 0x40e0000002137823 */ /* 0x000fe20000000013 */
[C---:B0-----:R-:W-:Y:S01]  /*45c0*/  FADD R26, R18.reuse, -R17 ;  /* 0x80000011121a7221 */ /* 0x041fe20000000000 */
[----:B------:R-:W-:Y:S02]  /*45d0*/  FSETP.GT.AND P0, PT, R17, RZ, PT ;  /* 0x000000ff1100720b */ /* 0x000fe40003f04000 */
[----:B------:R-:W0:Y:S01]  /*45e0*/  F2I.NTZ R17, R18 ;  /* 0x0000001200117305 */ /* 0x000e220000203100 */
[----:B------:R-:W-:Y:S01]  /*45f0*/  FADD R19, R19, R26 ;  /* 0x0000001a13137221 */ /* 0x000fe20000000000 */
[----:B------:R-:W-:Y:S02]  /*4600*/  SEL R28, RZ, 0x83000000, P0 ;  /* 0x83000000ff1c7807 */ /* 0x000fe40000000000 */
[----:B------:R-:W-:Y:S01]  /*4610*/  FSETP.GT.AND P0, PT, |R18|, 152, PT ;  /* 0x431800001200780b */ /* 0x000fe20003f04200 */
[----:B------:R-:W-:-:S04]  /*4620*/  FFMA R26, R19, R0, 0.0013391353422775864601 ;  /* 0x3aaf85ed131a7423 */ /* 0x000fc80000000000 */
[----:B------:R-:W-:-:S04]  /*4630*/  FFMA R26, R19, R26, 0.0096188392490148544312 ;  /* 0x3c1d9856131a7423 */ /* 0x000fc8000000001a */
[----:B------:R-:W-:-:S04]  /*4640*/  FFMA R26, R19, R26, 0.055503588169813156128 ;  /* 0x3d6357bb131a7423 */ /* 0x000fc8000000001a */
[----:B------:R-:W-:-:S04]  /*4650*/  FFMA R26, R19, R26, 0.24022644758224487305 ;  /* 0x3e75fdec131a7423 */ /* 0x000fc8000000001a */
[----:B------:R-:W-:-:S04]  /*4660*/  FFMA R26, R19, R26, 0.69314718246459960938 ;  /* 0x3f317218131a7423 */ /* 0x000fc8000000001a */
[----:B------:R-:W-:Y:S01]  /*4670*/  FFMA R26, R19, R26, 1 ;  /* 0x3f800000131a7423 */ /* 0x000fe2000000001a */
[----:B------:R-:W-:Y:S02]  /*4680*/  IADD3 R19, PT, PT, R28, 0x7f000000, RZ ;  /* 0x7f0000001c137810 */ /* 0x000fe40007ffe0ff */
[----:B0-----:R-:W-:Y:S02]  /*4690*/  LEA R28, R17, -R28, 0x17 ;  /* 0x8000001c111c7211 */ /* 0x001fe400078eb8ff */
[----:B------:R-:W0:Y:S01]  /*46a0*/  F2F.F64.F32 R16, R16 ;  /* 0x0000001000107310 */ /* 0x000e220000201800 */
        /* <DEDUP_REMOVED lines=14> */
.L_x_87:
[----:B------:R-:W1:Y:S01]  /*4790*/  F2F.F64.F32 R18, R27 ;  /* 0x0000001b00127310 */ /* 0x000e620000201800 */
[----:B------:R-:W-:-:S05]  /*47a0*/  FMUL R26, R3, 5 ;  /* 0x40a00000031a7820 */ /* 0x000fca0000400000 */
[----:B------:R-:W-:Y:S02]  /*47b0*/  FSETP.GEU.AND P2, PT, R26, RZ, PT ;  /* 0x000000ff1a00720b */ /* 0x000fe40003f4e000 */
[----:B------:R-:W2:Y:S01]  /*47c0*/  FRND R25, R26 ;  /* 0x0000001a00197307 */ /* 0x000ea20000201000 */
[----:B-1----:R-:W-:-:S08]  /*47d0*/  DMUL R18, R18, -25740 ;  /* 0xc0d9230012127828 */ /* 0x002fd00000000000 */
[----:B0-----:R-:W-:Y:S01]  /*47e0*/  DFMA R16, R16, 12155, R18 ;  /* 0x40c7bd801010782b */ /* 0x001fe20000000012 */
[----:B--2---:R-:W-:Y:S01]  /*47f0*/  FSETP.GT.AND P0, PT, R25, RZ, PT ;  /* 0x000000ff1900720b */ /* 0x004fe20003f04000 */
[----:B------:R-:W-:Y:S01]  /*4800*/  FFMA R19, R3, 5, -R26 ;  /* 0x40a0000003137823 */ /* 0x000fe2000000081a */
[----:B------:R-:W-:-:S03]  /*4810*/  FADD R18, R26, -R25 ;  /* 0x800000191a127221 */ /* 0x000fc60000000000 */
[----:B------:R-:W-:-:S04]  /*4820*/  FFMA R19, R2, 5, R19 ;  /* 0x40a0000002137823 */ /* 0x000fc80000000013 */
[----:B------:R-:W-:-:S04]  /*4830*/  FADD R19, R19, R18 ;  /* 0x0000001213137221 */ /* 0x000fc80000000000 */
[----:B------:R-:W-:-:S04]  /*4840*/  FFMA R18, R19, R0, 0.0013391353422775864601 ;  /* 0x3aaf85ed13127423 */ /* 0x000fc80000000000 */
[----:B------:R-:W-:-:S04]  /*4850*/  FFMA R18, R19, R18, 0.0096188392490148544312 ;  /* 0x3c1d985613127423 */ /* 0x000fc80000000012 */
[----:B------:R-:W-:-:S04]  /*4860*/  FFMA R18, R19, R18, 0.055503588169813156128 ;  /* 0x3d6357bb13127423 */ /* 0x000fc80000000012 */
[C---:B------:R-:W-:Y:S02]  /*4870*/  FFMA R28, R19.reuse, R18, 0.24022644758224487305 ;  /* 0x3e75fdec131c7423 */ /* 0x040fe40000000012 */
[----:B------:R-:W0:Y:S02]  /*4880*/  F2I.NTZ R18, R26 ;  /* 0x0000001a00127305 */ /* 0x000e240000203100 */
[----:B------:R-:W-:-:S04]  /*4890*/  FFMA R28, R19, R28, 0.69314718246459960938 ;  /* 0x3f317218131c7423 */ /* 0x000fc8000000001c */
[----:B------:R-:W-:Y:S01]  /*48a0*/  FFMA R28, R19, R28, 1 ;  /* 0x3f800000131c7423 */ /* 0x000fe2000000001c */
[----:B------:R-:W-:Y:S02]  /*48b0*/  SEL R19, RZ, 0x83000000, P0 ;  /* 0x83000000ff137807 */ /* 0x000fe40000000000 */
[----:B------:R-:W-:Y:S02]  /*48c0*/  FSETP.GT.AND P0, PT, |R26|, 152, PT ;  /* 0x431800001a00780b */ /* 0x000fe40003f04200 */
[----:B------:R-:W-:Y:S02]  /*48d0*/  IADD3 R25, PT, PT, R19, 0x7f000000, RZ ;  /* 0x7f00000013197810 */ /* 0x000fe40007ffe0ff */
[----:B0-----:R-:W-:-:S03]  /*48e0*/  LEA R18, R18, -R19, 0x17 ;  /* 0x8000001312127211 */ /* 0x001fc600078eb8ff */
[----:B------:R-:W-:-:S04]  /*48f0*/  FMUL R25, R28, R25 ;  /* 0x000000191c197220 */ /* 0x000fc80000400000 */
        /* <DEDUP_REMOVED lines=14> */
.L_x_88:
[----:B------:R-:W-:Y:S01]  /*49e0*/  FMUL R18, R3, 3 ;  /* 0x4040000003127820 */ /* 0x000fe20000400000 */
[----:B------:R-:W-:-:S03]  /*49f0*/  FMUL R25, R25, 18018 ;  /* 0x468cc40019197820 */ /* 0x000fc60000400000 */
        /* <DEDUP_REMOVED lines=10> */
[C---:B------:R-:W-:Y:S02]  /*4aa0*/  FFMA R2, R27.reuse, R0, 0.0096188392490148544312 ;  /* 0x3c1d98561b027423 */ /* 0x040fe40000000000 */
[----:B------:R-:W0:Y:S02]  /*4ab0*/  F2I.NTZ R0, R18 ;  /* 0x0000001200007305 */ /* 0x000e240000203100 */
[----:B------:R-:W-:-:S04]  /*4ac0*/  FFMA R2, R27, R2, 0.055503588169813156128 ;  /* 0x3d6357bb1b027423 */ /* 0x000fc80000000002 */
[C---:B------:R-:W-:Y:S02]  /*4ad0*/  FFMA R26, R27.reuse, R2, 0.24022644758224487305 ;  /* 0x3e75fdec1b1a7423 */ /* 0x040fe40000000002 */
[----:B------:R-:W1:Y:S02]  /*4ae0*/  F2F.F64.F32 R2, R25 ;  /* 0x0000001900027310 */ /* 0x000e640000201800 */
[----:B------:R-:W-:-:S04]  /*4af0*/  FFMA R26, R27, R26, 0.69314718246459960938 ;  /* 0x3f3172181b1a7423 */ /* 0x000fc8000000001a */
[----:B------:R-:W-:Y:S01]  /*4b00*/  FFMA R26, R27, R26, 1 ;  /* 0x3f8000001b1a7423 */ /* 0x000fe2000000001a */
[----:B------:R-:W-:Y:S02]  /*4b10*/  IADD3 R27, PT, PT, R19, 0x7f000000, RZ ;  /* 0x7f000000131b7810 */ /* 0x000fe40007ffe0ff */
[----:B0-----:R-:W-:-:S03]  /*4b20*/  LEA R19, R0, -R19, 0x17 ;  /* 0x8000001300137211 */ /* 0x001fc600078eb8ff */
[----:B------:R-:W-:Y:S01]  /*4b30*/  FMUL R26, R26, R27 ;  /* 0x0000001b1a1a7220 */ /* 0x000fe20000400000 */
[----:B-1----:R-:W-:-:S03]  /*4b40*/  DADD R2, R16, R2 ;  /* 0x0000000010027229 */ /* 0x002fc60000000002 */
        /* <DEDUP_REMOVED lines=14> */
.L_x_89:
[----:B------:R-:W0:Y:S02]  /*4c30*/  F2F.F64.F32 R16, R16 ;  /* 0x0000001000107310 */ /* 0x000e240000201800 */
[----:B0-----:R-:W-:-:S08]  /*4c40*/  DFMA R2, R16, -4620, R2 ;  /* 0xc0b20c001002782b */ /* 0x001fd00000000002 */
[----:B------:R-:W-:-:S08]  /*4c50*/  DFMA R2, R14, 315, R2 ;  /* 0x4073b0000e02782b */ /* 0x000fd00000000002 */
[----:B------:R-:W-:-:S10]  /*4c60*/  DMUL R2, R2, 0.0078125 ;  /* 0x3f80000002027828 */ /* 0x000fd40000000000 */
[----:B------:R0:W1:Y:S01]  /*4c70*/  F2F.F32.F64 R2, R2 ;  /* 0x0000000200027310 */ /* 0x0000620000301000 */
[----:B------:R-:W-:Y:S05]  /*4c80*/  BRA `(.L_x_67) ;  /* 0x0000000c00487947 */ /* 0x000fea0003800000 */
.L_x_150:
[C---:B------:R-:W-:Y:S01]  /*4c90*/  FMUL R0, |R11|.reuse, 16777216 ;  /* 0x4b8000000b007820 */ /* 0x040fe20000400200 */
[C---:B------:R-:W-:Y:S01]  /*4ca0*/  FSETP.GEU.AND P0, PT, |R11|.reuse, 1.175494350822287508e-38, PT ;  /* 0x008000000b00780b */ /* 0x040fe20003f0e200 */
[----:B------:R-:W-:Y:S01]  /*4cb0*/  HFMA2 R26, -RZ, RZ, 1.875, 0 ;  /* 0x3f800000ff1a7431 */ /* 0x000fe200000001ff */
[----:B------:R-:W-:Y:S02]  /*4cc0*/  FSETP.NEU.AND P1, PT, R11, 1, PT ;  /* 0x3f8000000b00780b */ /* 0x000fe40003f2d000 */
[----:B------:R-:W-:Y:S02]  /*4cd0*/  FSEL R0, R0, |R11|, !P0 ;  /* 0x4000000b00007208 */ /* 0x000fe40004000000 */
[----:B------:R-:W-:Y:S02]  /*4ce0*/  MOV R27, 0x3f800000 ;  /* 0x3f800000001b7802 */ /* 0x000fe40000000f00 */
        /* <DEDUP_REMOVED lines=32> */
[----:B------:R0:W1:Y:S01]  /*4ef0*/  FRND R25, R0 ;  /* 0x0000000000197307 */ /* 0x0000620000201000 */
[----:B------:R-:W-:Y:S01]  /*4f00*/  FADD R16, R15, -R16 ;  /* 0x800000100f107221 */ /* 0x000fe20000000000 */
[----:B------:R-:W-:Y:S06]  /*4f10*/  @!P1 BRA `(.L_x_90) ;  /* 0x0000000000789947 */ /* 0x000fec0003800000 */
[----:B------:R-:W-:-:S13]  /*4f20*/  FSETP.NAN.AND P0, PT, |R11|, |R11|, PT ;  /* 0x4000000b0b00720b */ /* 0x000fda0003f08200 */
[----:B------:R-:W-:Y:S01]  /*4f30*/  @P0 FADD R27, R11, 10 ;  /* 0x412000000b1b0421 */ /* 0x000fe20000000000 */
[----:B------:R-:W-:Y:S06]  /*4f40*/  @P0 BRA `(.L_x_90) ;  /* 0x00000000006c0947 */ /* 0x000fec0003800000 */
[----:B------:R-:W-:Y:S01]  /*4f50*/  FMUL R2, R17, 10 ;  /* 0x4120000011027820 */ /* 0x000fe20000400000 */
[----:B------:R-:W-:Y:S01]  /*4f60*/  HFMA2 R19, -RZ, RZ, 0.64013671875, -15.109375 ;  /* 0x391fcb8eff137431 */ /* 0x000fe200000001ff */
[----:B------:R-:W-:Y:S02]  /*4f70*/  FSETP.NEU.AND P0, PT, |R11|, +INF , PT ;  /* 0x7f8000000b00780b */ /* 0x000fe40003f0d200 */
[----:B------:R-:W2:Y:S01]  /*4f80*/  FRND R3, R2 ;  /* 0x0000000200037307 */ /* 0x000ea20000201000 */
[----:B------:R-:W-:Y:S01]  /*4f90*/  FFMA R15, R17, 10, -R2 ;  /* 0x41200000110f7823 */ /* 0x000fe20000000802 */
[----:B------:R-:W-:Y:S02]  /*4fa0*/  FSETP.NEU.AND P0, PT, R11, RZ, P0 ;  /* 0x000000ff0b00720b */ /* 0x000fe4000070d000 */
[----:B------:R-:W-:Y:S01]  /*4fb0*/  FSETP.GT.AND P3, PT, |R2|, 152, PT ;  /* 0x431800000200780b */ /* 0x000fe20003f64200 */
[----:B------:R-:W-:Y:S01]  /*4fc0*/  FFMA R15, R16, 10, R15 ;  /* 0x41200000100f7823 */ /* 0x000fe2000000000f */
[----:B--2---:R-:W-:Y:S01]  /*4fd0*/  FADD R14, R2, -R3 ;  /* 0x80000003020e7221 */ /* 0x004fe20000000000 */
[----:B------:R-:W-:-:S03]  /*4fe0*/  FSETP.GT.AND P2, PT, R3, RZ, PT ;  /* 0x000000ff0300720b */ /* 0x000fc60003f44000 */
[----:B------:R-:W-:Y:S01]  /*4ff0*/  FADD R14, R14, R15 ;  /* 0x0000000f0e0e7221 */ /* 0x000fe20000000000 */
[----:B------:R-:W-:Y:S02]  /*5000*/  SEL R18, RZ, 0x83000000, P2 ;  /* 0x83000000ff127807 */ /* 0x000fe40001000000 */
[----:B------:R-:W-:Y:S01]  /*5010*/  FSETP.GEU.AND P2, PT, R2, RZ, PT ;  /* 0x000000ff0200720b */ /* 0x000fe20003f4e000 */
[----:B------:R-:W-:Y:S01]  /*5020*/  FFMA R15, R14, R19, 0.0013391353422775864601 ;  /* 0x3aaf85ed0e0f7423 */ /* 0x000fe20000000013 */
[----:B------:R-:W-:Y:S02]  /*5030*/  IADD3 R3, PT, PT, R18, 0x7f000000, RZ ;  /* 0x7f00000012037810 */ /* 0x000fe40007ffe0ff */
[----:B------:R-:W-:Y:S01]  /*5040*/  FSEL R27, RZ, +INF , !P2 ;  /* 0x7f800000ff1b7808 */ /* 0x000fe20005000000 */
[C---:B------:R-:W-:Y:S02]  /*5050*/  FFMA R19, R14.reuse, R15, 0.0096188392490148544312 ;  /* 0x3c1d98560e137423 */ /* 0x040fe4000000000f */
[----:B------:R2:W3:Y:S02]  /*5060*/  F2I.NTZ R15, R2 ;  /* 0x00000002000f7305 */ /* 0x0004e40000203100 */
[----:B------:R-:W-:-:S04]  /*5070*/  FFMA R19, R14, R19, 0.055503588169813156128 ;  /* 0x3d6357bb0e137423 */ /* 0x000fc80000000013 */
[----:B------:R-:W-:Y:S01]  /*5080*/  FFMA R19, R14, R19, 0.24022644758224487305 ;  /* 0x3e75fdec0e137423 */ /* 0x000fe20000000013 */
[----:B--2---:R-:W-:-:S03]  /*5090*/  @!P0 FADD R2, R11, R11 ;  /* 0x0000000b0b028221 */ /* 0x004fc60000000000 */
[----:B------:R-:W-:-:S04]  /*50a0*/  FFMA R19, R14, R19, 0.69314718246459960938 ;  /* 0x3f3172180e137423 */ /* 0x000fc80000000013 */
[----:B------:R-:W-:Y:S01]  /*50b0*/  FFMA R14, R14, R19, 1 ;  /* 0x3f8000000e0e7423 */ /* 0x000fe20000000013 */
[----:B---3--:R-:W-:-:S03]  /*50c0*/  LEA R15, R15, -R18, 0x17 ;  /* 0x800000120f0f7211 */ /* 0x008fc600078eb8ff */
[----:B------:R-:W-:-:S04]  /*50d0*/  FMUL R14, R3, R14 ;  /* 0x0000000e030e7220 */ /* 0x000fc80000400000 */
[----:B------:R-:W-:Y:S01]  /*50e0*/  @!P3 FMUL R27, R15, R14 ;  /* 0x0000000e0f1bb220 */ /* 0x000fe20000400000 */
[----:B------:R-:W-:-:S07]  /*50f0*/  @!P0 LOP3.LUT R27, R2, 0x7fffffff, RZ, 0xc0, !PT ;  /* 0x7fffffff021b8812 */ /* 0x000fce00078ec0ff */
.L_x_90:
[----:B------:R-:W-:Y:S05]  /*5100*/  @!P1 BRA `(.L_x_91) ;  /* 0x0000000000789947 */ /* 0x000fea0003800000 */
[----:B------:R-:W-:-:S13]  /*5110*/  FSETP.NAN.AND P0, PT, |R11|, |R11|, PT ;  /* 0x4000000b0b00720b */ /* 0x000fda0003f08200 */
[----:B------:R-:W-:Y:S01]  /*5120*/  @P0 FADD R26, R11, 8 ;  /* 0x410000000b1a0421 */ /* 0x000fe20000000000 */
[----:B------:R-:W-:Y:S06]  /*5130*/  @P0 BRA `(.L_x_91) ;  /* 0x00000000006c0947 */ /* 0x000fec0003800000 */
[----:B------:R-:W-:Y:S01]  /*5140*/  FMUL R2, R17, 8 ;  /* 0x4100000011027820 */ /* 0x000fe20000400000 */
[----:B------:R-:W-:Y:S02]  /*5150*/  MOV R19, 0x391fcb8e ;  /* 0x391fcb8e00137802 */ /* 0x000fe40000000f00 */
[----:B------:R-:W-:Y:S01]  /*5160*/  FSETP.NEU.AND P0, PT, |R11|, +INF , PT ;  /* 0x7f8000000b00780b */ /* 0x000fe20003f0d200 */
[----:B------:R-:W2:Y:S01]  /*5170*/  FRND R3, R2 ;  /* 0x0000000200037307 */ /* 0x000ea20000201000 */
[----:B------:R-:W-:Y:S01]  /*5180*/  FFMA R15, R17, 8, -R2 ;  /* 0x41000000110f7823 */ /* 0x000fe20000000802 */
[----:B------:R-:W-:Y:S02]  /*5190*/  FSETP.GT.AND P3, PT, |R2|, 152, PT ;  /* 0x431800000200780b */ /* 0x000fe40003f64200 */
[----:B------:R-:W-:Y:S01]  /*51a0*/  FSETP.NEU.AND P0, PT, R11, RZ, P0 ;  /* 0x000000ff0b00720b */ /* 0x000fe2000070d000 */
        /* <DEDUP_REMOVED lines=20> */
.L_x_91:
[----:B------:R-:W-:Y:S01]  /*52f0*/  FFMA R3, R17, 2, -R0 ;  /* 0x4000000011037823 */ /* 0x000fe20000000800 */
[----:B------:R-:W2:Y:S01]  /*5300*/  F2F.F64.F32 R14, R26 ;  /* 0x0000001a000e7310 */ /* 0x000ea20000201800 */
[----:B------:R-:W-:Y:S02]  /*5310*/  HFMA2 R29, -RZ, RZ, 0.64013671875, -15.109375 ;  /* 0x391fcb8eff1d7431 */ /* 0x000fe400000001ff */
[----:B-1----:R-:W-:Y:S01]  /*5320*/  FADD R19, R0, -R25 ;  /* 0x8000001900137221 */ /* 0x002fe20000000000 */
[----:B------:R-:W-:Y:S01]  /*5330*/  FFMA R18, R16, 2, R3 ;  /* 0x4000000010127823 */ /* 0x000fe20000000003 */
[----:B------:R-:W-:Y:S01]  /*5340*/  FSETP.GT.AND P2, PT, R25, RZ, PT ;  /* 0x000000ff1900720b */ /* 0x000fe20003f44000 */
[----:B------:R-:W-:Y:S02]  /*5350*/  HFMA2 R25, -RZ, RZ, 1.875, 0 ;  /* 0x3f800000ff197431 */ /* 0x000fe400000001ff */
[----:B------:R-:W-:Y:S01]  /*5360*/  FADD R18, R18, R19 ;  /* 0x0000001312127221 */ /* 0x000fe20000000000 */
[----:B------:R-:W1:Y:S03]  /*5370*/  F2F.F64.F32 R2, R27 ;  /* 0x0000001b00027310 */ /* 0x000e660000201800 */
[----:B------:R-:W-:Y:S01]  /*5380*/  FFMA R19, R18, R29, 0.0013391353422775864601 ;  /* 0x3aaf85ed12137423 */ /* 0x000fe2000000001d */
[----:B--2---:R-:W-:-:S03]  /*5390*/  DMUL R14, R14, -109395 ;  /* 0xc0fab5300e0e7828 */ /* 0x004fc60000000000 */
[C---:B------:R-:W-:Y:S02]  /*53a0*/  FFMA R29, R18.reuse, R19, 0.0096188392490148544312 ;  /* 0x3c1d9856121d7423 */ /* 0x040fe40000000013 */
[----:B------:R2:W3:Y:S03]  /*53b0*/  F2I.NTZ R19, R0 ;  /* 0x0000000000137305 */ /* 0x0004e60000203100 */
[----:B-1----:R-:W-:Y:S01]  /*53c0*/  DFMA R2, R2, 46189, R14 ;  /* 0x40e68da00202782b */ /* 0x002fe2000000000e */
[----:B------:R-:W-:Y:S01]  /*53d0*/  FFMA R15, R18, R29, 0.055503588169813156128 ;  /* 0x3d6357bb120f7423 */ /* 0x000fe2000000001d */
[----:B------:R-:W-:-:S03]  /*53e0*/  MOV R14, 0x3f800000 ;  /* 0x3f800000000e7802 */ /* 0x000fc60000000f00 */
[----:B------:R-:W-:Y:S01]  /*53f0*/  FFMA R15, R18, R15, 0.24022644758224487305 ;  /* 0x3e75fdec120f7423 */ /* 0x000fe2000000000f */
[----:B--2---:R-:W-:Y:S06]  /*5400*/  @!P1 BRA `(.L_x_92) ;  /* 0x0000000000789947 */ /* 0x004fec0003800000 */
[----:B------:R-:W-:-:S13]  /*5410*/  FSETP.NAN.AND P0, PT, |R11|, |R11|, PT ;  /* 0x4000000b0b00720b */ /* 0x000fda0003f08200 */
[----:B------:R-:W-:Y:S01]  /*5420*/  @P0 FADD R25, R11, 6 ;  /* 0x40c000000b190421 */ /* 0x000fe20000000000 */
[----:B------:R-:W-:Y:S06]  /*5430*/  @P0 BRA `(.L_x_92) ;  /* 0x00000000006c0947 */ /* 0x000fec0003800000 */
[----:B------:R-:W-:Y:S01]  /*5440*/  FMUL R26, R17, 6 ;  /* 0x40c00000111a7820 */ /* 0x000fe20000400000 */
[----:B------:R-:W-:-:S03]  /*5450*/  FSETP.NEU.AND P0, PT, |R11|, +INF , PT ;  /* 0x7f8000000b00780b */ /* 0x000fc60003f0d200 */
[----:B------:R-:W1:Y:S01]  /*5460*/  FRND R25, R26 ;  /* 0x0000001a00197307 */ /* 0x000e620000201000 */
[----:B------:R-:W-:Y:S01]  /*5470*/  FFMA R27, R17, 6, -R26 ;  /* 0x40c00000111b7823 */ /* 0x000fe2000000081a */
[C---:B------:R-:W-:Y:S02]  /*5480*/  FSETP.GEU.AND P3, PT, R26.reuse, RZ, PT ;  /* 0x000000ff1a00720b */ /* 0x040fe40003f6e000 */
[----:B------:R-:W-:Y:S01]  /*5490*/  FSETP.GT.AND P4, PT, |R26|, 152, PT ;  /* 0x431800001a00780b */ /* 0x000fe20003f84200 */
[----:B------:R-:W-:Y:S01]  /*54a0*/  FFMA R28, R16, 6, R27 ;  /* 0x40c00000101c7823 */ /* 0x000fe2000000001b */
[----:B------:R-:W-:Y:S02]  /*54b0*/  FSETP.NEU.AND P0, PT, R11, RZ, P0 ;  /* 0x000000ff0b00720b */ /* 0x000fe4000070d000 */
[----:B-1----:R-:W-:Y:S01]  /*54c0*/  FSETP.GT.AND P5, PT, R25, RZ, PT ;  /* 0x000000ff1900720b */ /* 0x002fe20003fa4000 */
[----:B------:R-:W-:Y:S02]  /*54d0*/  FADD R25, R26, -R25 ;  /* 0x800000191a197221 */ /* 0x000fe40000000000 */
[----:B------:R-:W1:Y:S02]  /*54e0*/  F2I.NTZ R26, R26 ;  /* 0x0000001a001a7305 */ /* 0x000e640000203100 */
        /* <DEDUP_REMOVED lines=9> */
[----:B-1----:R-:W-:Y:S01]  /*5580*/  LEA R27, R26, -R25, 0x17 ;  /* 0x800000191a1b7211 */ /* 0x002fe200078eb8ff */
[----:B------:R-:W-:Y:S01]  /*5590*/  @!P0 FADD R26, R11, R11 ;  /* 0x0000000b0b1a8221 */ /* 0x000fe20000000000 */
[----:B------:R-:W-:-:S05]  /*55a0*/  IADD3 R25, PT, PT, R25, 0x7f000000, RZ ;  /* 0x7f00000019197810 */ /* 0x000fca0007ffe0ff */
[----:B------:R-:W-:Y:S01]  /*55b0*/  FMUL R28, R25, R28 ;  /* 0x0000001c191c7220 */ /* 0x000fe20000400000 */
[----:B------:R-:W-:-:S03]  /*55c0*/  FSEL R25, RZ, +INF , !P3 ;  /* 0x7f800000ff197808 */ /* 0x000fc60005800000 */
[----:B------:R-:W-:Y:S01]  /*55d0*/  @!P4 FMUL R25, R27, R28 ;  /* 0x0000001c1b19c220 */ /* 0x000fe20000400000 */
[----:B------:R-:W-:-:S07]  /*55e0*/  @!P0 LOP3.LUT R25, R26, 0x7fffffff, RZ, 0xc0, !PT ;  /* 0x7fffffff1a198812 */ /* 0x000fce00078ec0ff */
.L_x_92:
[----:B------:R-:W-:Y:S05]  /*55f0*/  @!P1 BRA `(.L_x_93) ;  /* 0x0000000000789947 */ /* 0x000fea0003800000 */
        /* <DEDUP_REMOVED lines=14> */
[----:B------:R-:W-:Y:S01]  /*56e0*/  HFMA2 R17, -RZ, RZ, 0.64013671875, -15.109375 ;  /* 0x391fcb8eff117431 */ /* 0x000fe200000001ff */
[----:B------:R-:W-:-:S04]  /*56f0*/  SEL R26, RZ, 0x83000000, P5 ;  /* 0x83000000ff1a7807 */ /* 0x000fc80002800000 */
[----:B------:R-:W-:-:S04]  /*5700*/  FFMA R17, R16, R17, 0.0013391353422775864601 ;  /* 0x3aaf85ed10117423 */ /* 0x000fc80000000011 */
[----:B------:R-:W-:-:S04]  /*5710*/  FFMA R17, R16, R17, 0.0096188392490148544312 ;  /* 0x3c1d985610117423 */ /* 0x000fc80000000011 */
[C---:B------:R-:W-:Y:S02]  /*5720*/  FFMA R29, R16.reuse, R17, 0.055503588169813156128 ;  /* 0x3d6357bb101d7423 */ /* 0x040fe40000000011 */
[----:B------:R1:W2:Y:S02]  /*5730*/  F2I.NTZ R17, R14 ;  /* 0x0000000e00117305 */ /* 0x0002a40000203100 */
[----:B------:R-:W-:-:S04]  /*5740*/  FFMA R29, R16, R29, 0.24022644758224487305 ;  /* 0x3e75fdec101d7423 */ /* 0x000fc8000000001d */
[----:B------:R-:W-:Y:S01]  /*5750*/  FFMA R29, R16, R29, 0.69314718246459960938 ;  /* 0x3f317218101d7423 */ /* 0x000fe2000000001d */
[----:B-1----:R-:W-:-:S03]  /*5760*/  FSEL R14, RZ, +INF , !P3 ;  /* 0x7f800000ff0e7808 */ /* 0x002fc60005800000 */
[----:B------:R-:W-:Y:S01]  /*5770*/  FFMA R29, R16, R29, 1 ;  /* 0x3f800000101d7423 */ /* 0x000fe2000000001d */
[----:B------:R-:W-:Y:S02]  /*5780*/  IADD3 R16, PT, PT, R26, 0x7f000000, RZ ;  /* 0x7f0000001a107810 */ /* 0x000fe40007ffe0ff */
[----:B--2---:R-:W-:-:S03]  /*5790*/  LEA R17, R17, -R26, 0x17 ;  /* 0x8000001a11117211 */ /* 0x004fc600078eb8ff */
[----:B------:R-:W-:-:S04]  /*57a0*/  FMUL R16, R16, R29 ;  /* 0x0000001d10107220 */ /* 0x000fc80000400000 */
[----:B------:R-:W-:Y:S01]  /*57b0*/  @!P4 FMUL R14, R17, R16 ;  /* 0x00000010110ec220 */ /* 0x000fe20000400000 */
[----:B------:R-:W-:-:S05]  /*57c0*/  @!P0 FADD R16, R11, R11 ;  /* 0x0000000b0b108221 */ /* 0x000fca0000000000 */
[----:B------:R-:W-:-:S07]  /*57d0*/  @!P0 LOP3.LUT R14, R16, 0x7fffffff, RZ, 0xc0, !PT ;  /* 0x7fffffff100e8812 */ /* 0x000fce00078ec0ff */
.L_x_93:
[----:B------:R-:W-:Y:S01]  /*57e0*/  FFMA R15, R18, R15, 0.69314718246459960938 ;  /* 0x3f317218120f7423 */ /* 0x000fe2000000000f */
[----:B------:R-:W-:Y:S01]  /*57f0*/  SEL R26, RZ, 0x83000000, P2 ;  /* 0x83000000ff1a7807 */ /* 0x000fe20001000000 */
[----:B------:R-:W1:Y:S01]  /*5800*/  F2F.F64.F32 R16, R25 ;  /* 0x0000001900107310 */ /* 0x000e620000201800 */
[----:B------:R-:W-:Y:S01]  /*5810*/  FSETP.GT.AND P0, PT, |R0|, 152, PT ;  /* 0x431800000000780b */ /* 0x000fe20003f04200 */
[----:B------:R-:W-:Y:S01]  /*5820*/  FFMA R15, R18, R15, 1 ;  /* 0x3f800000120f7423 */ /* 0x000fe2000000000f */
[----:B------:R-:W-:Y:S02]  /*5830*/  IADD3 R18, PT, PT, R26, 0x7f000000, RZ ;  /* 0x7f0000001a127810 */ /* 0x000fe40007ffe0ff */
[----:B---3--:R-:W-:Y:S02]  /*5840*/  LEA R19, R19, -R26, 0x17 ;  /* 0x8000001a13137211 */ /* 0x008fe400078eb8ff */
[----:B------:R-:W-:Y:S01]  /*5850*/  FSETP.GEU.AND P2, PT, R0, RZ, PT ;  /* 0x000000ff0000720b */ /* 0x000fe20003f4e000 */
[----:B------:R-:W-:-:S02]  /*5860*/  FMUL R18, R15, R18 ;  /* 0x000000120f127220 */ /* 0x000fc40000400000 */
[----:B------:R-:W2:Y:S02]  /*5870*/  F2F.F64.F32 R14, R14 ;  /* 0x0000000e000e7310 */ /* 0x000ea40000201800 */
        /* <DEDUP_REMOVED lines=13> */
.L_x_94:
[----:B------:R-:W1:Y:S01]  /*5950*/  F2F.F64.F32 R16, R16 ;  /* 0x0000001000107310 */ /* 0x000e620000201800 */
[----:B--2---:R-:W-:-:S08]  /*5960*/  DFMA R2, R14, -30030, R2 ;  /* 0xc0dd53800e02782b */ /* 0x004fd00000000002 */
[----:B-1----:R-:W-:-:S08]  /*5970*/  DFMA R2, R16, 3465, R2 ;  /* 0x40ab12001002782b */ /* 0x002fd00000000002 */
[----:B------:R-:W-:-:S08]  /*5980*/  DADD R2, R2, -63 ;  /* 0xc04f800002027429 */ /* 0x000fd00000000000 */
[----:B------:R-:W-:-:S10]  /*5990*/  DMUL R2, R2, 0.00390625 ;  /* 0x3f70000002027828 */ /* 0x000fd40000000000 */
[----:B------:R1:W2:Y:S02]  /*59a0*/  F2F.F32.F64 R2, R2 ;  /* 0x0000000200027310 */ /* 0x0002a40000301000 */
.L_x_67:
[----:B------:R-:W-:Y:S01]  /*59b0*/  ISETP.NE.AND P0, PT, R24, RZ, PT ;  /* 0x000000ff1800720c */ /* 0x000fe20003f05270 */
[----:B0123--:R-:W-:-:S12]  /*59c0*/  FFMA R21, R4, R2, R21 ;  /* 0x0000000204157223 */ /* 0x00ffd80000000015 */
[----:B------:R-:W-:Y:S05]  /*59d0*/  @P0 BRA `(.L_x_95) ;  /* 0xffffffa400c80947 */ /* 0x000fea000383ffff */
[C---:B------:R-:W-:Y:S01]  /*59e0*/  LEA R11, R22.reuse, 0x1, 0x1 ;  /* 0x00000001160b7811 */ /* 0x040fe200078e08ff */
[----:B------:R-:W-:Y:S01]  /*59f0*/  F2F.F64.F32 R14, R21 ;  /* 0x00000015000e7310 */ /* 0x000fe20000201800 */
[----:B----4-:R-:W0:Y:S01]  /*5a00*/  LDC.64 R2, c[0x0][0x380] ;  /* 0x0000e000ff027b82 */ /* 0x010e220000000a00 */
[----:B------:R-:W-:-:S06]  /*5a10*/  ISETP.NE.AND P0, PT, R22, UR10, PT ;  /* 0x0000000a16007c0c */ /* 0x000fcc000bf05270 */
[----:B------:R-:W1:Y:S02]  /*5a20*/  I2F.F64.U32 R16, R11 ;  /* 0x0000000b00107312 */ /* 0x000e640000201800 */
[----:B-1----:R-:W-:-:S08]  /*5a30*/  DMUL R16, R16, 0.5 ;  /* 0x3fe0000010107828 */ /* 0x002fd00000000000 */
[----:B------:R-:W-:Y:S01]  /*5a40*/  DMUL R14, R14, R16 ;  /* 0x000000100e0e7228 */ /* 0x000fe20000000000 */
[-C--:B------:R-:W-:Y:S02]  /*5a50*/  IADD3 R17, PT, PT, R23, R22.reuse, RZ ;  /* 0x0000001617117210 */ /* 0x080fe40007ffe0ff */
[----:B------:R-:W-:-:S03]  /*5a60*/  IADD3 R22, PT, PT, R11, -R22, RZ ;  /* 0x800000160b167210 */ /* 0x000fc60007ffe0ff */
[----:B0-----:R-:W-:-:S04]  /*5a70*/  IMAD.WIDE R2, R17, 0x4, R2 ;  /* 0x0000000411027825 */ /* 0x001fc800078e0202 */
[----:B------:R-:W0:Y:S02]  /*5a80*/  F2F.F32.F64 R15, R14 ;  /* 0x0000000e000f7310 */ /* 0x000e240000301000 */
[----:B0-----:R2:W-:Y:S01]  /*5a90*/  STG.E desc[UR6][R2.64], R15 ;  /* 0x0000000f02007986 */ /* 0x0015e2000c101906 */
[----:B------:R-:W-:Y:S05]  /*5aa0*/  @P0 BRA `(.L_x_96) ;  /* 0xffffffa400900947 */ /* 0x000fea000383ffff */
[----:B------:R-:W-:Y:S05]  /*5ab0*/  EXIT ;  /* 0x000000000000794d */ /* 0x000fea0003800000 */
.L_x_97:
        /* <DEDUP_REMOVED lines=12> */
.L_x_157:


//--------------------- .text._Z8calcFluxPfS_ffii --------------------------
	.section	.text._Z8calcFluxPfS_ffii,"ax",@progbits
	.align	128
        .global         _Z8calcFluxPfS_ffii
        .type           _Z8calcFluxPfS_ffii,@function
        .size           _Z8calcFluxPfS_ffii,(.L_x_158 - _Z8calcFluxPfS_ffii)
        .other          _Z8calcFluxPfS_ffii,@"STO_CUDA_ENTRY STV_DEFAULT"
_Z8calcFluxPfS_ffii:
.text._Z8calcFluxPfS_ffii:
[----:B------:R-:W0:Y:S01]  /*0000*/  LDC R1, c[0x0][0x37c] ;  /* 0x0000df00ff017b82 */ /* 0x000e220000000800 */
[----:B------:R-:W1:Y:S01]  /*0010*/  S2R R0, SR_CTAID.X ;  /* 0x0000000000007919 */ /* 0x000e620000002500 */
[----:B------:R-:W1:Y:S01]  /*0020*/  LDCU UR4, c[0x0][0x360] ;  /* 0x00006c00ff0477ac */ /* 0x000e620008000800 */
[----:B0-----:R-:W-:Y:S01]  /*0030*/  IADD3 R1, PT, PT, R1, -0x20, RZ ;  /* 0xffffffe001017810 */ /* 0x001fe20007ffe0ff */
[----:B------:R-:W1:Y:S01]  /*0040*/  S2R R3, SR_TID.X ;  /* 0x0000000000037919 */ /* 0x000e620000002100 */
[----:B------:R-:W0:Y:S01]  /*0050*/  LDCU UR5, c[0x0][0x398] ;  /* 0x00007300ff0577ac */ /* 0x000e220008000800 */
[----:B-1----:R-:W-:-:S05]  /*0060*/  IMAD R0, R0, UR4, R3 ;  /* 0x0000000400007c24 */ /* 0x002fca000f8e0203 */
[----:B0-----:R-:W-:-:S13]  /*0070*/  ISETP.GT.AND P0, PT, R0, UR5, PT ;  /* 0x0000000500007c0c */ /* 0x001fda000bf04270 */
[----:B------:R-:W-:Y:S05]  /*0080*/  @P0 EXIT ;  /* 0x000000000000094d */ /* 0x000fea0003800000 */
[----:B------:R-:W-:Y:S01]  /*0090*/  ISETP.NE.AND P0, PT, R0, RZ, PT ;  /* 0x000000ff0000720c */ /* 0x000fe20003f05270 */
[----:B------:R-:W0:-:S12]  /*00a0*/  LDCU.64 UR12, c[0x0][0x358] ;  /* 0x00006b00ff0c77ac */ /* 0x000e180008000a00 */
[----:B------:R-:W0:Y:S02]  /*00b0*/  @!P0 LDC.64 R2, c[0x0][0x388] ;  /* 0x0000e200ff028b82 */ /* 0x000e240000000a00 */
[----:B0-----:R0:W-:Y:S01]  /*00c0*/  @!P0 STG.E desc[UR12][R2.64], RZ ;  /* 0x000000ff02008986 */ /* 0x0011e2000c10190c */
[----:B------:R-:W-:Y:S05]  /*00d0*/  @!P0 EXIT ;  /* 0x000000000000894d */ /* 0x000fea0003800000 */
[----:B------:R-:W-:-:S13]  /*00e0*/  ISETP.GE.AND P0, PT, R0, 0x1, PT ;  /* 0x000000010000780c */ /* 0x000fda0003f06270 */
[----:B------:R-:W-:Y:S05]  /*00f0*/  @!P0 EXIT ;  /* 0x000000000000894d */ /* 0x000fea0003800000 */
[----:B------:R-:W1:Y:S01]  /*0100*/  LDCU UR5, c[0x0][0x39c] ;  /* 0x00007380ff0577ac */ /* 0x000e620008000800 */
[----:B------:R-:W-:Y:S01]  /*0110*/  HFMA2 R19, -RZ, RZ, 0, 0 ;  /* 0x00000000ff137431 */ /* 0x000fe200000001ff */
[----:B-1----:R-:W-:-:S09]  /*0120*/  UISETP.GE.AND UP0, UPT, UR5, URZ, UPT ;  /* 0x000000ff0500728c */ /* 0x002fd2000bf06270 */
[----:B------:R-:W-:Y:S05]  /*0130*/  BRA.U !UP0, `(.L_x_98) ;  /* 0x0000000908cc7547 */ /* 0x000fea000b800000 */
[----:B------:R-:W-:Y:S01]  /*0140*/  UISETP.GE.U32.AND UP1, UPT, UR5, 0xf, UPT ;  /* 0x0000000f0500788c */ /* 0x000fe2000bf26070 */
[----:B0-----:R-:W-:Y:S01]  /*0150*/  IADD3 R3, PT, PT, R0, -0x1, RZ ;  /* 0xffffffff00037810 */ /* 0x001fe20007ffe0ff */
[----:B------:R-:W-:Y:S01]  /*0160*/  UIADD3 UR4, UPT, UPT, UR5, 0x1, URZ ;  /* 0x0000000105047890 */ /* 0x000fe2000fffe0ff */
[----:B------:R-:W-:-:S03]  /*0170*/  MOV R2, RZ ;  /* 0x000000ff00027202 */ /* 0x000fc60000000f00 */
[----:B------:R-:W-:Y:S01]  /*0180*/  ULOP3.LUT UR8, UR4, 0xf, URZ, 0xc0, !UPT ;  /* 0x0000000f04087892 */ /* 0x000fe2000f8ec0ff */
[----:B------:R-:W-:-:S03]  /*0190*/  IMAD R3, R3, UR5, R3 ;  /* 0x0000000503037c24 */ /* 0x000fc6000f8e0203 */
[----:B------:R-:W-:Y:S01]  /*01a0*/  UISETP.NE.AND UP0, UPT, UR8, URZ, UPT ;  /* 0x000000ff0800728c */ /* 0x000fe2000bf05270 */
[----:B------:R-:W-:Y:S10]  /*01b0*/  BRA.U !UP1, `(.L_x_99) ;  /* 0x0000000109a07547 */ /* 0x000ff4000b800000 */
[----:B------:R-:W0:Y:S01]  /*01c0*/  LDCU.64 UR6, c[0x0][0x380] ;  /* 0x00007000ff0677ac */ /* 0x000e220008000a00 */
[----:B------:R-:W-:Y:S02]  /*01d0*/  IADD3 R6, PT, PT, R1, 0x20, RZ ;  /* 0x0000002001067810 */ /* 0x000fe40007ffe0ff */
[----:B------:R-:W-:Y:S01]  /*01e0*/  MOV R7, R3 ;  /* 0x0000000300077202 */ /* 0x000fe20000000f00 */
[----:B------:R-:W-:-:S04]  /*01f0*/  ULOP3.LUT UR9, UR4, 0xfffffff0, URZ, 0xc0, !UPT ;  /* 0xfffffff004097892 */ /* 0x000fc8000f8ec0ff */
[----:B------:R-:W-:Y:S02]  /*0200*/  UIADD3 UR10, UPT, UPT, -UR9, URZ, URZ ;  /* 0x000000ff090a7290 */ /* 0x000fe4000fffe1ff */
[----:B------:R-:W-:Y:S01]  /*0210*/  MOV R2, UR9 ;  /* 0x0000000900027c02 */ /* 0x000fe20008000f00 */
[----:B0-----:R-:W-:-:S04]  /*0220*/  UIADD3 UR5, UP1, UPT, UR6, 0x20, URZ ;  /* 0x0000002006057890 */ /* 0x001fc8000ff3e0ff */
[----:B------:R-:W-:-:S12]  /*0230*/  UIADD3.X UR6, UPT, UPT, URZ, UR7, URZ, UP1, !UPT ;  /* 0x00000007ff067290 */ /* 0x000fd80008ffe4ff */
.L_x_100:
[----:B------:R-:W-:Y:S02]  /*0240*/  MOV R4, UR5 ;  /* 0x0000000500047c02 */ /* 0x000fe40008000f00 */
[----:B------:R-:W-:-:S03]  /*0250*/  MOV R5, UR6 ;  /* 0x0000000600057c02 */ /* 0x000fc60008000f00 */
[----:B------:R-:W-:-:S05]  /*0260*/  IMAD.WIDE R4, R7, 0x4, R4 ;  /* 0x0000000407047825 */ /* 0x000fca00078e0204 */
[----:B------:R-:W2:Y:S04]  /*0270*/  LDG.E R8, desc[UR12][R4.64+-0x20] ;  /* 0xffffe00c04087981 */ /* 0x000ea8000c1e1900 */
[----:B------:R-:W2:Y:S04]  /*0280*/  LDG.E R9, desc[UR12][R4.64+-0x1c] ;  /* 0xffffe40c04097981 */ /* 0x000ea8000c1e1900 */
[----:B------:R-:W3:Y:S04]  /*0290*/  LDG.E R10, desc[UR12][R4.64+-0x18] ;  /* 0xffffe80c040a7981 */ /* 0x000ee8000c1e1900 */
[----:B------:R-:W3:Y:S04]  /*02a0*/  LDG.E R11, desc[UR12][R4.64+-0x14] ;  /* 0xffffec0c040b7981 */ /* 0x000ee8000c1e1900 */
[----:B------:R-:W4:Y:S04]  /*02b0*/  LDG.E R12, desc[UR12][R4.64+-0x10] ;  /* 0xfffff00c040c7981 */ /* 0x000f28000c1e1900 */
        /* <DEDUP_REMOVED lines=11> */
[----:B------:R-:W-:Y:S01]  /*0370*/  UIADD3 UR10, UPT, UPT, UR10, 0x10, URZ ;  /* 0x000000100a0a7890 */ /* 0x000fe2000fffe0ff */
[----:B------:R-:W-:-:S03]  /*0380*/  IADD3 R7, PT, PT, R7, 0x10, RZ ;  /* 0x0000001007077810 */ /* 0x000fc60007ffe0ff */
[----:B------:R-:W-:Y:S01]  /*0390*/  UISETP.NE.AND UP1, UPT, UR10, URZ, UPT ;  /* 0x000000ff0a00728c */ /* 0x000fe2000bf25270 */
[----:B--2---:R-:W-:Y:S04]  /*03a0*/  STL.64 [R6+-0x20], R8 ;  /* 0xffffe00806007387 */ /* 0x004fe80000100a00 */
[----:B---3--:R-:W-:Y:S04]  /*03b0*/  STL.64 [R6+-0x18], R10 ;  /* 0xffffe80a06007387 */ /* 0x008fe80000100a00 */
[----:B----4-:R-:W-:Y:S04]  /*03c0*/  STL.64 [R6+-0x10], R12 ;  /* 0xfffff00c06007387 */ /* 0x010fe80000100a00 */
[----:B-----5:R-:W-:Y:S04]  /*03d0*/  STL.64 [R6+-0x8], R14 ;  /* 0xfffff80e06007387 */ /* 0x020fe80000100a00 */
[----:B------:R-:W-:Y:S04]  /*03e0*/  STL.64 [R6], R16 ;  /* 0x0000001006007387 */ /* 0x000fe80000100a00 */
[----:B------:R-:W-:Y:S04]  /*03f0*/  STL.64 [R6+0x8], R18 ;  /* 0x0000081206007387 */ /* 0x000fe80000100a00 */
[----:B------:R-:W-:Y:S04]  /*0400*/  STL.64 [R6+0x10], R20 ;  /* 0x0000101406007387 */ /* 0x000fe80000100a00 */
[----:B------:R0:W-:Y:S02]  /*0410*/  STL.64 [R6+0x18], R22 ;  /* 0x0000181606007387 */ /* 0x0001e40000100a00 */
[----:B0-----:R-:W-:Y:S01]  /*0420*/  IADD3 R6, PT, PT, R6, 0x40, RZ ;  /* 0x0000004006067810 */ /* 0x001fe20007ffe0ff */
[----:B------:R-:W-:Y:S06]  /*0430*/  BRA.U UP1, `(.L_x_100) ;  /* 0xfffffffd01807547 */ /* 0x000fec000b83ffff */
.L_x_99:
[----:B------:R-:W-:Y:S05]  /*0440*/  BRA.U !UP0, `(.L_x_101) ;  /* 0x0000000108c87547 */ /* 0x000fea000b800000 */
[----:B------:R-:W-:Y:S02]  /*0450*/  UISETP.GE.U32.AND UP1, UPT, UR8, 0x8, UPT ;  /* 0x000000080800788c */ /* 0x000fe4000bf26070 */
[----:B------:R-:W-:-:S04]  /*0460*/  ULOP3.LUT UR6, UR4, 0x7, URZ, 0xc0, !UPT ;  /* 0x0000000704067892 */ /* 0x000fc8000f8ec0ff */
[----:B------:R-:W-:-:S03]  /*0470*/  UISETP.NE.AND UP2, UPT, UR6, URZ, UPT ;  /* 0x000000ff0600728c */ /* 0x000fc6000bf45270 */
[----:B------:R-:W-:Y:S08]  /*0480*/  BRA.U !UP1, `(.L_x_102) ;  /* 0x0000000109447547 */ /* 0x000ff0000b800000 */
[----:B------:R-:W0:Y:S01]  /*0490*/  LDC.64 R4, c[0x0][0x380] ;  /* 0x0000e000ff047b82 */ /* 0x000e220000000a00 */
[----:B------:R-:W-:-:S05]  /*04a0*/  IADD3 R7, PT, PT, R3, R2, RZ ;  /* 0x0000000203077210 */ /* 0x000fca0007ffe0ff */
[----:B0-----:R-:W-:-:S05]  /*04b0*/  IMAD.WIDE R4, R7, 0x4, R4 ;  /* 0x0000000407047825 */ /* 0x001fca00078e0204 */
[----:B------:R-:W2:Y:S04]  /*04c0*/  LDG.E R6, desc[UR12][R4.64] ;  /* 0x0000000c04067981 */ /* 0x000ea8000c1e1900 */
[----:B------:R-:W2:Y:S04]  /*04d0*/  LDG.E R7, desc[UR12][R4.64+0x4] ;  /* 0x0000040c04077981 */ /* 0x000ea8000c1e1900 */
[----:B------:R-:W3:Y:S04]  /*04e0*/  LDG.E R10, desc[UR12][R4.64+0x8] ;  /* 0x0000080c040a7981 */ /* 0x000ee8000c1e1900 */
[----:B------:R-:W3:Y:S04]  /*04f0*/  LDG.E R11, desc[UR12][R4.64+0xc] ;  /* 0x00000c0c040b7981 */ /* 0x000ee8000c1e1900 */
[----:B------:R-:W4:Y:S04]  /*0500*/  LDG.E R12, desc[UR12][R4.64+0x10] ;  /* 0x0000100c040c7981 */ /* 0x000f28000c1e1900 */
[----:B------:R-:W4:Y:S04]  /*0510*/  LDG.E R13, desc[UR12][R4.64+0x14] ;  /* 0x0000140c040d7981 */ /* 0x000f28000c1e1900 */
[----:B------:R-:W5:Y:S04]  /*0520*/  LDG.E R14, desc[UR12][R4.64+0x18] ;  /* 0x0000180c040e7981 */ /* 0x000f68000c1e1900 */
[----:B------:R-:W5:Y:S01]  /*0530*/  LDG.E R15, desc[UR12][R4.64+0x1c] ;  /* 0x00001c0c040f7981 */ /* 0x000f62000c1e1900 */
[----:B------:R-:W-:-:S02]  /*0540*/  LEA R8, R2, R1, 0x2 ;  /* 0x0000000102087211 */ /* 0x000fc400078e10ff */
[----:B------:R-:W-:-:S03]  /*0550*/  IADD3 R2, PT, PT, R2, 0x8, RZ ;  /* 0x0000000802027810 */ /* 0x000fc60007ffe0ff */
[----:B--2---:R0:W-:Y:S04]  /*0560*/  STL.64 [R8], R6 ;  /* 0x0000000608007387 */ /* 0x0041e80000100a00 */
[----:B---3--:R0:W-:Y:S04]  /*0570*/  STL.64 [R8+0x8], R10 ;  /* 0x0000080a08007387 */ /* 0x0081e80000100a00 */
[----:B----4-:R0:W-:Y:S04]  /*0580*/  STL.64 [R8+0x10], R12 ;  /* 0x0000100c08007387 */ /* 0x0101e80000100a00 */
[----:B-----5:R0:W-:Y:S02]  /*0590*/  STL.64 [R8+0x18], R14 ;  /* 0x0000180e08007387 */ /* 0x0201e40000100a00 */
.L_x_102:
[----:B------:R-:W-:Y:S05]  /*05a0*/  BRA.U !UP2, `(.L_x_101) ;  /* 0x000000010a707547 */ /* 0x000fea000b800000 */
[----:B------:R-:W-:Y:S02]  /*05b0*/  UISETP.GE.U32.AND UP1, UPT, UR6, 0x4, UPT ;  /* 0x000000040600788c */ /* 0x000fe4000bf26070 */
[----:B------:R-:W-:-:S04]  /*05c0*/  ULOP3.LUT UR5, UR4, 0x3, URZ, 0xc0, !UPT ;  /* 0x0000000304057892 */ /* 0x000fc8000f8ec0ff */
[----:B------:R-:W-:-:S03]  /*05d0*/  UISETP.NE.AND UP2, UPT, UR5, URZ, UPT ;  /* 0x000000ff0500728c */ /* 0x000fc6000bf45270 */
[----:B------:R-:W-:Y:S08]  /*05e0*/  BRA.U !UP1, `(.L_x_103) ;  /* 0x00000001092c7547 */ /* 0x000ff0000b800000 */
[----:B------:R-:W1:Y:S01]  /*05f0*/  LDC.64 R4, c[0x0][0x380] ;  /* 0x0000e000ff047b82 */ /* 0x000e620000000a00 */
[----:B0-----:R-:W-:-:S05]  /*0600*/  IADD3 R7, PT, PT, R3, R2, RZ ;  /* 0x0000000203077210 */ /* 0x001fca0007ffe0ff */
[----:B-1----:R-:W-:-:S05]  /*0610*/  IMAD.WIDE R4, R7, 0x4, R4 ;  /* 0x0000000407047825 */ /* 0x002fca00078e0204 */
[----:B------:R-:W2:Y:S04]  /*0620*/  LDG.E R6, desc[UR12][R4.64] ;  /* 0x0000000c04067981 */ /* 0x000ea8000c1e1900 */
[----:B------:R-:W2:Y:S04]  /*0630*/  LDG.E R7, desc[UR12][R4.64+0x4] ;  /* 0x0000040c04077981 */ /* 0x000ea8000c1e1900 */
[----:B------:R-:W3:Y:S04]  /*0640*/  LDG.E R10, desc[UR12][R4.64+0x8] ;  /* 0x0000080c040a7981 */ /* 0x000ee8000c1e1900 */
[----:B------:R-:W3:Y:S01]  /*0650*/  LDG.E R11, desc[UR12][R4.64+0xc] ;  /* 0x00000c0c040b7981 */ /* 0x000ee2000c1e1900 */
[----:B------:R-:W-:-:S02]  /*0660*/  LEA R8, R2, R1, 0x2 ;  /* 0x0000000102087211 */ /* 0x000fc400078e10ff */
[----:B------:R-:W-:-:S03]  /*0670*/  IADD3 R2, PT, PT, R2, 0x4, RZ ;  /* 0x0000000402027810 */ /* 0x000fc60007ffe0ff */
[----:B--2---:R1:W-:Y:S04]  /*0680*/  STL.64 [R8], R6 ;  /* 0x0000000608007387 */ /* 0x0043e80000100a00 */
[----:B---3--:R1:W-:Y:S02]  /*0690*/  STL.64 [R8+0x8], R10 ;  /* 0x0000080a08007387 */ /* 0x0083e40000100a00 */
.L_x_103:
[----:B------:R-:W-:Y:S05]  /*06a0*/  BRA.U !UP2, `(.L_x_101) ;  /* 0x000000010a307547 */ /* 0x000fea000b800000 */
[----:B------:R-:W2:Y:S01]  /*06b0*/  LDC.64 R4, c[0x0][0x380] ;  /* 0x0000e000ff047b82 */ /* 0x000ea20000000a00 */
[----:B01----:R-:W-:Y:S01]  /*06c0*/  IADD3 R7, PT, PT, R3, R2, RZ ;  /* 0x0000000203077210 */ /* 0x003fe20007ffe0ff */
[----:B------:R-:W-:Y:S01]  /*06d0*/  UIADD3 UR5, UPT, UPT, -UR5, URZ, URZ ;  /* 0x000000ff05057290 */ /* 0x000fe2000fffe1ff */
[----:B------:R-:W-:-:S11]  /*06e0*/  LEA R9, R2, R1, 0x2 ;  /* 0x0000000102097211 */ /* 0x000fd600078e10ff */
.L_x_104:
[----:B--2---:R-:W-:-:S06]  /*06f0*/  IMAD.WIDE R2, R7, 0x4, R4 ;  /* 0x0000000407027825 */ /* 0x004fcc00078e0204 */
[----:B------:R-:W2:Y:S01]  /*0700*/  LDG.E R2, desc[UR12][R2.64] ;  /* 0x0000000c02027981 */ /* 0x000ea2000c1e1900 */
[----:B------:R-:W-:Y:S01]  /*0710*/  UIADD3 UR5, UPT, UPT, UR5, 0x1, URZ ;  /* 0x0000000105057890 */ /* 0x000fe2000fffe0ff */
[----:B------:R-:W-:-:S03]  /*0720*/  IADD3 R7, PT, PT, R7, 0x1, RZ ;  /* 0x0000000107077810 */ /* 0x000fc60007ffe0ff */
[----:B------:R-:W-:Y:S01]  /*0730*/  UISETP.NE.AND UP1, UPT, UR5, URZ, UPT ;  /* 0x000000ff0500728c */ /* 0x000fe2000bf25270 */
[----:B--2---:R0:W-:Y:S02]  /*0740*/  STL [R9], R2 ;  /* 0x0000000209007387 */ /* 0x0041e40000100800 */
[----:B0-----:R-:W-:-:S06]  /*0750*/  IADD3 R9, PT, PT, R9, 0x4, RZ ;  /* 0x0000000409097810 */ /* 0x001fcc0007ffe0ff */
[----:B------:R-:W-:Y:S05]  /*0760*/  BRA.U UP1, `(.L_x_104) ;  /* 0xfffffffd01e07547 */ /* 0x000fea000b83ffff */
.L_x_101:
[----:B------:R-:W2:Y:S01]  /*0770*/  LDCU UR5, c[0x0][0x39c] ;  /* 0x00007380ff0577ac */ /* 0x000ea20008000800 */
[----:B------:R-:W-:Y:S01]  /*0780*/  HFMA2 R16, -RZ, RZ, 0, 0 ;  /* 0x00000000ff107431 */ /* 0x000fe200000001ff */
[----:B------:R-:W-:Y:S01]  /*0790*/  MOV R19, RZ ;  /* 0x000000ff00137202 */ /* 0x000fe20000000f00 */
[----:B--2---:R-:W-:-:S09]  /*07a0*/  UISETP.GE.U32.AND UP1, UPT, UR5, 0xf, UPT ;  /* 0x0000000f0500788c */ /* 0x004fd2000bf26070 */
[----:B------:R-:W-:Y:S05]  /*07b0*/  BRA.U !UP1, `(.L_x_105) ;  /* 0x0000000109847547 */ /* 0x000fea000b800000 */
[----:B------:R-:W-:Y:S01]  /*07c0*/  ULOP3.LUT UR6, UR4, 0xfffffff0, URZ, 0xc0, !UPT ;  /* 0xfffffff004067892 */ /* 0x000fe2000f8ec0ff */
[----:B------:R-:W-:Y:S02]  /*07d0*/  IADD3 R17, PT, PT, R1, 0x20, RZ ;  /* 0x0000002001117810 */ /* 0x000fe40007ffe0ff */
[----:B------:R-:W-:Y:S01]  /*07e0*/  MOV R19, RZ ;  /* 0x000000ff00137202 */ /* 0x000fe20000000f00 */
[----:B------:R-:W-:Y:S02]  /*07f0*/  UIADD3 UR5, UPT, UPT, -UR6, URZ, URZ ;  /* 0x000000ff06057290 */ /* 0x000fe4000fffe1ff */
[----:B------:R-:W-:-:S10]  /*0800*/  MOV R16, UR6 ;  /* 0x0000000600107c02 */ /* 0x000fd40008000f00 */
.L_x_106:
[----:B------:R-:W2:Y:S04]  /*0810*/  LDL.64 R20, [R17+-0x20] ;  /* 0xffffe00011147983 */ /* 0x000ea80000100a00 */
[----:B0-----:R-:W3:Y:S04]  /*0820*/  LDL.64 R14, [R17+-0x18] ;  /* 0xffffe800110e7983 */ /* 0x001ee80000100a00 */
[----:B------:R-:W4:Y:S04]  /*0830*/  LDL.64 R12, [R17+-0x10] ;  /* 0xfffff000110c7983 */ /* 0x000f280000100a00 */
[----:B-1----:R-:W5:Y:S04]  /*0840*/  LDL.64 R10, [R17+-0x8] ;  /* 0xfffff800110a7983 */ /* 0x002f680000100a00 */
[----:B------:R-:W5:Y:S04]  /*0850*/  LDL.64 R8, [R17] ;  /* 0x0000000011087983 */ /* 0x000f680000100a00 */
[----:B------:R-:W5:Y:S04]  /*0860*/  LDL.64 R6, [R17+0x8] ;  /* 0x0000080011067983 */ /* 0x000f680000100a00 */
[----:B------:R-:W5:Y:S04]  /*0870*/  LDL.64 R4, [R17+0x10] ;  /* 0x0000100011047983 */ /* 0x000f680000100a00 */
[----:B------:R0:W5:Y:S01]  /*0880*/  LDL.64 R2, [R17+0x18] ;  /* 0x0000180011027983 */ /* 0x0001620000100a00 */
[----:B------:R-:W-:-:S04]  /*0890*/  UIADD3 UR5, UPT, UPT, UR5, 0x10, URZ ;  /* 0x0000001005057890 */ /* 0x000fc8000fffe0ff */
[----:B------:R-:W-:Y:S01]  /*08a0*/  UISETP.NE.AND UP1, UPT, UR5, URZ, UPT ;  /* 0x000000ff0500728c */ /* 0x000fe2000bf25270 */
[----:B0-----:R-:W-:Y:S01]  /*08b0*/  IADD3 R17, PT, PT, R17, 0x40, RZ ;  /* 0x0000004011117810 */ /* 0x001fe20007ffe0ff */
[----:B--2---:R-:W-:-:S04]  /*08c0*/  FADD R20, R20, R19 ;  /* 0x0000001314147221 */ /* 0x004fc80000000000 */
[----:B------:R-:W-:-:S04]  /*08d0*/  FADD R21, R20, R21 ;  /* 0x0000001514157221 */ /* 0x000fc80000000000 */
[----:B---3--:R-:W-:-:S04]  /*08e0*/  FADD R14, R21, R14 ;  /* 0x0000000e150e7221 */ /* 0x008fc80000000000 */
[----:B------:R-:W-:-:S04]  /*08f0*/  FADD R15, R14, R15 ;  /* 0x0000000f0e0f7221 */ /* 0x000fc80000000000 */
[----:B----4-:R-:W-:-:S04]  /*0900*/  FADD R12, R15, R12 ;  /* 0x0000000c0f0c7221 */ /* 0x010fc80000000000 */
[----:B------:R-:W-:-:S04]  /*0910*/  FADD R13, R12, R13 ;  /* 0x0000000d0c0d7221 */ /* 0x000fc80000000000 */
[----:B-----5:R-:W-:-:S04]  /*0920*/  FADD R10, R13, R10 ;  /* 0x0000000a0d0a7221 */ /* 0x020fc80000000000 */
[----:B------:R-:W-:-:S04]  /*0930*/  FADD R11, R10, R11 ;  /* 0x0000000b0a0b7221 */ /* 0x000fc80000000000 */
[----:B------:R-:W-:-:S04]  /*0940*/  FADD R8, R11, R8 ;  /* 0x000000080b087221 */ /* 0x000fc80000000000 */
[----:B------:R-:W-:-:S04]  /*0950*/  FADD R9, R8, R9 ;  /* 0x0000000908097221 */ /* 0x000fc80000000000 */
[----:B------:R-:W-:-:S04]  /*0960*/  FADD R6, R9, R6 ;  /* 0x0000000609067221 */ /* 0x000fc80000000000 */
[----:B------:R-:W-:-:S04]  /*0970*/  FADD R7, R6, R7 ;  /* 0x0000000706077221 */ /* 0x000fc80000000000 */
[----:B------:R-:W-:-:S04]  /*0980*/  FADD R4, R7, R4 ;  /* 0x0000000407047221 */ /* 0x000fc80000000000 */
[----:B------:R-:W-:-:S04]  /*0990*/  FADD R5, R4, R5 ;  /* 0x0000000504057221 */ /* 0x000fc80000000000 */
[----:B------:R-:W-:-:S04]  /*09a0*/  FADD R2, R5, R2 ;  /* 0x0000000205027221 */ /* 0x000fc80000000000 */
[----:B------:R-:W-:Y:S01]  /*09b0*/  FADD R19, R2, R3 ;  /* 0x0000000302137221 */ /* 0x000fe20000000000 */
[----:B------:R-:W-:Y:S06]  /*09c0*/  BRA.U UP1, `(.L_x_106) ;  /* 0xfffffffd01907547 */ /* 0x000fec000b83ffff */
.L_x_105:
[----:B------:R-:W-:Y:S05]  /*09d0*/  BRA.U !UP0, `(.L_x_107) ;  /* 0x0000000108a07547 */ /* 0x000fea000b800000 */
[----:B------:R-:W-:Y:S02]  /*09e0*/  UISETP.GE.U32.AND UP0, UPT, UR8, 0x8, UPT ;  /* 0x000000080800788c */ /* 0x000fe4000bf06070 */
[----:B------:R-:W-:-:S04]  /*09f0*/  ULOP3.LUT UR5, UR4, 0x7, URZ, 0xc0, !UPT ;  /* 0x0000000704057892 */ /* 0x000fc8000f8ec0ff */
[----:B------:R-:W-:-:S03]  /*0a00*/  UISETP.NE.AND UP1, UPT, UR5, URZ, UPT ;  /* 0x000000ff0500728c */ /* 0x000fc6000bf25270 */
[----:B------:R-:W-:Y:S08]  /*0a10*/  BRA.U !UP0, `(.L_x_108) ;  /* 0x0000000108387547 */ /* 0x000ff0000b800000 */
[----:B------:R-:W-:-:S05]  /*0a20*/  LEA R4, R16, R1, 0x2 ;  /* 0x0000000110047211 */ /* 0x000fca00078e10ff */
[----:B01----:R-:W2:Y:S04]  /*0a30*/  LDL.64 R6, [R4] ;  /* 0x0000000004067983 */ /* 0x003ea80000100a00 */
[----:B------:R-:W3:Y:S04]  /*0a40*/  LDL.64 R8, [R4+0x8] ;  /* 0x0000080004087983 */ /* 0x000ee80000100a00 */
[----:B------:R-:W4:Y:S04]  /*0a50*/  LDL.64 R10, [R4+0x10] ;  /* 0x00001000040a7983 */ /* 0x000f280000100a00 */
[----:B------:R-:W5:Y:S01]  /*0a60*/  LDL.64 R2, [R4+0x18] ;  /* 0x0000180004027983 */ /* 0x000f620000100a00 */
[----:B------:R-:W-:Y:S01]  /*0a70*/  IADD3 R16, PT, PT, R16, 0x8, RZ ;  /* 0x0000000810107810 */ /* 0x000fe20007ffe0ff */
[----:B--2---:R-:W-:-:S04]  /*0a80*/  FADD R6, R19, R6 ;  /* 0x0000000613067221 */ /* 0x004fc80000000000 */
[----:B------:R-:W-:-:S04]  /*0a90*/  FADD R7, R6, R7 ;  /* 0x0000000706077221 */ /* 0x000fc80000000000 */
[----:B---3--:R-:W-:-:S04]  /*0aa0*/  FADD R8, R7, R8 ;  /* 0x0000000807087221 */ /* 0x008fc80000000000 */
[----:B------:R-:W-:-:S04]  /*0ab0*/  FADD R9, R8, R9 ;  /* 0x0000000908097221 */ /* 0x000fc80000000000 */
[----:B----4-:R-:W-:-:S04]  /*0ac0*/  FADD R10, R9, R10 ;  /* 0x0000000a090a7221 */ /* 0x010fc80000000000 */
[----:B------:R-:W-:-:S04]  /*0ad0*/  FADD R11, R10, R11 ;  /* 0x0000000b0a0b7221 */ /* 0x000fc80000000000 */
[----:B-----5:R-:W-:-:S04]  /*0ae0*/  FADD R2, R11, R2 ;  /* 0x000000020b027221 */ /* 0x020fc80000000000 */
[----:B------:R-:W-:-:S07]  /*0af0*/  FADD R19, R2, R3 ;  /* 0x0000000302137221 */ /* 0x000fce0000000000 */
.L_x_108:
[----:B------:R-:W-:Y:S05]  /*0b00*/  BRA.U !UP1, `(.L_x_107) ;  /* 0x0000000109547547 */ /* 0x000fea000b800000 */
[----:B------:R-:W-:Y:S02]  /*0b10*/  UISETP.GE.U32.AND UP0, UPT, UR5, 0x4, UPT ;  /* 0x000000040500788c */ /* 0x000fe4000bf06070 */
[----:B------:R-:W-:-:S04]  /*0b20*/  ULOP3.LUT UR4, UR4, 0x3, URZ, 0xc0, !UPT ;  /* 0x0000000304047892 */ /* 0x000fc8000f8ec0ff */
[----:B------:R-:W-:-:S03]  /*0b30*/  UISETP.NE.AND UP1, UPT, UR4, URZ, UPT ;  /* 0x000000ff0400728c */ /* 0x000fc6000bf25270 */
[----:B------:R-:W-:Y:S08]  /*0b40*/  BRA.U !UP0, `(.L_x_109) ;  /* 0x0000000108207547 */ /* 0x000ff0000b800000 */
[----:B------:R-:W-:-:S05]  /*0b50*/  LEA R2, R16, R1, 0x2 ;  /* 0x0000000110027211 */ /* 0x000fca00078e10ff */
[----:B------:R-:W2:Y:S04]  /*0b60*/  LDL.64 R4, [R2] ;  /* 0x0000000002047983 */ /* 0x000ea80000100a00 */
[----:B01----:R-:W3:Y:S01]  /*0b70*/  LDL.64 R6, [R2+0x8] ;  /* 0x0000080002067983 */ /* 0x003ee20000100a00 */
[----:B------:R-:W-:Y:S01]  /*0b80*/  IADD3 R16, PT, PT, R16, 0x4, RZ ;  /* 0x0000000410107810 */ /* 0x000fe20007ffe0ff */
[----:B--2---:R-:W-:-:S04]  /*0b90*/  FADD R4, R19, R4 ;  /* 0x0000000413047221 */ /* 0x004fc80000000000 */
[----:B------:R-:W-:-:S04]  /*0ba0*/  FADD R5, R4, R5 ;  /* 0x0000000504057221 */ /* 0x000fc80000000000 */
[----:B---3--:R-:W-:-:S04]  /*0bb0*/  FADD R6, R5, R6 ;  /* 0x0000000605067221 */ /* 0x008fc80000000000 */
[----:B------:R-:W-:-:S07]  /*0bc0*/  FADD R19, R6, R7 ;  /* 0x0000000706137221 */ /* 0x000fce0000000000 */
.L_x_109:
[----:B------:R-:W-:Y:S05]  /*0bd0*/  BRA.U !UP1, `(.L_x_107) ;  /* 0x0000000109207547 */ /* 0x000fea000b800000 */
[----:B------:R-:W-:Y:S01]  /*0be0*/  LEA R16, R16, R1, 0x2 ;  /* 0x0000000110107211 */ /* 0x000fe200078e10ff */
[----:B------:R-:W-:-:S12]  /*0bf0*/  UIADD3 UR4, UPT, UPT, -UR4, URZ, URZ ;  /* 0x000000ff04047290 */ /* 0x000fd8000fffe1ff */
.L_x_110:
[----:B------:R2:W3:Y:S01]  /*0c00*/  LDL R2, [R16] ;  /* 0x0000000010027983 */ /* 0x0004e20000100800 */
[----:B------:R-:W-:-:S04]  /*0c10*/  UIADD3 UR4, UPT, UPT, UR4, 0x1, URZ ;  /* 0x0000000104047890 */ /* 0x000fc8000fffe0ff */
[----:B------:R-:W-:Y:S01]  /*0c20*/  UISETP.NE.AND UP0, UPT, UR4, URZ, UPT ;  /* 0x000000ff0400728c */ /* 0x000fe2000bf05270 */
[----:B--2---:R-:W-:Y:S01]  /*0c30*/  IADD3 R16, PT, PT, R16, 0x4, RZ ;  /* 0x0000000410107810 */ /* 0x004fe20007ffe0ff */
[----:B---3--:R-:W-:-:S07]  /*0c40*/  FADD R19, R2, R19 ;  /* 0x0000001302137221 */ /* 0x008fce0000000000 */
[----:B------:R-:W-:Y:S05]  /*0c50*/  BRA.U UP0, `(.L_x_110) ;  /* 0xfffffffd00e87547 */ /* 0x000fea000b83ffff */
.L_x_107:
[----:B------:R-:W-:-:S07]  /*0c60*/  FMUL R19, R19, 6.28318023681640625 ;  /* 0x40c90fd013137820 */ /* 0x000fce0000400000 */
.L_x_98:
[----:B0-----:R-:W0:Y:S02]  /*0c70*/  LDC.64 R2, c[0x0][0x388] ;  /* 0x0000e200ff027b82 */ /* 0x001e240000000a00 */
[----:B0-----:R-:W-:-:S05]  /*0c80*/  IMAD.WIDE.U32 R2, R0, 0x4, R2 ;  /* 0x0000000400027825 */ /* 0x001fca00078e0002 */
[----:B------:R-:W-:Y:S01]  /*0c90*/  STG.E desc[UR12][R2.64], R19 ;  /* 0x0000001302007986 */ /* 0x000fe2000c10190c */
[----:B------:R-:W-:Y:S05]  /*0ca0*/  EXIT ;  /* 0x000000000000794d */ /* 0x000fea0003800000 */
.L_x_111:
        /* <DEDUP_REMOVED lines=13> */
.L_x_158:


//--------------------- .text._Z5initXPfS_S_fii   --------------------------
	.section	.text._Z5initXPfS_S_fii,"ax",@progbits
	.align	128
        .global         _Z5initXPfS_S_fii
        .type           _Z5initXPfS_S_fii,@function
        .size           _Z5initXPfS_S_fii,(.L_x_159 - _Z5initXPfS_S_fii)
        .other          _Z5initXPfS_S_fii,@"STO_CUDA_ENTRY STV_DEFAULT"
_Z5initXPfS_S_fii:
.text._Z5initXPfS_S_fii:
[----:B------:R-:W-:Y:S01]  /*0000*/  LDC R1, c[0x0][0x37c] ;  /* 0x0000df00ff017b82 */ /* 0x000fe20000000800 */
[----:B------:R-:W0:Y:S07]  /*0010*/  S2R R5, SR_CTAID.X ;  /* 0x0000000000057919 */ /* 0x000e2e0000002500 */
[----:B------:R-:W1:Y:S01]  /*0020*/  LDC R6, c[0x0][0x3a0] ;  /* 0x0000e800ff067b82 */ /* 0x000e620000000800 */
[----:B------:R-:W0:Y:S01]  /*0030*/  LDCU UR4, c[0x0][0x360] ;  /* 0x00006c00ff0477ac */ /* 0x000e220008000800 */
[----:B------:R-:W0:Y:S01]  /*0040*/  S2R R0, SR_TID.X ;  /* 0x0000000000007919 */ /* 0x000e220000002100 */
[----:B------:R-:W2:Y:S01]  /*0050*/  LDCU UR5, c[0x0][0x39c] ;  /* 0x00007380ff0577ac */ /* 0x000ea20008000800 */
[----:B-1----:R-:W-:Y:S01]  /*0060*/  ISETP.GE.AND P0, PT, R6, RZ, PT ;  /* 0x000000ff0600720c */ /* 0x002fe20003f06270 */
[----:B0-----:R-:W-:-:S05]  /*0070*/  IMAD R5, R5, UR4, R0 ;  /* 0x0000000405057c24 */ /* 0x001fca000f8e0200 */
[----:B--2---:R-:W-:-:S13]  /*0080*/  ISETP.GT.OR P0, PT, R5, UR5, !P0 ;  /* 0x0000000505007c0c */ /* 0x004fda000c704670 */
[----:B------:R-:W-:Y:S05]  /*0090*/  @P0 EXIT ;  /* 0x000000000000094d */ /* 0x000fea0003800000 */
[----:B------:R-:W0:Y:S01]  /*00a0*/  LDC.64 R2, c[0x0][0x380] ;  /* 0x0000e000ff027b82 */ /* 0x000e220000000a00 */
[----:B------:R-:W1:Y:S01]  /*00b0*/  LDCU UR4, c[0x0][0x398] ;  /* 0x00007300ff0477ac */ /* 0x000e620008000800 */
[C---:B------:R-:W-:Y:S01]  /*00c0*/  ISETP.GE.U32.AND P1, PT, R6.reuse, 0x7, PT ;  /* 0x000000070600780c */ /* 0x040fe20003f26070 */
[----:B------:R-:W-:Y:S02]  /*00d0*/  VIADD R10, R6, 0x1 ;  /* 0x00000001060a7836 */ /* 0x000fe40000000000 */
[----:B------:R-:W-:Y:S01]  /*00e0*/  IMAD R0, R5, R6, R5 ;  /* 0x0000000605007224 */ /* 0x000fe200078e0205 */
[----:B------:R-:W2:Y:S01]  /*00f0*/  LDCU.64 UR8, c[0x0][0x358] ;  /* 0x00006b00ff0877ac */ /* 0x000ea20008000a00 */
[----:B------:R-:W-:Y:S01]  /*0100*/  IMAD.MOV.U32 R7, RZ, RZ, RZ ;  /* 0x000000ffff077224 */ /* 0x000fe200078e00ff */
[----:B------:R-:W-:-:S04]  /*0110*/  LOP3.LUT R13, R10, 0x7, RZ, 0xc0, !PT ;  /* 0x000000070a0d7812 */ /* 0x000fc800078ec0ff */
[----:B------:R-:W-:Y:S01]  /*0120*/  ISETP.NE.AND P0, PT, R13, RZ, PT ;  /* 0x000000ff0d00720c */ /* 0x000fe20003f05270 */
[----:B0-----:R-:W-:Y:S02]  /*0130*/  IMAD.WIDE R2, R5, 0x4, R2 ;  /* 0x0000000405027825 */ /* 0x001fe400078e0202 */
[----:B-1----:R-:W0:Y:S01]  /*0140*/  F2F.F64.F32 R4, UR4 ;  /* 0x0000000400047d10 */ /* 0x002e220008201800 */
[----:B--2---:R-:W-:Y:S09]  /*0150*/  @!P1 BRA `(.L_x_112) ;  /* 0x0000000400709947 */ /* 0x004ff20003800000 */
[----:B------:R-:W1:Y:S01]  /*0160*/  LDCU.64 UR6, c[0x0][0x390] ;  /* 0x00007200ff0677ac */ /* 0x000e620008000a00 */
[----:B------:R-:W-:Y:S02]  /*0170*/  LOP3.LUT R7, R10, 0xfffffff8, RZ, 0xc0, !PT ;  /* 0xfffffff80a077812 */ /* 0x000fe400078ec0ff */
[----:B------:R-:W-:Y:S01]  /*0180*/  MOV R11, R0 ;  /* 0x00000000000b7202 */ /* 0x000fe20000000f00 */
[----:B------:R-:W2:Y:S02]  /*0190*/  LDCU.64 UR4, c[0x0][0x388] ;  /* 0x00007100ff0477ac */ /* 0x000ea40008000a00 */
[----:B------:R-:W-:Y:S01]  /*01a0*/  IMAD.MOV R12, RZ, RZ, -R7 ;  /* 0x000000ffff0c7224 */ /* 0x000fe200078e0a07 */
[----:B-1----:R-:W-:-:S04]  /*01b0*/  UIADD3 UR6, UP0, UPT, UR6, 0x10, URZ ;  /* 0x0000001006067890 */ /* 0x002fc8000ff1e0ff */
[----:B------:R-:W-:Y:S02]  /*01c0*/  UIADD3.X UR7, UPT, UPT, URZ, UR7, URZ, UP0, !UPT ;  /* 0x00000007ff077290 */ /* 0x000fe400087fe4ff */
[----:B--2---:R-:W-:Y:S01]  /*01d0*/  UIADD3 UR4, UP1, UPT, UR4, 0x10, URZ ;  /* 0x0000001004047890 */ /* 0x004fe2000ff3e0ff */
[----:B------:R-:W-:-:S03]  /*01e0*/  MOV R8, UR6 ;  /* 0x0000000600087c02 */ /* 0x000fc60008000f00 */
[----:B------:R-:W-:Y:S01]  /*01f0*/  IMAD.U32 R9, RZ, RZ, UR7 ;  /* 0x00000007ff097e24 */ /* 0x000fe2000f8e00ff */
[----:B------:R-:W-:-:S12]  /*0200*/  UIADD3.X UR5, UPT, UPT, URZ, UR5, URZ, UP1, !UPT ;  /* 0x00000005ff057290 */ /* 0x000fd80008ffe4ff */
.L_x_113:
[----:B--2---:R-:W2:Y:S04]  /*0210*/  LDG.E R18, desc[UR8][R8.64+-0x10] ;  /* 0xfffff00808127981 */ /* 0x004ea8000c1e1900 */
[----:B------:R-:W3:Y:S01]  /*0220*/  LDG.E R20, desc[UR8][R2.64] ;  /* 0x0000000802147981 */ /* 0x000ee2000c1e1900 */
[----:B--2---:R-:W1:Y:S02]  /*0230*/  F2F.F64.F32 R14, R18 ;  /* 0x00000012000e7310 */ /* 0x004e640000201800 */
[----:B-1----:R-:W-:-:S06]  /*0240*/  DADD R16, R14, 1 ;  /* 0x3ff000000e107429 */ /* 0x002fcc0000000000 */
[----:B---3--:R-:W0:Y:S02]  /*0250*/  F2F.F64.F32 R14, R20 ;  /* 0x00000014000e7310 */ /* 0x008e240000201800 */
[----:B------:R-:W-:-:S08]  /*0260*/  DMUL R16, R16, 0.5 ;  /* 0x3fe0000010107828 */ /* 0x000fd00000000000 */
[----:B0-----:R-:W-:Y:S01]  /*0270*/  DFMA R16, R4, R16, R14 ;  /* 0x000000100410722b */ /* 0x001fe2000000000e */
[----:B------:R-:W-:Y:S01]  /*0280*/  MOV R14, UR4 ;  /* 0x00000004000e7c02 */ /* 0x000fe20008000f00 */
[----:B------:R-:W-:-:S04]  /*0290*/  IMAD.U32 R15, RZ, RZ, UR5 ;  /* 0x00000005ff0f7e24 */ /* 0x000fc8000f8e00ff */
[----:B------:R-:W-:-:S04]  /*02a0*/  IMAD.WIDE R14, R11, 0x4, R14 ;  /* 0x000000040b0e7825 */ /* 0x000fc800078e020e */
[----:B------:R-:W0:Y:S02]  /*02b0*/  F2F.F32.F64 R17, R16 ;  /* 0x0000001000117310 */ /* 0x000e240000301000 */
[----:B0-----:R0:W-:Y:S04]  /*02c0*/  STG.E desc[UR8][R14.64+-0x10], R17 ;  /* 0xfffff0110e007986 */ /* 0x0011e8000c101908 */
[----:B------:R-:W2:Y:S04]  /*02d0*/  LDG.E R23, desc[UR8][R8.64+-0xc] ;  /* 0xfffff40808177981 */ /* 0x000ea8000c1e1900 */
[----:B------:R-:W3:Y:S01]  /*02e0*/  LDG.E R22, desc[UR8][R2.64] ;  /* 0x0000000802167981 */ /* 0x000ee2000c1e1900 */
[----:B--2---:R-:W1:Y:S02]  /*02f0*/  F2F.F64.F32 R18, R23 ;  /* 0x0000001700127310 */ /* 0x004e640000201800 */
[----:B-1----:R-:W-:-:S06]  /*0300*/  DADD R20, R18, 1 ;  /* 0x3ff0000012147429 */ /* 0x002fcc0000000000 */
[----:B---3--:R-:W1:Y:S02]  /*0310*/  F2F.F64.F32 R18, R22 ;  /* 0x0000001600127310 */ /* 0x008e640000201800 */
[----:B------:R-:W-:-:S08]  /*0320*/  DMUL R20, R20, 0.5 ;  /* 0x3fe0000014147828 */ /* 0x000fd00000000000 */
[----:B-1----:R-:W-:-:S10]  /*0330*/  DFMA R18, R4, R20, R18 ;  /* 0x000000140412722b */ /* 0x002fd40000000012 */
[----:B------:R-:W1:Y:S02]  /*0340*/  F2F.F32.F64 R19, R18 ;  /* 0x0000001200137310 */ /* 0x000e640000301000 */
[----:B-1----:R1:W-:Y:S04]  /*0350*/  STG.E desc[UR8][R14.64+-0xc], R19 ;  /* 0xfffff4130e007986 */ /* 0x0023e8000c101908 */
[----:B------:R-:W0:Y:S04]  /*0360*/  LDG.E R25, desc[UR8][R8.64+-0x8] ;  /* 0xfffff80808197981 */ /* 0x000e28000c1e1900 */
[----:B------:R-:W2:Y:S01]  /*0370*/  LDG.E R24, desc[UR8][R2.64] ;  /* 0x0000000802187981 */ /* 0x000ea2000c1e1900 */
[----:B0-----:R-:W0:Y:S02]  /*0380*/  F2F.F64.F32 R16, R25 ;  /* 0x0000001900107310 */ /* 0x001e240000201800 */
[----:B0-----:R-:W-:-:S06]  /*0390*/  DADD R20, R16, 1 ;  /* 0x3ff0000010147429 */ /* 0x001fcc0000000000 */
[----:B--2---:R-:W0:Y:S02]  /*03a0*/  F2F.F64.F32 R16, R24 ;  /* 0x0000001800107310 */ /* 0x004e240000201800 */
[----:B------:R-:W-:-:S08]  /*03b0*/  DMUL R20, R20, 0.5 ;  /* 0x3fe0000014147828 */ /* 0x000fd00000000000 */
[----:B0-----:R-:W-:-:S10]  /*03c0*/  DFMA R16, R4, R20, R16 ;  /* 0x000000140410722b */ /* 0x001fd40000000010 */
[----:B------:R-:W0:Y:S02]  /*03d0*/  F2F.F32.F64 R17, R16 ;  /* 0x0000001000117310 */ /* 0x000e240000301000 */
[----:B0-----:R0:W-:Y:S04]  /*03e0*/  STG.E desc[UR8][R14.64+-0x8], R17 ;  /* 0xfffff8110e007986 */ /* 0x0011e8000c101908 */
[----:B------:R-:W1:Y:S04]  /*03f0*/  LDG.E R23, desc[UR8][R8.64+-0x4] ;  /* 0xfffffc0808177981 */ /* 0x000e68000c1e1900 */
[----:B------:R-:W2:Y:S01]  /*0400*/  LDG.E R22, desc[UR8][R2.64] ;  /* 0x0000000802167981 */ /* 0x000ea2000c1e1900 */
[----:B-1----:R-:W1:Y:S02]  /*0410*/  F2F.F64.F32 R18, R23 ;  /* 0x0000001700127310 */ /* 0x002e640000201800 */
[----:B-1----:R-:W-:-:S06]  /*0420*/  DADD R20, R18, 1 ;  /* 0x3ff0000012147429 */ /* 0x002fcc0000000000 */
[----:B--2---:R-:W1:Y:S02]  /*0430*/  F2F.F64.F32 R18, R22 ;  /* 0x0000001600127310 */ /* 0x004e640000201800 */
        /* <DEDUP_REMOVED lines=31> */
[----:B------:R0:W1:Y:S04]  /*0630*/  LDG.E R23, desc[UR8][R8.64+0xc] ;  /* 0x00000c0808177981 */ /* 0x000068000c1e1900 */
[----:B------:R-:W3:Y:S01]  /*0640*/  LDG.E R22, desc[UR8][R2.64] ;  /* 0x0000000802167981 */ /* 0x000ee2000c1e1900 */
[----:B------:R-:W-:-:S02]  /*0650*/  IADD3 R12, PT, PT, R12, 0x8, RZ ;  /* 0x000000080c0c7810 */ /* 0x000fc40007ffe0ff */
[----:B------:R-:W-:Y:S02]  /*0660*/  IADD3 R11, PT, PT, R11, 0x8, RZ ;  /* 0x000000080b0b7810 */ /* 0x000fe40007ffe0ff */
[----:B------:R-:W-:Y:S02]  /*0670*/  ISETP.NE.AND P1, PT, R12, RZ, PT ;  /* 0x000000ff0c00720c */ /* 0x000fe40003f25270 */
[----:B0-----:R-:W-:-:S05]  /*0680*/  IADD3 R8, P2, PT, R8, 0x20, RZ ;  /* 0x0000002008087810 */ /* 0x001fca0007f5e0ff */
[----:B------:R-:W-:Y:S01]  /*0690*/  IMAD.X R9, RZ, RZ, R9, P2 ;  /* 0x000000ffff097224 */ /* 0x000fe200010e0609 */
[----:B-1----:R-:W0:Y:S02]  /*06a0*/  F2F.F64.F32 R18, R23 ;  /* 0x0000001700127310 */ /* 0x002e240000201800 */
[----:B0-----:R-:W-:-:S06]  /*06b0*/  DADD R20, R18, 1 ;  /* 0x3ff0000012147429 */ /* 0x001fcc0000000000 */
[----:B---3--:R-:W0:Y:S02]  /*06c0*/  F2F.F64.F32 R18, R22 ;  /* 0x0000001600127310 */ /* 0x008e240000201800 */
[----:B------:R-:W-:-:S08]  /*06d0*/  DMUL R20, R20, 0.5 ;  /* 0x3fe0000014147828 */ /* 0x000fd00000000000 */
[----:B0-----:R-:W-:-:S10]  /*06e0*/  DFMA R18, R4, R20, R18 ;  /* 0x000000140412722b */ /* 0x001fd40000000012 */
[----:B------:R-:W0:Y:S02]  /*06f0*/  F2F.F32.F64 R19, R18 ;  /* 0x0000001200137310 */ /* 0x000e240000301000 */
[----:B0-----:R2:W-:Y:S01]  /*0700*/  STG.E desc[UR8][R14.64+0xc], R19 ;  /* 0x00000c130e007986 */ /* 0x0015e2000c101908 */
[----:B------:R-:W-:Y:S05]  /*0710*/  @P1 BRA `(.L_x_113) ;  /* 0xfffffff800bc1947 */ /* 0x000fea000383ffff */
.L_x_112:
[----:B------:R-:W-:Y:S05]  /*0720*/  @!P0 EXIT ;  /* 0x000000000000894d */ /* 0x000fea0003800000 */
[----:B------:R-:W-:Y:S02]  /*0730*/  ISETP.GE.U32.AND P0, PT, R13, 0x4, PT ;  /* 0x000000040d00780c */ /* 0x000fe40003f06070 */
[----:B------:R-:W-:-:S11]  /*0740*/  LOP3.LUT P1, R10, R10, 0x3, RZ, 0xc0, !PT ;  /* 0x000000030a0a7812 */ /* 0x000fd6000782c0ff */
[----:B------:R-:W-:Y:S05]  /*0750*/  @!P0 BRA `(.L_x_114) ;  /* 0x0000000000a88947 */ /* 0x000fea0003800000 */
[----:B------:R-:W1:Y:S01]  /*0760*/  LDC.64 R8, c[0x0][0x390] ;  /* 0x0000e400ff087b82 */ /* 0x000e620000000a00 */
[----:B------:R-:W3:Y:S07]  /*0770*/  LDG.E R11, desc[UR8][R2.64] ;  /* 0x00000008020b7981 */ /* 0x000eee000c1e1900 */
[----:B--2---:R-:W2:Y:S01]  /*0780*/  LDC.64 R16, c[0x0][0x388] ;  /* 0x0000e200ff107b82 */ /* 0x004ea20000000a00 */
[----:B-1----:R-:W-:-:S05]  /*0790*/  IMAD.WIDE.U32 R8, R7, 0x4, R8 ;  /* 0x0000000407087825 */ /* 0x002fca00078e0008 */
[----:B------:R-:W4:Y:S02]  /*07a0*/  LDG.E R18, desc[UR8][R8.64] ;  /* 0x0000000808127981 */ /* 0x000f24000c1e1900 */
[----:B----4-:R-:W1:Y:S02]  /*07b0*/  F2F.F64.F32 R12, R18 ;  /* 0x00000012000c7310 */ /* 0x010e640000201800 */
[----:B-1----:R-:W-:-:S06]  /*07c0*/  DADD R14, R12, 1 ;  /* 0x3ff000000c0e7429 */ /* 0x002fcc0000000000 */
[----:B---3--:R-:W0:Y:S02]  /*07d0*/  F2F.F64.F32 R12, R11 ;  /* 0x0000000b000c7310 */ /* 0x008e240000201800 */
[----:B------:R-:W-:-:S08]  /*07e0*/  DMUL R14, R14, 0.5 ;  /* 0x3fe000000e0e7828 */ /* 0x000fd00000000000 */
[----:B0-----:R-:W-:Y:S01]  /*07f0*/  DFMA R14, R4, R14, R12 ;  /* 0x0000000e040e722b */ /* 0x001fe2000000000c */
[----:B------:R-:W-:-:S09]  /*0800*/  IMAD.IADD R13, R0, 0x1, R7 ;  /* 0x00000001000d7824 */ /* 0x000fd200078e0207 */
[----:B------:R-:W0:Y:S01]  /*0810*/  F2F.F32.F64 R15, R14 ;  /* 0x0000000e000f7310 */ /* 0x000e220000301000 */
[----:B--2---:R-:W-:-:S05]  /*0820*/  IMAD.WIDE R12, R13, 0x4, R16 ;  /* 0x000000040d0c7825 */ /* 0x004fca00078e0210 */
        /* <DEDUP_REMOVED lines=21> */
[----:B------:R-:W-:Y:S01]  /*0980*/  IADD3 R7, PT, PT, R7, 0x4, RZ ;  /* 0x0000000407077810 */ /* 0x000fe20007ffe0ff */
[----:B-1----:R-:W0:Y:S02]  /*0990*/  F2F.F64.F32 R16, R21 ;  /* 0x0000001500107310 */ /* 0x002e240000201800 */
[----:B0-----:R-:W-:-:S06]  /*09a0*/  DADD R18, R16, 1 ;  /* 0x3ff0000010127429 */ /* 0x001fcc0000000000 */
[----:B--2---:R-:W0:Y:S02]  /*09b0*/  F2F.F64.F32 R16, R20 ;  /* 0x0000001400107310 */ /* 0x004e240000201800 */
[----:B------:R-:W-:-:S08]  /*09c0*/  DMUL R18, R18, 0.5 ;  /* 0x3fe0000012127828 */ /* 0x000fd00000000000 */
[----:B0-----:R-:W-:-:S10]  /*09d0*/  DFMA R16, R4, R18, R16 ;  /* 0x000000120410722b */ /* 0x001fd40000000010 */
[----:B------:R-:W0:Y:S02]  /*09e0*/  F2F.F32.F64 R17, R16 ;  /* 0x0000001000117310 */ /* 0x000e240000301000 */
[----:B0-----:R3:W-:Y:S02]  /*09f0*/  STG.E desc[UR8][R12.64+0xc], R17 ;  /* 0x00000c110c007986 */ /* 0x0017e4000c101908 */
.L_x_114:
[----:B------:R-:W-:Y:S05]  /*0a00*/  @!P1 EXIT ;  /* 0x000000000000994d */ /* 0x000fea0003800000 */
[----:B------:R-:W-:Y:S02]  /*0a10*/  ISETP.NE.AND P0, PT, R10, 0x1, PT ;  /* 0x000000010a00780c */ /* 0x000fe40003f05270 */
[----:B------:R-:W-:-:S04]  /*0a20*/  LOP3.LUT R6, R6, 0x1, RZ, 0xc0, !PT ;  /* 0x0000000106067812 */ /* 0x000fc800078ec0ff */
[----:B------:R-:W-:-:S07]  /*0a30*/  ISETP.NE.U32.AND P1, PT, R6, 0x1, PT ;  /* 0x000000010600780c */ /* 0x000fce0003f25070 */
[----:B------:R-:W-:Y:S06]  /*0a40*/  @!P0 BRA `(.L_x_115) ;  /* 0x0000000000608947 */ /* 0x000fec0003800000 */
[----:B------:R-:W1:Y:S01]  /*0a50*/  LDC.64 R8, c[0x0][0x390] ;  /* 0x0000e400ff087b82 */ /* 0x000e620000000a00 */
[----:B------:R-:W4:Y:S07]  /*0a60*/  LDG.E R6, desc[UR8][R2.64] ;  /* 0x0000000802067981 */ /* 0x000f2e000c1e1900 */
[----:B--23--:R-:W2:Y:S01]  /*0a70*/  LDC.64 R14, c[0x0][0x388] ;  /* 0x0000e200ff0e7b82 */ /* 0x00cea20000000a00 */
[----:B-1----:R-:W-:-:S05]  /*0a80*/  IMAD.WIDE.U32 R8, R7, 0x4, R8 ;  /* 0x0000000407087825 */ /* 0x002fca00078e0008 */
[----:B------:R-:W3:Y:S02]  /*0a90*/  LDG.E R16, desc[UR8][R8.64] ;  /* 0x0000000808107981 */ /* 0x000ee4000c1e1900 */
[----:B---3--:R-:W1:Y:S02]  /*0aa0*/  F2F.F64.F32 R10, R16 ;  /* 0x00000010000a7310 */ /* 0x008e640000201800 */
[----:B-1----:R-:W-:-:S06]  /*0ab0*/  DADD R12, R10, 1 ;  /* 0x3ff000000a0c7429 */ /* 0x002fcc0000000000 */
[----:B----4-:R-:W0:Y:S02]  /*0ac0*/  F2F.F64.F32 R10, R6 ;  /* 0x00000006000a7310 */ /* 0x010e240000201800 */
        /* <DEDUP_REMOVED lines=8> */
[----:B------:R-:W-:Y:S01]  /*0b50*/  IADD3 R7, PT, PT, R7, 0x2, RZ ;  /* 0x0000000207077810 */ /* 0x000fe20007ffe0ff */
[----:B--2---:R-:W0:Y:S02]  /*0b60*/  F2F.F64.F32 R14, R8 ;  /* 0x00000008000e7310 */ /* 0x004e240000201800 */
[----:B0-----:R-:W-:-:S06]  /*0b70*/  DADD R16, R14, 1 ;  /* 0x3ff000000e107429 */ /* 0x001fcc0000000000 */
[----:B---3--:R-:W0:Y:S02]  /*0b80*/  F2F.F64.F32 R14, R18 ;  /* 0x00000012000e7310 */ /* 0x008e240000201800 */
[----:B------:R-:W-:-:S08]  /*0b90*/  DMUL R16, R16, 0.5 ;  /* 0x3fe0000010107828 */ /* 0x000fd00000000000 */
[----:B0-----:R-:W-:-:S10]  /*0ba0*/  DFMA R14, R4, R16, R14 ;  /* 0x00000010040e722b */ /* 0x001fd4000000000e */
[----:B------:R-:W0:Y:S02]  /*0bb0*/  F2F.F32.F64 R15, R14 ;  /* 0x0000000e000f7310 */ /* 0x000e240000301000 */
[----:B0-----:R1:W-:Y:S02]  /*0bc0*/  STG.E desc[UR8][R10.64+0x4], R15 ;  /* 0x0000040f0a007986 */ /* 0x0013e4000c101908 */
.L_x_115:
[----:B------:R-:W-:Y:S05]  /*0bd0*/  @!P1 EXIT ;  /* 0x000000000000994d */ /* 0x000fea0003800000 */
[----:B-1----:R-:W1:Y:S01]  /*0be0*/  LDC.64 R10, c[0x0][0x390] ;  /* 0x0000e400ff0a7b82 */ /* 0x002e620000000a00 */
[----:B------:R-:W4:Y:S07]  /*0bf0*/  LDG.E R2, desc[UR8][R2.64] ;  /* 0x0000000802027981 */ /* 0x000f2e000c1e1900 */
[----:B--23--:R-:W2:Y:S01]  /*0c00*/  LDC.64 R14, c[0x0][0x388] ;  /* 0x0000e200ff0e7b82 */ /* 0x00cea20000000a00 */
[----:B-1----:R-:W-:-:S06]  /*0c10*/  IMAD.WIDE.U32 R10, R7, 0x4, R10 ;  /* 0x00000004070a7825 */ /* 0x002fcc00078e000a */
        /* <DEDUP_REMOVED lines=9> */
[----:B0-----:R-:W-:Y:S01]  /*0cb0*/  STG.E desc[UR8][R4.64], R9 ;  /* 0x0000000904007986 */ /* 0x001fe2000c101908 */
[----:B------:R-:W-:Y:S05]  /*0cc0*/  EXIT ;  /* 0x000000000000794d */ /* 0x000fea0003800000 */
.L_x_116:
        /* <DEDUP_REMOVED lines=11> */
.L_x_159:


//--------------------- .text._Z8initMeshPfS_ffi  --------------------------
	.section	.text._Z8initMeshPfS_ffi,"ax",@progbits
	.align	128
        .global         _Z8initMeshPfS_ffi
        .type           _Z8initMeshPfS_ffi,@function
        .size           _Z8initMeshPfS_ffi,(.L_x_160 - _Z8initMeshPfS_ffi)
        .other          _Z8initMeshPfS_ffi,@"STO_CUDA_ENTRY STV_DEFAULT"
_Z8initMeshPfS_ffi:
.text._Z8initMeshPfS_ffi:
[----:B------:R-:W-:Y:S01]  /*0000*/  LDC R1, c[0x0][0x37c] ;  /* 0x0000df00ff017b82 */ /* 0x000fe20000000800 */
[----:B------:R-:W0:Y:S01]  /*0010*/  S2R R5, SR_CTAID.X ;  /* 0x0000000000057919 */ /* 0x000e220000002500 */
[----:B------:R-:W0:Y:S01]  /*0020*/  LDCU UR4, c[0x0][0x360] ;  /* 0x00006c00ff0477ac */ /* 0x000e220008000800 */
[----:B------:R-:W0:Y:S01]  /*0030*/  S2R R0, SR_TID.X ;  /* 0x0000000000007919 */ /* 0x000e220000002100 */
[----:B------:R-:W1:Y:S01]  /*0040*/  LDCU UR5, c[0x0][0x398] ;  /* 0x00007300ff0577ac */ /* 0x000e620008000800 */
[----:B0-----:R-:W-:-:S05]  /*0050*/  IMAD R5, R5, UR4, R0 ;  /* 0x0000000405057c24 */ /* 0x001fca000f8e0200 */
[----:B-1----:R-:W-:-:S13]  /*0060*/  ISETP.GT.AND P0, PT, R5, UR5, PT ;  /* 0x0000000505007c0c */ /* 0x002fda000bf04270 */
[----:B------:R-:W-:Y:S05]  /*0070*/  @P0 EXIT ;  /* 0x000000000000094d */ /* 0x000fea0003800000 */
[----:B------:R-:W0:Y:S01]  /*0080*/  LDC.64 R6, c[0x0][0x390] ;  /* 0x0000e400ff067b82 */ /* 0x000e220000000a00 */
[----:B------:R-:W1:Y:S01]  /*0090*/  LDCU.64 UR4, c[0x0][0x358] ;  /* 0x00006b00ff0477ac */ /* 0x000e620008000a00 */
[----:B------:R-:W-:-:S06]  /*00a0*/  I2FP.F32.S32 R0, R5 ;  /* 0x0000000500007245 */ /* 0x000fcc0000201400 */
[----:B------:R-:W2:Y:S01]  /*00b0*/  LDC.64 R2, c[0x0][0x380] ;  /* 0x0000e000ff027b82 */ /* 0x000ea20000000a00 */
[----:B0-----:R-:W-:Y:S01]  /*00c0*/  FFMA R7, R0, R6, R7 ;  /* 0x0000000600077223 */ /* 0x001fe20000000007 */
[----:B--2---:R-:W-:-:S05]  /*00d0*/  IMAD.WIDE R2, R5, 0x4, R2 ;  /* 0x0000000405027825 */ /* 0x004fca00078e0202 */
[----:B-1----:R-:W-:Y:S01]  /*00e0*/  STG.E desc[UR4][R2.64], R7 ;  /* 0x0000000702007986 */ /* 0x002fe2000c101904 */
[----:B------:R-:W-:Y:S05]  /*00f0*/  EXIT ;  /* 0x000000000000794d */ /* 0x000fea0003800000 */
.L_x_117:
        /* <DEDUP_REMOVED lines=16> */
.L_x_160:


//--------------------- .nv.global.init           --------------------------
	.section	.nv.global.init,"aw",@progbits
	.align	4
.nv.global.init:
	.type		__cudart_i2opi_f,@object
	.size		__cudart_i2opi_f,(.L_0 - __cudart_i2opi_f)
__cudart_i2opi_f:
        /*0000*/ 	.byte	0x41, 0x90, 0x43, 0x3c, 0x99, 0x95, 0x62, 0xdb, 0xc0, 0xdd, 0x34, 0xf5, 0xd1, 0x57, 0x27, 0xfc
        /*0010*/ 	.byte	0x29, 0x15, 0x44, 0x4e, 0x6e, 0x83, 0xf9, 0xa2
.L_0:


//--------------------- .nv.shared.reserved.0     --------------------------
	.section	.nv.shared.reserved.0,"aw",@nobits
	.weak		__nv_reservedSMEM_offset_0_alias
	.size		__nv_reservedSMEM_offset_0_alias, 0, 64
	.other		__nv_reservedSMEM_offset_0_alias,@"STO_CUDA_RESERVED_SHARED STV_DEFAULT"
__nv_reservedSMEM_offset_0_alias:
	.zero		0
	.zero		64


//--------------------- .nv.constant0._Z3rk4PfS_S_S_S_ii --------------------------
	.section	.nv.constant0._Z3rk4PfS_S_S_S_ii,"a",@progbits
	.sectionflags	@""
	.align	4
.nv.constant0._Z3rk4PfS_S_S_S_ii:
	.zero		944


//--------------------- .nv.constant0._Z15rk4_tempstoragePfS_S_ffii --------------------------
	.section	.nv.constant0._Z15rk4_tempstoragePfS_S_ffii,"a",@progbits
	.sectionflags	@""
	.align	4
.nv.constant0._Z15rk4_tempstoragePfS_S_ffii:
	.zero		936


//--------------------- .nv.constant0._Z3rhsPfS_S_S_S_fffii --------------------------
	.section	.nv.constant0._Z3rhsPfS_S_S_S_fffii,"a",@progbits
	.sectionflags	@""
	.align	4
.nv.constant0._Z3rhsPfS_S_S_S_fffii:
	.zero		956


//--------------------- .nv.constant0._Z5initUPfS_S_S_fii --------------------------
	.section	.nv.constant0._Z5initUPfS_S_S_fii,"a",@progbits
	.sectionflags	@""
	.align	4
.nv.constant0._Z5initUPfS_S_S_fii:
	.zero		940


//--------------------- .nv.constant0._Z8calcFluxPfS_ffii --------------------------
	.section	.nv.constant0._Z8calcFluxPfS_ffii,"a",@progbits
	.sectionflags	@""
	.align	4
.nv.constant0._Z8calcFluxPfS_ffii:
	.zero		928


//--------------------- .nv.constant0._Z5initXPfS_S_fii --------------------------
	.section	.nv.constant0._Z5initXPfS_S_fii,"a",@progbits
	.sectionflags	@""
	.align	4
.nv.constant0._Z5initXPfS_S_fii:
	.zero		932


//--------------------- .nv.constant0._Z8initMeshPfS_ffi --------------------------
	.section	.nv.constant0._Z8initMeshPfS_ffi,"a",@progbits
	.sectionflags	@""
	.align	4
.nv.constant0._Z8initMeshPfS_ffi:
	.zero		924


//--------------------- SYMBOLS --------------------------

	.type		.nv.reservedSmem.offset0,@object
	.size		.nv.reservedSmem.offset0,0x4
